	.target	sm_90a

	.elftype	@"ET_EXEC"


//--------------------- .note.nv.tkinfo           --------------------------
	.section	.note.nv.tkinfo,"",@"SHT_NOTE"
	.sectionflags	@"SHF_NOTE_NV_TKINFO"
	.tkinfo
        /*0018*/ 	.word	0x00000002
        /*0030*/ 	.string	""
        /*0030*/ 	.string	"ptxas"
        /*0030*/ 	.string	"Cuda compilation tools, release 13.0, V13.0.88"
        /*0030*/ 	.string	"Build cuda_13.0.r13.0/compiler.36424714_0"
        /*0030*/ 	.string	"-arch sm_90a -m 64 "



//--------------------- .note.nv.cuinfo           --------------------------
	.section	.note.nv.cuinfo,"",@"SHT_NOTE"
	.sectionflags	@"SHF_NOTE_NV_CUINFO"
        /*0018*/ 	.short	0x0002
        /*001a*/ 	.short	0x005a
        /*001c*/ 	.short	0x0082
	.zero		2


//--------------------- .nv.info                  --------------------------
	.section	.nv.info,"",@"SHT_CUDA_INFO"
	.align	4


	//----- nvinfo : EIATTR_REGCOUNT
	.align		4
        /*0000*/ 	.byte	0x04, 0x2f
        /*0002*/ 	.short	(.L_18 - .L_17)
	.align		4
.L_17:
        /*0004*/ 	.word	index@(_ZN7cutlass13device_kernelIN5flash22FlashAttnBwdPreprocessIN4cute5tupleIJNS3_1CILi64EEENS5_ILi128EEEEEENS_6half_tEfNS_4arch4Sm90ELb1ELb1EEEEEvNT_6ParamsE)
        /*0008*/ 	.word	0x00000040


	//----- nvinfo : EIATTR_FRAME_SIZE
	.align		4
.L_18:
        /*000c*/ 	.byte	0x04, 0x11
        /*000e*/ 	.short	(.L_20 - .L_19)
	.align		4
.L_19:
        /*0010*/ 	.word	index@(_ZN7cutlass13device_kernelIN5flash22FlashAttnBwdPreprocessIN4cute5tupleIJNS3_1CILi64EEENS5_ILi128EEEEEENS_6half_tEfNS_4arch4Sm90ELb1ELb1EEEEEvNT_6ParamsE)
        /*0014*/ 	.word	0x00000000


	//----- nvinfo : EIATTR_REGCOUNT
	.align		4
.L_20:
        /*0018*/ 	.byte	0x04, 0x2f
        /*001a*/ 	.short	(.L_22 - .L_21)
	.align		4
.L_21:
        /*001c*/ 	.word	index@(_ZN7cutlass13device_kernelIN5flash11enable_sm90INS1_16FlashAttnBwdSm90INS1_25CollectiveMainloopBwdSm90ILi2ELi2ELi2EN4cute5tupleIJNS5_1CILi1EEES8_S8_EEENS6_IJNS7_ILi64EEENS7_ILi128EEESB_EEENS_6half_tEfNS_4arch4Sm90ELb1ELb0ELb1ELb1ELb1ELb1ELb0ELb0ELi2ELi1ELi2ELi1ELb0EEENS1_24CollectiveEpilogueBwdGQAISC_fSF_Li256ELb1ELb1EEENS1_25SingleTileBwdLPTSchedulerILb1ELi128ELb1EEEEEEEEEvNT_6ParamsE)
        /*0020*/ 	.word	0x000000a8


	//----- nvinfo : EIATTR_FRAME_SIZE
	.align		4
.L_22:
        /*0024*/ 	.byte	0x04, 0x11
        /*0026*/ 	.short	(.L_24 - .L_23)
	.align		4
.L_23:
        /*0028*/ 	.word	index@(_ZN7cutlass13device_kernelIN5flash11enable_sm90INS1_16FlashAttnBwdSm90INS1_25CollectiveMainloopBwdSm90ILi2ELi2ELi2EN4cute5tupleIJNS5_1CILi1EEES8_S8_EEENS6_IJNS7_ILi64EEENS7_ILi128EEESB_EEENS_6half_tEfNS_4arch4Sm90ELb1ELb0ELb1ELb1ELb1ELb1ELb0ELb0ELi2ELi1ELi2ELi1ELb0EEENS1_24CollectiveEpilogueBwdGQAISC_fSF_Li256ELb1ELb1EEENS1_25SingleTileBwdLPTSchedulerILb1ELi128ELb1EEEEEEEEEvNT_6ParamsE)
        /*002c*/ 	.word	0x00000010


	//----- nvinfo : EIATTR_REGCOUNT
	.align		4
.L_24:
        /*0030*/ 	.byte	0x04, 0x2f
        /*0032*/ 	.short	(.L_26 - .L_25)
	.align		4
.L_25:
        /*0034*/ 	.word	index@(_ZN7cutlass13device_kernelIN5flash32FlashAttnBwdPostprocessConvertdQIN4cute5tupleIJNS3_1CILi64EEENS5_ILi128EEEEEENS_6half_tEfNS_4arch4Sm90ELi256ENS3_8TiledMMAINS3_8MMA_AtomIJNS3_4SM904GMMA25MMA_64x64x16_F32F16F16_SSILNSF_5MajorE0ELSH_1ELNSF_7ScaleInE1ELSI_1EEEEEENS3_6LayoutINS4_IJNS5_ILi1EEENS5_ILi2EEESM_EEENS4_IJNS5_ILi0EEESM_SP_EEEEENS4_IJNS3_10UnderscoreESS_SS_EEEEELb0EEEEEvNT_6ParamsE)
        /*0038*/ 	.word	0x00000038


	//----- nvinfo : EIATTR_FRAME_SIZE
	.align		4
.L_26:
        /*003c*/ 	.byte	0x04, 0x11
        /*003e*/ 	.short	(.L_28 - .L_27)
	.align		4
.L_27:
        /*0040*/ 	.word	index@(_ZN7cutlass13device_kernelIN5flash32FlashAttnBwdPostprocessConvertdQIN4cute5tupleIJNS3_1CILi64EEENS5_ILi128EEEEEENS_6half_tEfNS_4arch4Sm90ELi256ENS3_8TiledMMAINS3_8MMA_AtomIJNS3_4SM904GMMA25MMA_64x64x16_F32F16F16_SSILNSF_5MajorE0ELSH_1ELNSF_7ScaleInE1ELSI_1EEEEEENS3_6LayoutINS4_IJNS5_ILi1EEENS5_ILi2EEESM_EEENS4_IJNS5_ILi0EEESM_SP_EEEEENS4_IJNS3_10UnderscoreESS_SS_EEEEELb0EEEEEvNT_6ParamsE)
        /*0044*/ 	.word	0x00000000


	//----- nvinfo : EIATTR_REGCOUNT
	.align		4
.L_28:
        /*0048*/ 	.byte	0x04, 0x2f
        /*004a*/ 	.short	(.L_30 - .L_29)
	.align		4
.L_29:
        /*004c*/ 	.word	index@(_ZN7cutlass13device_kernelIN5flash32FlashAttnBwdPostprocessConvertdQIN4cute5tupleIJNS3_1CILi128EEES6_EEENS_6half_tEfNS_4arch4Sm90ELi256ENS3_8TiledMMAINS3_8MMA_AtomIJNS3_4SM904GMMA26MMA_64x128x16_F32F16F16_RSILNSE_5MajorE0ELSG_1ELNSE_7ScaleInE1ELSH_1EEEEEENS3_6LayoutINS4_IJNS5_ILi2EEENS5_ILi1EEESM_EEENS4_IJSM_NS5_ILi0EEESO_EEEEENS4_IJNS3_10UnderscoreESR_SR_EEEEELb0EEEEEvNT_6ParamsE)
        /*0050*/ 	.word	0x00000058


	//----- nvinfo : EIATTR_FRAME_SIZE
	.align		4
.L_30:
        /*0054*/ 	.byte	0x04, 0x11
        /*0056*/ 	.short	(.L_32 - .L_31)
	.align		4
.L_31:
        /*0058*/ 	.word	index@(_ZN7cutlass13device_kernelIN5flash32FlashAttnBwdPostprocessConvertdQIN4cute5tupleIJNS3_1CILi128EEES6_EEENS_6half_tEfNS_4arch4Sm90ELi256ENS3_8TiledMMAINS3_8MMA_AtomIJNS3_4SM904GMMA26MMA_64x128x16_F32F16F16_RSILNSE_5MajorE0ELSG_1ELNSE_7ScaleInE1ELSH_1EEEEEENS3_6LayoutINS4_IJNS5_ILi2EEENS5_ILi1EEESM_EEENS4_IJSM_NS5_ILi0EEESO_EEEEENS4_IJNS3_10UnderscoreESR_SR_EEEEELb0EEEEEvNT_6ParamsE)
        /*005c*/ 	.word	0x00000000


	//----- nvinfo : EIATTR_REGCOUNT
	.align		4
.L_32:
        /*0060*/ 	.byte	0x04, 0x2f
        /*0062*/ 	.short	(.L_34 - .L_33)
	.align		4
.L_33:
        /*0064*/ 	.word	index@(_ZN7cutlass13device_kernelIN5flash11enable_sm90INS1_16FlashAttnBwdSm90INS1_25CollectiveMainloopBwdSm90ILi2ELi2ELi2EN4cute5tupleIJNS5_1CILi1EEES8_S8_EEENS6_IJNS7_ILi64EEENS7_ILi128EEESB_EEENS_6half_tEfNS_4arch4Sm90ELb1ELb0ELb1ELb1ELb0ELb1ELb0ELb0ELi2ELi1ELi2ELi1ELb0EEENS1_24CollectiveEpilogueBwdGQAISC_fSF_Li256ELb1ELb0EEENS1_25SingleTileBwdLPTSchedulerILb1ELi128ELb0EEEEEEEEEvNT_6ParamsE)
        /*0068*/ 	.word	0x000000a8


	//----- nvinfo : EIATTR_FRAME_SIZE
	.align		4
.L_34:
        /*006c*/ 	.byte	0x04, 0x11
        /*006e*/ 	.short	(.L_36 - .L_35)
	.align		4
.L_35:
        /*0070*/ 	.word	index@(_ZN7cutlass13device_kernelIN5flash11enable_sm90INS1_16FlashAttnBwdSm90INS1_25CollectiveMainloopBwdSm90ILi2ELi2ELi2EN4cute5tupleIJNS5_1CILi1EEES8_S8_EEENS6_IJNS7_ILi64EEENS7_ILi128EEESB_EEENS_6half_tEfNS_4arch4Sm90ELb1ELb0ELb1ELb1ELb0ELb1ELb0ELb0ELi2ELi1ELi2ELi1ELb0EEENS1_24CollectiveEpilogueBwdGQAISC_fSF_Li256ELb1ELb0EEENS1_25SingleTileBwdLPTSchedulerILb1ELi128ELb0EEEEEEEEEvNT_6ParamsE)
        /*0074*/ 	.word	0x00000010


	//----- nvinfo : EIATTR_REGCOUNT
	.align		4
.L_36:
        /*0078*/ 	.byte	0x04, 0x2f
        /*007a*/ 	.short	(.L_38 - .L_37)
	.align		4
.L_37:
        /*007c*/ 	.word	index@(_ZN7cutlass13device_kernelIN5flash11enable_sm90INS1_16FlashAttnBwdSm90INS1_25CollectiveMainloopBwdSm90ILi2ELi2ELi2EN4cute5tupleIJNS5_1CILi1EEES8_S8_EEENS6_IJNS7_ILi64EEENS7_ILi128EEESB_EEENS_6half_tEfNS_4arch4Sm90ELb1ELb0ELb1ELb1ELb1ELb1ELb0ELb0ELi2ELi1ELi2ELi1ELb0EEENS1_21CollectiveEpilogueBwdISC_SD_SF_Li256ELb1ELb0ELi1EEENS1_25SingleTileBwdLPTSchedulerILb1ELi128ELb1EEEEEEEEEvNT_6ParamsE)
        /*0080*/ 	.word	0x000000a8


	//----- nvinfo : EIATTR_FRAME_SIZE
	.align		4
.L_38:
        /*0084*/ 	.byte	0x04, 0x11
        /*0086*/ 	.short	(.L_40 - .L_39)
	.align		4
.L_39:
        /*0088*/ 	.word	index@(_ZN7cutlass13device_kernelIN5flash11enable_sm90INS1_16FlashAttnBwdSm90INS1_25CollectiveMainloopBwdSm90ILi2ELi2ELi2EN4cute5tupleIJNS5_1CILi1EEES8_S8_EEENS6_IJNS7_ILi64EEENS7_ILi128EEESB_EEENS_6half_tEfNS_4arch4Sm90ELb1ELb0ELb1ELb1ELb1ELb1ELb0ELb0ELi2ELi1ELi2ELi1ELb0EEENS1_21CollectiveEpilogueBwdISC_SD_SF_Li256ELb1ELb0ELi1EEENS1_25SingleTileBwdLPTSchedulerILb1ELi128ELb1EEEEEEEEEvNT_6ParamsE)
        /*008c*/ 	.word	0x00000010


	//----- nvinfo : EIATTR_REGCOUNT
	.align		4
.L_40:
        /*0090*/ 	.byte	0x04, 0x2f
        /*0092*/ 	.short	(.L_42 - .L_41)
	.align		4
.L_41:
        /*0094*/ 	.word	index@(_ZN7cutlass13device_kernelIN5flash11enable_sm90INS1_16FlashAttnBwdSm90INS1_25CollectiveMainloopBwdSm90ILi2ELi2ELi2EN4cute5tupleIJNS5_1CILi1EEES8_S8_EEENS6_IJNS7_ILi64EEENS7_ILi128EEESB_EEENS_6half_tEfNS_4arch4Sm90ELb1ELb0ELb1ELb1ELb0ELb1ELb0ELb0ELi2ELi1ELi2ELi1ELb0EEENS1_21CollectiveEpilogueBwdISC_SD_SF_Li256ELb1ELb0ELi1EEENS1_25SingleTileBwdLPTSchedulerILb1ELi128ELb0EEEEEEEEEvNT_6ParamsE)
        /*0098*/ 	.word	0x000000a8


	//----- nvinfo : EIATTR_FRAME_SIZE
	.align		4
.L_42:
        /*009c*/ 	.byte	0x04, 0x11
        /*009e*/ 	.short	(.L_44 - .L_43)
	.align		4
.L_43:
        /*00a0*/ 	.word	index@(_ZN7cutlass13device_kernelIN5flash11enable_sm90INS1_16FlashAttnBwdSm90INS1_25CollectiveMainloopBwdSm90ILi2ELi2ELi2EN4cute5tupleIJNS5_1CILi1EEES8_S8_EEENS6_IJNS7_ILi64EEENS7_ILi128EEESB_EEENS_6half_tEfNS_4arch4Sm90ELb1ELb0ELb1ELb1ELb0ELb1ELb0ELb0ELi2ELi1ELi2ELi1ELb0EEENS1_21CollectiveEpilogueBwdISC_SD_SF_Li256ELb1ELb0ELi1EEENS1_25SingleTileBwdLPTSchedulerILb1ELi128ELb0EEEEEEEEEvNT_6ParamsE)
        /*00a4*/ 	.word	0x00000010


	//----- nvinfo : EIATTR_REGCOUNT
	.align		4
.L_44:
        /*00a8*/ 	.byte	0x04, 0x2f
        /*00aa*/ 	.short	(.L_46 - .L_45)
	.align		4
.L_45:
        /*00ac*/ 	.word	index@(_ZN7cutlass13device_kernelIN5flash22FlashAttnBwdPreprocessIN4cute5tupleIJNS3_1CILi64EEENS5_ILi128EEEEEENS_6half_tEfNS_4arch4Sm90ELb1ELb0EEEEEvNT_6ParamsE)
        /*00b0*/ 	.word	0x00000040


	//----- nvinfo : EIATTR_FRAME_SIZE
	.align		4
.L_46:
        /*00b4*/ 	.byte	0x04, 0x11
        /*00b6*/ 	.short	(.L_48 - .L_47)
	.align		4
.L_47:
        /*00b8*/ 	.word	index@(_ZN7cutlass13device_kernelIN5flash22FlashAttnBwdPreprocessIN4cute5tupleIJNS3_1CILi64EEENS5_ILi128EEEEEENS_6half_tEfNS_4arch4Sm90ELb1ELb0EEEEEvNT_6ParamsE)
        /*00bc*/ 	.word	0x00000000


	//----- nvinfo : EIATTR_REGCOUNT
	.align		4
.L_48:
        /*00c0*/ 	.byte	0x04, 0x2f
        /*00c2*/ 	.short	(.L_50 - .L_49)
	.align		4
.L_49:
        /*00c4*/ 	.word	index@(_ZN7cutlass13device_kernelIN5flash11enable_sm90INS1_16FlashAttnBwdSm90INS1_25CollectiveMainloopBwdSm90ILi2ELi2ELi2EN4cute5tupleIJNS5_1CILi1EEES8_S8_EEENS6_IJNS7_ILi64EEENS7_ILi128EEESB_EEENS_6half_tEfNS_4arch4Sm90ELb1ELb0ELb1ELb0ELb1ELb1ELb0ELb0ELi2ELi1ELi2ELi1ELb0EEENS1_24CollectiveEpilogueBwdGQAISC_fSF_Li256ELb0ELb1EEENS1_25SingleTileBwdLPTSchedulerILb0ELi128ELb1EEEEEEEEEvNT_6ParamsE)
        /*00c8*/ 	.word	0x000000a8


	//----- nvinfo : EIATTR_FRAME_SIZE
	.align		4
.L_50:
        /*00cc*/ 	.byte	0x04, 0x11
        /*00ce*/ 	.short	(.L_52 - .L_51)
	.align		4
.L_51:
        /*00d0*/ 	.word	index@(_ZN7cutlass13device_kernelIN5flash11enable_sm90INS1_16FlashAttnBwdSm90INS1_25CollectiveMainloopBwdSm90ILi2ELi2ELi2EN4cute5tupleIJNS5_1CILi1EEES8_S8_EEENS6_IJNS7_ILi64EEENS7_ILi128EEESB_EEENS_6half_tEfNS_4arch4Sm90ELb1ELb0ELb1ELb0ELb1ELb1ELb0ELb0ELi2ELi1ELi2ELi1ELb0EEENS1_24CollectiveEpilogueBwdGQAISC_fSF_Li256ELb0ELb1EEENS1_25SingleTileBwdLPTSchedulerILb0ELi128ELb1EEEEEEEEEvNT_6ParamsE)
        /*00d4*/ 	.word	0x00000008


	//----- nvinfo : EIATTR_REGCOUNT
	.align		4
.L_52:
        /*00d8*/ 	.byte	0x04, 0x2f
        /*00da*/ 	.short	(.L_54 - .L_53)
	.align		4
.L_53:
        /*00dc*/ 	.word	index@(_ZN7cutlass13device_kernelIN5flash11enable_sm90INS1_16FlashAttnBwdSm90INS1_25CollectiveMainloopBwdSm90ILi2ELi2ELi2EN4cute5tupleIJNS5_1CILi1EEES8_S8_EEENS6_IJNS7_ILi64EEENS7_ILi128EEESB_EEENS_6half_tEfNS_4arch4Sm90ELb1ELb0ELb1ELb0ELb0ELb1ELb0ELb0ELi2ELi1ELi2ELi1ELb0EEENS1_24CollectiveEpilogueBwdGQAISC_fSF_Li256ELb0ELb0EEENS1_25SingleTileBwdLPTSchedulerILb0ELi128ELb0EEEEEEEEEvNT_6ParamsE)
        /*00e0*/ 	.word	0x000000a8


	//----- nvinfo : EIATTR_FRAME_SIZE
	.align		4
.L_54:
        /*00e4*/ 	.byte	0x04, 0x11
        /*00e6*/ 	.short	(.L_56 - .L_55)
	.align		4
.L_55:
        /*00e8*/ 	.word	index@(_ZN7cutlass13device_kernelIN5flash11enable_sm90INS1_16FlashAttnBwdSm90INS1_25CollectiveMainloopBwdSm90ILi2ELi2ELi2EN4cute5tupleIJNS5_1CILi1EEES8_S8_EEENS6_IJNS7_ILi64EEENS7_ILi128EEESB_EEENS_6half_tEfNS_4arch4Sm90ELb1ELb0ELb1ELb0ELb0ELb1ELb0ELb0ELi2ELi1ELi2ELi1ELb0EEENS1_24CollectiveEpilogueBwdGQAISC_fSF_Li256ELb0ELb0EEENS1_25SingleTileBwdLPTSchedulerILb0ELi128ELb0EEEEEEEEEvNT_6ParamsE)
        /*00ec*/ 	.word	0x00000008


	//----- nvinfo : EIATTR_REGCOUNT
	.align		4
.L_56:
        /*00f0*/ 	.byte	0x04, 0x2f
        /*00f2*/ 	.short	(.L_58 - .L_57)
	.align		4
.L_57:
        /*00f4*/ 	.word	index@(_ZN7cutlass13device_kernelIN5flash11enable_sm90INS1_16FlashAttnBwdSm90INS1_25CollectiveMainloopBwdSm90ILi2ELi2ELi2EN4cute5tupleIJNS5_1CILi1EEES8_S8_EEENS6_IJNS7_ILi64EEENS7_ILi128EEESB_EEENS_6half_tEfNS_4arch4Sm90ELb1ELb0ELb1ELb0ELb1ELb1ELb0ELb0ELi2ELi1ELi2ELi1ELb0EEENS1_21CollectiveEpilogueBwdISC_SD_SF_Li256ELb0ELb0ELi1EEENS1_25SingleTileBwdLPTSchedulerILb0ELi128ELb1EEEEEEEEEvNT_6ParamsE)
        /*00f8*/ 	.word	0x000000a8


	//----- nvinfo : EIATTR_FRAME_SIZE
	.align		4
.L_58:
        /*00fc*/ 	.byte	0x04, 0x11
        /*00fe*/ 	.short	(.L_60 - .L_59)
	.align		4
.L_59:
        /*0100*/ 	.word	index@(_ZN7cutlass13device_kernelIN5flash11enable_sm90INS1_16FlashAttnBwdSm90INS1_25CollectiveMainloopBwdSm90ILi2ELi2ELi2EN4cute5tupleIJNS5_1CILi1EEES8_S8_EEENS6_IJNS7_ILi64EEENS7_ILi128EEESB_EEENS_6half_tEfNS_4arch4Sm90ELb1ELb0ELb1ELb0ELb1ELb1ELb0ELb0ELi2ELi1ELi2ELi1ELb0EEENS1_21CollectiveEpilogueBwdISC_SD_SF_Li256ELb0ELb0ELi1EEENS1_25SingleTileBwdLPTSchedulerILb0ELi128ELb1EEEEEEEEEvNT_6ParamsE)
        /*0104*/ 	.word	0x00000008


	//----- nvinfo : EIATTR_REGCOUNT
	.align		4
.L_60:
        /*0108*/ 	.byte	0x04, 0x2f
        /*010a*/ 	.short	(.L_62 - .L_61)
	.align		4
.L_61:
        /*010c*/ 	.word	index@(_ZN7cutlass13device_kernelIN5flash11enable_sm90INS1_16FlashAttnBwdSm90INS1_25CollectiveMainloopBwdSm90ILi2ELi2ELi2EN4cute5tupleIJNS5_1CILi1EEES8_S8_EEENS6_IJNS7_ILi64EEENS7_ILi128EEESB_EEENS_6half_tEfNS_4arch4Sm90ELb1ELb0ELb1ELb0ELb0ELb1ELb0ELb0ELi2ELi1ELi2ELi1ELb0EEENS1_21CollectiveEpilogueBwdISC_SD_SF_Li256ELb0ELb0ELi1EEENS1_25SingleTileBwdLPTSchedulerILb0ELi128ELb0EEEEEEEEEvNT_6ParamsE)
        /*0110*/ 	.word	0x000000a8


	//----- nvinfo : EIATTR_FRAME_SIZE
	.align		4
.L_62:
        /*0114*/ 	.byte	0x04, 0x11
        /*0116*/ 	.short	(.L_64 - .L_63)
	.align		4
.L_63:
        /*0118*/ 	.word	index@(_ZN7cutlass13device_kernelIN5flash11enable_sm90INS1_16FlashAttnBwdSm90INS1_25CollectiveMainloopBwdSm90ILi2ELi2ELi2EN4cute5tupleIJNS5_1CILi1EEES8_S8_EEENS6_IJNS7_ILi64EEENS7_ILi128EEESB_EEENS_6half_tEfNS_4arch4Sm90ELb1ELb0ELb1ELb0ELb0ELb1ELb0ELb0ELi2ELi1ELi2ELi1ELb0EEENS1_21CollectiveEpilogueBwdISC_SD_SF_Li256ELb0ELb0ELi1EEENS1_25SingleTileBwdLPTSchedulerILb0ELi128ELb0EEEEEEEEEvNT_6ParamsE)
        /*011c*/ 	.word	0x00000008


	//----- nvinfo : EIATTR_REGCOUNT
	.align		4
.L_64:
        /*0120*/ 	.byte	0x04, 0x2f
        /*0122*/ 	.short	(.L_66 - .L_65)
	.align		4
.L_65:
        /*0124*/ 	.word	index@(_ZN7cutlass13device_kernelIN5flash11enable_sm90INS1_16FlashAttnBwdSm90INS1_25CollectiveMainloopBwdSm90ILi2ELi2ELi2EN4cute5tupleIJNS5_1CILi1EEES8_S8_EEENS6_IJNS7_ILi64EEENS7_ILi128EEESB_EEENS_6half_tEfNS_4arch4Sm90ELb0ELb1ELb1ELb1ELb1ELb1ELb0ELb0ELi2ELi1ELi2ELi1ELb0EEENS1_24CollectiveEpilogueBwdGQAISC_fSF_Li256ELb1ELb1EEENS1_19SingleTileSchedulerILb1ELb0ELb0ELi128EEEEEEEEEvNT_6ParamsE)
        /*0128*/ 	.word	0x000000a8


	//----- nvinfo : EIATTR_FRAME_SIZE
	.align		4
.L_66:
        /*012c*/ 	.byte	0x04, 0x11
        /*012e*/ 	.short	(.L_68 - .L_67)
	.align		4
.L_67:
        /*0130*/ 	.word	index@(_ZN7cutlass13device_kernelIN5flash11enable_sm90INS1_16FlashAttnBwdSm90INS1_25CollectiveMainloopBwdSm90ILi2ELi2ELi2EN4cute5tupleIJNS5_1CILi1EEES8_S8_EEENS6_IJNS7_ILi64EEENS7_ILi128EEESB_EEENS_6half_tEfNS_4arch4Sm90ELb0ELb1ELb1ELb1ELb1ELb1ELb0ELb0ELi2ELi1ELi2ELi1ELb0EEENS1_24CollectiveEpilogueBwdGQAISC_fSF_Li256ELb1ELb1EEENS1_19SingleTileSchedulerILb1ELb0ELb0ELi128EEEEEEEEEvNT_6ParamsE)
        /*0134*/ 	.word	0x00000010


	//----- nvinfo : EIATTR_REGCOUNT
	.align		4
.L_68:
        /*0138*/ 	.byte	0x04, 0x2f
        /*013a*/ 	.short	(.L_70 - .L_69)
	.align		4
.L_69:
        /*013c*/ 	.word	index@(_ZN7cutlass13device_kernelIN5flash11enable_sm90INS1_16FlashAttnBwdSm90INS1_25CollectiveMainloopBwdSm90ILi2ELi2ELi2EN4cute5tupleIJNS5_1CILi1EEES8_S8_EEENS6_IJNS7_ILi64EEENS7_ILi128EEESB_EEENS_6half_tEfNS_4arch4Sm90ELb0ELb1ELb1ELb1ELb0ELb1ELb0ELb0ELi2ELi1ELi2ELi1ELb0EEENS1_24CollectiveEpilogueBwdGQAISC_fSF_Li256ELb1ELb0EEENS1_19SingleTileSchedulerILb1ELb0ELb0ELi128EEEEEEEEEvNT_6ParamsE)
        /*0140*/ 	.word	0x000000a8


	//----- nvinfo : EIATTR_FRAME_SIZE
	.align		4
.L_70:
        /*0144*/ 	.byte	0x04, 0x11
        /*0146*/ 	.short	(.L_72 - .L_71)
	.align		4
.L_71:
        /*0148*/ 	.word	index@(_ZN7cutlass13device_kernelIN5flash11enable_sm90INS1_16FlashAttnBwdSm90INS1_25CollectiveMainloopBwdSm90ILi2ELi2ELi2EN4cute5tupleIJNS5_1CILi1EEES8_S8_EEENS6_IJNS7_ILi64EEENS7_ILi128EEESB_EEENS_6half_tEfNS_4arch4Sm90ELb0ELb1ELb1ELb1ELb0ELb1ELb0ELb0ELi2ELi1ELi2ELi1ELb0EEENS1_24CollectiveEpilogueBwdGQAISC_fSF_Li256ELb1ELb0EEENS1_19SingleTileSchedulerILb1ELb0ELb0ELi128EEEEEEEEEvNT_6ParamsE)
        /*014c*/ 	.word	0x00000010


	//----- nvinfo : EIATTR_REGCOUNT
	.align		4
.L_72:
        /*0150*/ 	.byte	0x04, 0x2f
        /*0152*/ 	.short	(.L_74 - .L_73)
	.align		4
.L_73:
        /*0154*/ 	.word	index@(_ZN7cutlass13device_kernelIN5flash11enable_sm90INS1_16FlashAttnBwdSm90INS1_25CollectiveMainloopBwdSm90ILi2ELi2ELi2EN4cute5tupleIJNS5_1CILi1EEES8_S8_EEENS6_IJNS7_ILi64EEENS7_ILi128EEESB_EEENS_6half_tEfNS_4arch4Sm90ELb0ELb1ELb1ELb1ELb1ELb1ELb0ELb0ELi2ELi1ELi2ELi1ELb0EEENS1_21CollectiveEpilogueBwdISC_SD_SF_Li256ELb1ELb0ELi1EEENS1_19SingleTileSchedulerILb1ELb0ELb0ELi128EEEEEEEEEvNT_6ParamsE)
        /*0158*/ 	.word	0x000000a8


	//----- nvinfo : EIATTR_FRAME_SIZE
	.align		4
.L_74:
        /*015c*/ 	.byte	0x04, 0x11
        /*015e*/ 	.short	(.L_76 - .L_75)
	.align		4
.L_75:
        /*0160*/ 	.word	index@(_ZN7cutlass13device_kernelIN5flash11enable_sm90INS1_16FlashAttnBwdSm90INS1_25CollectiveMainloopBwdSm90ILi2ELi2ELi2EN4cute5tupleIJNS5_1CILi1EEES8_S8_EEENS6_IJNS7_ILi64EEENS7_ILi128EEESB_EEENS_6half_tEfNS_4arch4Sm90ELb0ELb1ELb1ELb1ELb1ELb1ELb0ELb0ELi2ELi1ELi2ELi1ELb0EEENS1_21CollectiveEpilogueBwdISC_SD_SF_Li256ELb1ELb0ELi1EEENS1_19SingleTileSchedulerILb1ELb0ELb0ELi128EEEEEEEEEvNT_6ParamsE)
        /*0164*/ 	.word	0x00000010


	//----- nvinfo : EIATTR_REGCOUNT
	.align		4
.L_76:
        /*0168*/ 	.byte	0x04, 0x2f
        /*016a*/ 	.short	(.L_78 - .L_77)
	.align		4
.L_77:
        /*016c*/ 	.word	index@(_ZN7cutlass13device_kernelIN5flash11enable_sm90INS1_16FlashAttnBwdSm90INS1_25CollectiveMainloopBwdSm90ILi2ELi2ELi2EN4cute5tupleIJNS5_1CILi1EEES8_S8_EEENS6_IJNS7_ILi64EEENS7_ILi128EEESB_EEENS_6half_tEfNS_4arch4Sm90ELb0ELb1ELb1ELb1ELb0ELb1ELb0ELb0ELi2ELi1ELi2ELi1ELb0EEENS1_21CollectiveEpilogueBwdISC_SD_SF_Li256ELb1ELb0ELi1EEENS1_19SingleTileSchedulerILb1ELb0ELb0ELi128EEEEEEEEEvNT_6ParamsE)
        /*0170*/ 	.word	0x000000a8


	//----- nvinfo : EIATTR_FRAME_SIZE
	.align		4
.L_78:
        /*0174*/ 	.byte	0x04, 0x11
        /*0176*/ 	.short	(.L_80 - .L_79)
	.align		4
.L_79:
        /*0178*/ 	.word	index@(_ZN7cutlass13device_kernelIN5flash11enable_sm90INS1_16FlashAttnBwdSm90INS1_25CollectiveMainloopBwdSm90ILi2ELi2ELi2EN4cute5tupleIJNS5_1CILi1EEES8_S8_EEENS6_IJNS7_ILi64EEENS7_ILi128EEESB_EEENS_6half_tEfNS_4arch4Sm90ELb0ELb1ELb1ELb1ELb0ELb1ELb0ELb0ELi2ELi1ELi2ELi1ELb0EEENS1_21CollectiveEpilogueBwdISC_SD_SF_Li256ELb1ELb0ELi1EEENS1_19SingleTileSchedulerILb1ELb0ELb0ELi128EEEEEEEEEvNT_6ParamsE)
        /*017c*/ 	.word	0x00000010


	//----- nvinfo : EIATTR_REGCOUNT
	.align		4
.L_80:
        /*0180*/ 	.byte	0x04, 0x2f
        /*0182*/ 	.short	(.L_82 - .L_81)
	.align		4
.L_81:
        /*0184*/ 	.word	index@(_ZN7cutlass13device_kernelIN5flash11enable_sm90INS1_16FlashAttnBwdSm90INS1_25CollectiveMainloopBwdSm90ILi2ELi2ELi2EN4cute5tupleIJNS5_1CILi1EEES8_S8_EEENS6_IJNS7_ILi64EEENS7_ILi128EEESB_EEENS_6half_tEfNS_4arch4Sm90ELb0ELb1ELb1ELb0ELb1ELb1ELb0ELb0ELi2ELi1ELi2ELi1ELb0EEENS1_24CollectiveEpilogueBwdGQAISC_fSF_Li256ELb0ELb1EEENS1_19SingleTileSchedulerILb0ELb0ELb0ELi128EEEEEEEEEvNT_6ParamsE)
        /*0188*/ 	.word	0x000000a8


	//----- nvinfo : EIATTR_FRAME_SIZE
	.align		4
.L_82:
        /*018c*/ 	.byte	0x04, 0x11
        /*018e*/ 	.short	(.L_84 - .L_83)
	.align		4
.L_83:
        /*0190*/ 	.word	index@(_ZN7cutlass13device_kernelIN5flash11enable_sm90INS1_16FlashAttnBwdSm90INS1_25CollectiveMainloopBwdSm90ILi2ELi2ELi2EN4cute5tupleIJNS5_1CILi1EEES8_S8_EEENS6_IJNS7_ILi64EEENS7_ILi128EEESB_EEENS_6half_tEfNS_4arch4Sm90ELb0ELb1ELb1ELb0ELb1ELb1ELb0ELb0ELi2ELi1ELi2ELi1ELb0EEENS1_24CollectiveEpilogueBwdGQAISC_fSF_Li256ELb0ELb1EEENS1_19SingleTileSchedulerILb0ELb0ELb0ELi128EEEEEEEEEvNT_6ParamsE)
        /*0194*/ 	.word	0x00000010


	//----- nvinfo : EIATTR_REGCOUNT
	.align		4
.L_84:
        /*0198*/ 	.byte	0x04, 0x2f
        /*019a*/ 	.short	(.L_86 - .L_85)
	.align		4
.L_85:
        /*019c*/ 	.word	index@(_ZN7cutlass13device_kernelIN5flash11enable_sm90INS1_16FlashAttnBwdSm90INS1_25CollectiveMainloopBwdSm90ILi2ELi2ELi2EN4cute5tupleIJNS5_1CILi1EEES8_S8_EEENS6_IJNS7_ILi64EEENS7_ILi128EEESB_EEENS_6half_tEfNS_4arch4Sm90ELb0ELb1ELb1ELb0ELb0ELb1ELb0ELb0ELi2ELi1ELi2ELi1ELb0EEENS1_24CollectiveEpilogueBwdGQAISC_fSF_Li256ELb0ELb0EEENS1_19SingleTileSchedulerILb0ELb0ELb0ELi128EEEEEEEEEvNT_6ParamsE)
        /*01a0*/ 	.word	0x000000a8


	//----- nvinfo : EIATTR_FRAME_SIZE
	.align		4
.L_86:
        /*01a4*/ 	.byte	0x04, 0x11
        /*01a6*/ 	.short	(.L_88 - .L_87)
	.align		4
.L_87:
        /*01a8*/ 	.word	index@(_ZN7cutlass13device_kernelIN5flash11enable_sm90INS1_16FlashAttnBwdSm90INS1_25CollectiveMainloopBwdSm90ILi2ELi2ELi2EN4cute5tupleIJNS5_1CILi1EEES8_S8_EEENS6_IJNS7_ILi64EEENS7_ILi128EEESB_EEENS_6half_tEfNS_4arch4Sm90ELb0ELb1ELb1ELb0ELb0ELb1ELb0ELb0ELi2ELi1ELi2ELi1ELb0EEENS1_24CollectiveEpilogueBwdGQAISC_fSF_Li256ELb0ELb0EEENS1_19SingleTileSchedulerILb0ELb0ELb0ELi128EEEEEEEEEvNT_6ParamsE)
        /*01ac*/ 	.word	0x00000010


	//----- nvinfo : EIATTR_REGCOUNT
	.align		4
.L_88:
        /*01b0*/ 	.byte	0x04, 0x2f
        /*01b2*/ 	.short	(.L_90 - .L_89)
	.align		4
.L_89:
        /*01b4*/ 	.word	index@(_ZN7cutlass13device_kernelIN5flash11enable_sm90INS1_16FlashAttnBwdSm90INS1_25CollectiveMainloopBwdSm90ILi2ELi2ELi2EN4cute5tupleIJNS5_1CILi1EEES8_S8_EEENS6_IJNS7_ILi64EEENS7_ILi128EEESB_EEENS_6half_tEfNS_4arch4Sm90ELb0ELb1ELb1ELb0ELb1ELb1ELb0ELb0ELi2ELi1ELi2ELi1ELb0EEENS1_21CollectiveEpilogueBwdISC_SD_SF_Li256ELb0ELb0ELi1EEENS1_19SingleTileSchedulerILb0ELb0ELb0ELi128EEEEEEEEEvNT_6ParamsE)
        /*01b8*/ 	.word	0x000000a8


	//----- nvinfo : EIATTR_FRAME_SIZE
	.align		4
.L_90:
        /*01bc*/ 	.byte	0x04, 0x11
        /*01be*/ 	.short	(.L_92 - .L_91)
	.align		4
.L_91:
        /*01c0*/ 	.word	index@(_ZN7cutlass13device_kernelIN5flash11enable_sm90INS1_16FlashAttnBwdSm90INS1_25CollectiveMainloopBwdSm90ILi2ELi2ELi2EN4cute5tupleIJNS5_1CILi1EEES8_S8_EEENS6_IJNS7_ILi64EEENS7_ILi128EEESB_EEENS_6half_tEfNS_4arch4Sm90ELb0ELb1ELb1ELb0ELb1ELb1ELb0ELb0ELi2ELi1ELi2ELi1ELb0EEENS1_21CollectiveEpilogueBwdISC_SD_SF_Li256ELb0ELb0ELi1EEENS1_19SingleTileSchedulerILb0ELb0ELb0ELi128EEEEEEEEEvNT_6ParamsE)
        /*01c4*/ 	.word	0x00000010


	//----- nvinfo : EIATTR_REGCOUNT
	.align		4
.L_92:
        /*01c8*/ 	.byte	0x04, 0x2f
        /*01ca*/ 	.short	(.L_94 - .L_93)
	.align		4
.L_93:
        /*01cc*/ 	.word	index@(_ZN7cutlass13device_kernelIN5flash11enable_sm90INS1_16FlashAttnBwdSm90INS1_25CollectiveMainloopBwdSm90ILi2ELi2ELi2EN4cute5tupleIJNS5_1CILi1EEES8_S8_EEENS6_IJNS7_ILi64EEENS7_ILi128EEESB_EEENS_6half_tEfNS_4arch4Sm90ELb0ELb1ELb1ELb0ELb0ELb1ELb0ELb0ELi2ELi1ELi2ELi1ELb0EEENS1_21CollectiveEpilogueBwdISC_SD_SF_Li256ELb0ELb0ELi1EEENS1_19SingleTileSchedulerILb0ELb0ELb0ELi128EEEEEEEEEvNT_6ParamsE)
        /*01d0*/ 	.word	0x000000a8


	//----- nvinfo : EIATTR_FRAME_SIZE
	.align		4
.L_94:
        /*01d4*/ 	.byte	0x04, 0x11
        /*01d6*/ 	.short	(.L_96 - .L_95)
	.align		4
.L_95:
        /*01d8*/ 	.word	index@(_ZN7cutlass13device_kernelIN5flash11enable_sm90INS1_16FlashAttnBwdSm90INS1_25CollectiveMainloopBwdSm90ILi2ELi2ELi2EN4cute5tupleIJNS5_1CILi1EEES8_S8_EEENS6_IJNS7_ILi64EEENS7_ILi128EEESB_EEENS_6half_tEfNS_4arch4Sm90ELb0ELb1ELb1ELb0ELb0ELb1ELb0ELb0ELi2ELi1ELi2ELi1ELb0EEENS1_21CollectiveEpilogueBwdISC_SD_SF_Li256ELb0ELb0ELi1EEENS1_19SingleTileSchedulerILb0ELb0ELb0ELi128EEEEEEEEEvNT_6ParamsE)
        /*01dc*/ 	.word	0x00000010


	//----- nvinfo : EIATTR_REGCOUNT
	.align		4
.L_96:
        /*01e0*/ 	.byte	0x04, 0x2f
        /*01e2*/ 	.short	(.L_98 - .L_97)
	.align		4
.L_97:
        /*01e4*/ 	.word	index@(_ZN7cutlass13device_kernelIN5flash11enable_sm90INS1_16FlashAttnBwdSm90INS1_25CollectiveMainloopBwdSm90ILi2ELi2ELi2EN4cute5tupleIJNS5_1CILi1EEES8_S8_EEENS6_IJNS7_ILi64EEENS7_ILi128EEESB_EEENS_6half_tEfNS_4arch4Sm90ELb0ELb0ELb1ELb1ELb1ELb1ELb0ELb0ELi2ELi1ELi2ELi1ELb0EEENS1_24CollectiveEpilogueBwdGQAISC_fSF_Li256ELb1ELb1EEENS1_19SingleTileSchedulerILb1ELb0ELb0ELi128EEEEEEEEEvNT_6ParamsE)
        /*01e8*/ 	.word	0x000000a8


	//----- nvinfo : EIATTR_FRAME_SIZE
	.align		4
.L_98:
        /*01ec*/ 	.byte	0x04, 0x11
        /*01ee*/ 	.short	(.L_100 - .L_99)
	.align		4
.L_99:
        /*01f0*/ 	.word	index@(_ZN7cutlass13device_kernelIN5flash11enable_sm90INS1_16FlashAttnBwdSm90INS1_25CollectiveMainloopBwdSm90ILi2ELi2ELi2EN4cute5tupleIJNS5_1CILi1EEES8_S8_EEENS6_IJNS7_ILi64EEENS7_ILi128EEESB_EEENS_6half_tEfNS_4arch4Sm90ELb0ELb0ELb1ELb1ELb1ELb1ELb0ELb0ELi2ELi1ELi2ELi1ELb0EEENS1_24CollectiveEpilogueBwdGQAISC_fSF_Li256ELb1ELb1EEENS1_19SingleTileSchedulerILb1ELb0ELb0ELi128EEEEEEEEEvNT_6ParamsE)
        /*01f4*/ 	.word	0x00000008


	//----- nvinfo : EIATTR_REGCOUNT
	.align		4
.L_100:
        /*01f8*/ 	.byte	0x04, 0x2f
        /*01fa*/ 	.short	(.L_102 - .L_101)
	.align		4
.L_101:
        /*01fc*/ 	.word	index@(_ZN7cutlass13device_kernelIN5flash11enable_sm90INS1_16FlashAttnBwdSm90INS1_25CollectiveMainloopBwdSm90ILi2ELi2ELi2EN4cute5tupleIJNS5_1CILi1EEES8_S8_EEENS6_IJNS7_ILi64EEENS7_ILi128EEESB_EEENS_6half_tEfNS_4arch4Sm90ELb0ELb0ELb1ELb1ELb0ELb1ELb0ELb0ELi2ELi1ELi2ELi1ELb0EEENS1_24CollectiveEpilogueBwdGQAISC_fSF_Li256ELb1ELb0EEENS1_19SingleTileSchedulerILb1ELb0ELb0ELi128EEEEEEEEEvNT_6ParamsE)
        /*0200*/ 	.word	0x000000a8


	//----- nvinfo : EIATTR_FRAME_SIZE
	.align		4
.L_102:
        /*0204*/ 	.byte	0x04, 0x11
        /*0206*/ 	.short	(.L_104 - .L_103)
	.align		4
.L_103:
        /*0208*/ 	.word	index@(_ZN7cutlass13device_kernelIN5flash11enable_sm90INS1_16FlashAttnBwdSm90INS1_25CollectiveMainloopBwdSm90ILi2ELi2ELi2EN4cute5tupleIJNS5_1CILi1EEES8_S8_EEENS6_IJNS7_ILi64EEENS7_ILi128EEESB_EEENS_6half_tEfNS_4arch4Sm90ELb0ELb0ELb1ELb1ELb0ELb1ELb0ELb0ELi2ELi1ELi2ELi1ELb0EEENS1_24CollectiveEpilogueBwdGQAISC_fSF_Li256ELb1ELb0EEENS1_19SingleTileSchedulerILb1ELb0ELb0ELi128EEEEEEEEEvNT_6ParamsE)
        /*020c*/ 	.word	0x00000008


	//----- nvinfo : EIATTR_REGCOUNT
	.align		4
.L_104:
        /*0210*/ 	.byte	0x04, 0x2f
        /*0212*/ 	.short	(.L_106 - .L_105)
	.align		4
.L_105:
        /*0214*/ 	.word	index@(_ZN7cutlass13device_kernelIN5flash11enable_sm90INS1_16FlashAttnBwdSm90INS1_25CollectiveMainloopBwdSm90ILi2ELi2ELi2EN4cute5tupleIJNS5_1CILi1EEES8_S8_EEENS6_IJNS7_ILi64EEENS7_ILi128EEESB_EEENS_6half_tEfNS_4arch4Sm90ELb0ELb0ELb1ELb1ELb1ELb1ELb0ELb0ELi2ELi1ELi2ELi1ELb0EEENS1_21CollectiveEpilogueBwdISC_SD_SF_Li256ELb1ELb0ELi1EEENS1_19SingleTileSchedulerILb1ELb0ELb0ELi128EEEEEEEEEvNT_6ParamsE)
        /*0218*/ 	.word	0x000000a8


	//----- nvinfo : EIATTR_FRAME_SIZE
	.align		4
.L_106:
        /*021c*/ 	.byte	0x04, 0x11
        /*021e*/ 	.short	(.L_108 - .L_107)
	.align		4
.L_107:
        /*0220*/ 	.word	index@(_ZN7cutlass13device_kernelIN5flash11enable_sm90INS1_16FlashAttnBwdSm90INS1_25CollectiveMainloopBwdSm90ILi2ELi2ELi2EN4cute5tupleIJNS5_1CILi1EEES8_S8_EEENS6_IJNS7_ILi64EEENS7_ILi128EEESB_EEENS_6half_tEfNS_4arch4Sm90ELb0ELb0ELb1ELb1ELb1ELb1ELb0ELb0ELi2ELi1ELi2ELi1ELb0EEENS1_21CollectiveEpilogueBwdISC_SD_SF_Li256ELb1ELb0ELi1EEENS1_19SingleTileSchedulerILb1ELb0ELb0ELi128EEEEEEEEEvNT_6ParamsE)
        /*0224*/ 	.word	0x00000008


	//----- nvinfo : EIATTR_REGCOUNT
	.align		4
.L_108:
        /*0228*/ 	.byte	0x04, 0x2f
        /*022a*/ 	.short	(.L_110 - .L_109)
	.align		4
.L_109:
        /*022c*/ 	.word	index@(_ZN7cutlass13device_kernelIN5flash11enable_sm90INS1_16FlashAttnBwdSm90INS1_25CollectiveMainloopBwdSm90ILi2ELi2ELi2EN4cute5tupleIJNS5_1CILi1EEES8_S8_EEENS6_IJNS7_ILi64EEENS7_ILi128EEESB_EEENS_6half_tEfNS_4arch4Sm90ELb0ELb0ELb1ELb1ELb0ELb1ELb0ELb0ELi2ELi1ELi2ELi1ELb0EEENS1_21CollectiveEpilogueBwdISC_SD_SF_Li256ELb1ELb0ELi1EEENS1_19SingleTileSchedulerILb1ELb0ELb0ELi128EEEEEEEEEvNT_6ParamsE)
        /*0230*/ 	.word	0x000000a8


	//----- nvinfo : EIATTR_FRAME_SIZE
	.align		4
.L_110:
        /*0234*/ 	.byte	0x04, 0x11
        /*0236*/ 	.short	(.L_112 - .L_111)
	.align		4
.L_111:
        /*0238*/ 	.word	index@(_ZN7cutlass13device_kernelIN5flash11enable_sm90INS1_16FlashAttnBwdSm90INS1_25CollectiveMainloopBwdSm90ILi2ELi2ELi2EN4cute5tupleIJNS5_1CILi1EEES8_S8_EEENS6_IJNS7_ILi64EEENS7_ILi128EEESB_EEENS_6half_tEfNS_4arch4Sm90ELb0ELb0ELb1ELb1ELb0ELb1ELb0ELb0ELi2ELi1ELi2ELi1ELb0EEENS1_21CollectiveEpilogueBwdISC_SD_SF_Li256ELb1ELb0ELi1EEENS1_19SingleTileSchedulerILb1ELb0ELb0ELi128EEEEEEEEEvNT_6ParamsE)
        /*023c*/ 	.word	0x00000008


	//----- nvinfo : EIATTR_REGCOUNT
	.align		4
.L_112:
        /*0240*/ 	.byte	0x04, 0x2f
        /*0242*/ 	.short	(.L_114 - .L_113)
	.align		4
.L_113:
        /*0244*/ 	.word	index@(_ZN7cutlass13device_kernelIN5flash11enable_sm90INS1_16FlashAttnBwdSm90INS1_25CollectiveMainloopBwdSm90ILi2ELi2ELi2EN4cute5tupleIJNS5_1CILi1EEES8_S8_EEENS6_IJNS7_ILi64EEENS7_ILi128EEESB_EEENS_6half_tEfNS_4arch4Sm90ELb0ELb0ELb1ELb0ELb1ELb1ELb0ELb0ELi2ELi1ELi2ELi1ELb0EEENS1_24CollectiveEpilogueBwdGQAISC_fSF_Li256ELb0ELb1EEENS1_19SingleTileSchedulerILb0ELb0ELb0ELi128EEEEEEEEEvNT_6ParamsE)
        /*0248*/ 	.word	0x000000a8


	//----- nvinfo : EIATTR_FRAME_SIZE
	.align		4
.L_114:
        /*024c*/ 	.byte	0x04, 0x11
        /*024e*/ 	.short	(.L_116 - .L_115)
	.align		4
.L_115:
        /*0250*/ 	.word	index@(_ZN7cutlass13device_kernelIN5flash11enable_sm90INS1_16FlashAttnBwdSm90INS1_25CollectiveMainloopBwdSm90ILi2ELi2ELi2EN4cute5tupleIJNS5_1CILi1EEES8_S8_EEENS6_IJNS7_ILi64EEENS7_ILi128EEESB_EEENS_6half_tEfNS_4arch4Sm90ELb0ELb0ELb1ELb0ELb1ELb1ELb0ELb0ELi2ELi1ELi2ELi1ELb0EEENS1_24CollectiveEpilogueBwdGQAISC_fSF_Li256ELb0ELb1EEENS1_19SingleTileSchedulerILb0ELb0ELb0ELi128EEEEEEEEEvNT_6ParamsE)
        /*0254*/ 	.word	0x00000000


	//----- nvinfo : EIATTR_REGCOUNT
	.align		4
.L_116:
        /*0258*/ 	.byte	0x04, 0x2f
        /*025a*/ 	.short	(.L_118 - .L_117)
	.align		4
.L_117:
        /*025c*/ 	.word	index@(_ZN7cutlass13device_kernelIN5flash11enable_sm90INS1_16FlashAttnBwdSm90INS1_25CollectiveMainloopBwdSm90ILi2ELi2ELi2EN4cute5tupleIJNS5_1CILi1EEES8_S8_EEENS6_IJNS7_ILi64EEENS7_ILi128EEESB_EEENS_6half_tEfNS_4arch4Sm90ELb0ELb0ELb1ELb0ELb0ELb1ELb0ELb0ELi2ELi1ELi2ELi1ELb0EEENS1_24CollectiveEpilogueBwdGQAISC_fSF_Li256ELb0ELb0EEENS1_19SingleTileSchedulerILb0ELb0ELb0ELi128EEEEEEEEEvNT_6ParamsE)
        /*0260*/ 	.word	0x000000a8


	//----- nvinfo : EIATTR_FRAME_SIZE
	.align		4
.L_118:
        /*0264*/ 	.byte	0x04, 0x11
        /*0266*/ 	.short	(.L_120 - .L_119)
	.align		4
.L_119:
        /*0268*/ 	.word	index@(_ZN7cutlass13device_kernelIN5flash11enable_sm90INS1_16FlashAttnBwdSm90INS1_25CollectiveMainloopBwdSm90ILi2ELi2ELi2EN4cute5tupleIJNS5_1CILi1EEES8_S8_EEENS6_IJNS7_ILi64EEENS7_ILi128EEESB_EEENS_6half_tEfNS_4arch4Sm90ELb0ELb0ELb1ELb0ELb0ELb1ELb0ELb0ELi2ELi1ELi2ELi1ELb0EEENS1_24CollectiveEpilogueBwdGQAISC_fSF_Li256ELb0ELb0EEENS1_19SingleTileSchedulerILb0ELb0ELb0ELi128EEEEEEEEEvNT_6ParamsE)
        /*026c*/ 	.word	0x00000000


	//----- nvinfo : EIATTR_REGCOUNT
	.align		4
.L_120:
        /*0270*/ 	.byte	0x04, 0x2f
        /*0272*/ 	.short	(.L_122 - .L_121)
	.align		4
.L_121:
        /*0274*/ 	.word	index@(_ZN7cutlass13device_kernelIN5flash11enable_sm90INS1_16FlashAttnBwdSm90INS1_25CollectiveMainloopBwdSm90ILi2ELi2ELi2EN4cute5tupleIJNS5_1CILi1EEES8_S8_EEENS6_IJNS7_ILi64EEENS7_ILi128EEESB_EEENS_6half_tEfNS_4arch4Sm90ELb0ELb0ELb1ELb0ELb1ELb1ELb0ELb0ELi2ELi1ELi2ELi1ELb0EEENS1_21CollectiveEpilogueBwdISC_SD_SF_Li256ELb0ELb0ELi1EEENS1_19SingleTileSchedulerILb0ELb0ELb0ELi128EEEEEEEEEvNT_6ParamsE)
        /*0278*/ 	.word	0x000000a8


	//----- nvinfo : EIATTR_FRAME_SIZE
	.align		4
.L_122:
        /*027c*/ 	.byte	0x04, 0x11
        /*027e*/ 	.short	(.L_124 - .L_123)
	.align		4
.L_123:
        /*0280*/ 	.word	index@(_ZN7cutlass13device_kernelIN5flash11enable_sm90INS1_16FlashAttnBwdSm90INS1_25CollectiveMainloopBwdSm90ILi2ELi2ELi2EN4cute5tupleIJNS5_1CILi1EEES8_S8_EEENS6_IJNS7_ILi64EEENS7_ILi128EEESB_EEENS_6half_tEfNS_4arch4Sm90ELb0ELb0ELb1ELb0ELb1ELb1ELb0ELb0ELi2ELi1ELi2ELi1ELb0EEENS1_21CollectiveEpilogueBwdISC_SD_SF_Li256ELb0ELb0ELi1EEENS1_19SingleTileSchedulerILb0ELb0ELb0ELi128EEEEEEEEEvNT_6ParamsE)
        /*0284*/ 	.word	0x00000000


	//----- nvinfo : EIATTR_REGCOUNT
	.align		4
.L_124:
        /*0288*/ 	.byte	0x04, 0x2f
        /*028a*/ 	.short	(.L_126 - .L_125)
	.align		4
.L_125:
        /*028c*/ 	.word	index@(_ZN7cutlass13device_kernelIN5flash11enable_sm90INS1_16FlashAttnBwdSm90INS1_25CollectiveMainloopBwdSm90ILi2ELi2ELi2EN4cute5tupleIJNS5_1CILi1EEES8_S8_EEENS6_IJNS7_ILi64EEENS7_ILi128EEESB_EEENS_6half_tEfNS_4arch4Sm90ELb0ELb0ELb1ELb0ELb0ELb1ELb0ELb0ELi2ELi1ELi2ELi1ELb0EEENS1_21CollectiveEpilogueBwdISC_SD_SF_Li256ELb0ELb0ELi1EEENS1_19SingleTileSchedulerILb0ELb0ELb0ELi128EEEEEEEEEvNT_6ParamsE)
        /*0290*/ 	.word	0x000000a8


	//----- nvinfo : EIATTR_FRAME_SIZE
	.align		4
.L_126:
        /*0294*/ 	.byte	0x04, 0x11
        /*0296*/ 	.short	(.L_128 - .L_127)
	.align		4
.L_127:
        /*0298*/ 	.word	index@(_ZN7cutlass13device_kernelIN5flash11enable_sm90INS1_16FlashAttnBwdSm90INS1_25CollectiveMainloopBwdSm90ILi2ELi2ELi2EN4cute5tupleIJNS5_1CILi1EEES8_S8_EEENS6_IJNS7_ILi64EEENS7_ILi128EEESB_EEENS_6half_tEfNS_4arch4Sm90ELb0ELb0ELb1ELb0ELb0ELb1ELb0ELb0ELi2ELi1ELi2ELi1ELb0EEENS1_21CollectiveEpilogueBwdISC_SD_SF_Li256ELb0ELb0ELi1EEENS1_19SingleTileSchedulerILb0ELb0ELb0ELi128EEEEEEEEEvNT_6ParamsE)
        /*029c*/ 	.word	0x00000000


	//----- nvinfo : EIATTR_MIN_STACK_SIZE
	.align		4
.L_128:
        /*02a0*/ 	.byte	0x04, 0x12
        /*02a2*/ 	.short	(.L_130 - .L_129)
	.align		4
.L_129:
        /*02a4*/ 	.word	index@(_ZN7cutlass13device_kernelIN5flash11enable_sm90INS1_16FlashAttnBwdSm90INS1_25CollectiveMainloopBwdSm90ILi2ELi2ELi2EN4cute5tupleIJNS5_1CILi1EEES8_S8_EEENS6_IJNS7_ILi64EEENS7_ILi128EEESB_EEENS_6half_tEfNS_4arch4Sm90ELb0ELb0ELb1ELb0ELb0ELb1ELb0ELb0ELi2ELi1ELi2ELi1ELb0EEENS1_21CollectiveEpilogueBwdISC_SD_SF_Li256ELb0ELb0ELi1EEENS1_19SingleTileSchedulerILb0ELb0ELb0ELi128EEEEEEEEEvNT_6ParamsE)
        /*02a8*/ 	.word	0x00000000


	//----- nvinfo : EIATTR_MIN_STACK_SIZE
	.align		4
.L_130:
        /*02ac*/ 	.byte	0x04, 0x12
        /*02ae*/ 	.short	(.L_132 - .L_131)
	.align		4
.L_131:
        /*02b0*/ 	.word	index@(_ZN7cutlass13device_kernelIN5flash11enable_sm90INS1_16FlashAttnBwdSm90INS1_25CollectiveMainloopBwdSm90ILi2ELi2ELi2EN4cute5tupleIJNS5_1CILi1EEES8_S8_EEENS6_IJNS7_ILi64EEENS7_ILi128EEESB_EEENS_6half_tEfNS_4arch4Sm90ELb0ELb0ELb1ELb0ELb1ELb1ELb0ELb0ELi2ELi1ELi2ELi1ELb0EEENS1_21CollectiveEpilogueBwdISC_SD_SF_Li256ELb0ELb0ELi1EEENS1_19SingleTileSchedulerILb0ELb0ELb0ELi128EEEEEEEEEvNT_6ParamsE)
        /*02b4*/ 	.word	0x00000000


	//----- nvinfo : EIATTR_MIN_STACK_SIZE
	.align		4
.L_132:
        /*02b8*/ 	.byte	0x04, 0x12
        /*02ba*/ 	.short	(.L_134 - .L_133)
	.align		4
.L_133:
        /*02bc*/ 	.word	index@(_ZN7cutlass13device_kernelIN5flash11enable_sm90INS1_16FlashAttnBwdSm90INS1_25CollectiveMainloopBwdSm90ILi2ELi2ELi2EN4cute5tupleIJNS5_1CILi1EEES8_S8_EEENS6_IJNS7_ILi64EEENS7_ILi128EEESB_EEENS_6half_tEfNS_4arch4Sm90ELb0ELb0ELb1ELb0ELb0ELb1ELb0ELb0ELi2ELi1ELi2ELi1ELb0EEENS1_24CollectiveEpilogueBwdGQAISC_fSF_Li256ELb0ELb0EEENS1_19SingleTileSchedulerILb0ELb0ELb0ELi128EEEEEEEEEvNT_6ParamsE)
        /*02c0*/ 	.word	0x00000000


	//----- nvinfo : EIATTR_MIN_STACK_SIZE
	.align		4
.L_134:
        /*02c4*/ 	.byte	0x04, 0x12
        /*02c6*/ 	.short	(.L_136 - .L_135)
	.align		4
.L_135:
        /*02c8*/ 	.word	index@(_ZN7cutlass13device_kernelIN5flash11enable_sm90INS1_16FlashAttnBwdSm90INS1_25CollectiveMainloopBwdSm90ILi2ELi2ELi2EN4cute5tupleIJNS5_1CILi1EEES8_S8_EEENS6_IJNS7_ILi64EEENS7_ILi128EEESB_EEENS_6half_tEfNS_4arch4Sm90ELb0ELb0ELb1ELb0ELb1ELb1ELb0ELb0ELi2ELi1ELi2ELi1ELb0EEENS1_24CollectiveEpilogueBwdGQAISC_fSF_Li256ELb0ELb1EEENS1_19SingleTileSchedulerILb0ELb0ELb0ELi128EEEEEEEEEvNT_6ParamsE)
        /*02cc*/ 	.word	0x00000000


	//----- nvinfo : EIATTR_MIN_STACK_SIZE
	.align		4
.L_136:
        /*02d0*/ 	.byte	0x04, 0x12
        /*02d2*/ 	.short	(.L_138 - .L_137)
	.align		4
.L_137:
        /*02d4*/ 	.word	index@(_ZN7cutlass13device_kernelIN5flash11enable_sm90INS1_16FlashAttnBwdSm90INS1_25CollectiveMainloopBwdSm90ILi2ELi2ELi2EN4cute5tupleIJNS5_1CILi1EEES8_S8_EEENS6_IJNS7_ILi64EEENS7_ILi128EEESB_EEENS_6half_tEfNS_4arch4Sm90ELb0ELb0ELb1ELb1ELb0ELb1ELb0ELb0ELi2ELi1ELi2ELi1ELb0EEENS1_21CollectiveEpilogueBwdISC_SD_SF_Li256ELb1ELb0ELi1EEENS1_19SingleTileSchedulerILb1ELb0ELb0ELi128EEEEEEEEEvNT_6ParamsE)
        /*02d8*/ 	.word	0x00000008


	//----- nvinfo : EIATTR_MIN_STACK_SIZE
	.align		4
.L_138:
        /*02dc*/ 	.byte	0x04, 0x12
        /*02de*/ 	.short	(.L_140 - .L_139)
	.align		4
.L_139:
        /*02e0*/ 	.word	index@(_ZN7cutlass13device_kernelIN5flash11enable_sm90INS1_16FlashAttnBwdSm90INS1_25CollectiveMainloopBwdSm90ILi2ELi2ELi2EN4cute5tupleIJNS5_1CILi1EEES8_S8_EEENS6_IJNS7_ILi64EEENS7_ILi128EEESB_EEENS_6half_tEfNS_4arch4Sm90ELb0ELb0ELb1ELb1ELb1ELb1ELb0ELb0ELi2ELi1ELi2ELi1ELb0EEENS1_21CollectiveEpilogueBwdISC_SD_SF_Li256ELb1ELb0ELi1EEENS1_19SingleTileSchedulerILb1ELb0ELb0ELi128EEEEEEEEEvNT_6ParamsE)
        /*02e4*/ 	.word	0x00000008


	//----- nvinfo : EIATTR_MIN_STACK_SIZE
	.align		4
.L_140:
        /*02e8*/ 	.byte	0x04, 0x12
        /*02ea*/ 	.short	(.L_142 - .L_141)
	.align		4
.L_141:
        /*02ec*/ 	.word	index@(_ZN7cutlass13device_kernelIN5flash11enable_sm90INS1_16FlashAttnBwdSm90INS1_25CollectiveMainloopBwdSm90ILi2ELi2ELi2EN4cute5tupleIJNS5_1CILi1EEES8_S8_EEENS6_IJNS7_ILi64EEENS7_ILi128EEESB_EEENS_6half_tEfNS_4arch4Sm90ELb0ELb0ELb1ELb1ELb0ELb1ELb0ELb0ELi2ELi1ELi2ELi1ELb0EEENS1_24CollectiveEpilogueBwdGQAISC_fSF_Li256ELb1ELb0EEENS1_19SingleTileSchedulerILb1ELb0ELb0ELi128EEEEEEEEEvNT_6ParamsE)
        /*02f0*/ 	.word	0x00000008


	//----- nvinfo : EIATTR_MIN_STACK_SIZE
	.align		4
.L_142:
        /*02f4*/ 	.byte	0x04, 0x12
        /*02f6*/ 	.short	(.L_144 - .L_143)
	.align		4
.L_143:
        /*02f8*/ 	.word	index@(_ZN7cutlass13device_kernelIN5flash11enable_sm90INS1_16FlashAttnBwdSm90INS1_25CollectiveMainloopBwdSm90ILi2ELi2ELi2EN4cute5tupleIJNS5_1CILi1EEES8_S8_EEENS6_IJNS7_ILi64EEENS7_ILi128EEESB_EEENS_6half_tEfNS_4arch4Sm90ELb0ELb0ELb1ELb1ELb1ELb1ELb0ELb0ELi2ELi1ELi2ELi1ELb0EEENS1_24CollectiveEpilogueBwdGQAISC_fSF_Li256ELb1ELb1EEENS1_19SingleTileSchedulerILb1ELb0ELb0ELi128EEEEEEEEEvNT_6ParamsE)
        /*02fc*/ 	.word	0x00000008


	//----- nvinfo : EIATTR_MIN_STACK_SIZE
	.align		4
.L_144:
        /*0300*/ 	.byte	0x04, 0x12
        /*0302*/ 	.short	(.L_146 - .L_145)
	.align		4
.L_145:
        /*0304*/ 	.word	index@(_ZN7cutlass13device_kernelIN5flash11enable_sm90INS1_16FlashAttnBwdSm90INS1_25CollectiveMainloopBwdSm90ILi2ELi2ELi2EN4cute5tupleIJNS5_1CILi1EEES8_S8_EEENS6_IJNS7_ILi64EEENS7_ILi128EEESB_EEENS_6half_tEfNS_4arch4Sm90ELb0ELb1ELb1ELb0ELb0ELb1ELb0ELb0ELi2ELi1ELi2ELi1ELb0EEENS1_21CollectiveEpilogueBwdISC_SD_SF_Li256ELb0ELb0ELi1EEENS1_19SingleTileSchedulerILb0ELb0ELb0ELi128EEEEEEEEEvNT_6ParamsE)
        /*0308*/ 	.word	0x00000010


	//----- nvinfo : EIATTR_MIN_STACK_SIZE
	.align		4
.L_146:
        /*030c*/ 	.byte	0x04, 0x12
        /*030e*/ 	.short	(.L_148 - .L_147)
	.align		4
.L_147:
        /*0310*/ 	.word	index@(_ZN7cutlass13device_kernelIN5flash11enable_sm90INS1_16FlashAttnBwdSm90INS1_25CollectiveMainloopBwdSm90ILi2ELi2ELi2EN4cute5tupleIJNS5_1CILi1EEES8_S8_EEENS6_IJNS7_ILi64EEENS7_ILi128EEESB_EEENS_6half_tEfNS_4arch4Sm90ELb0ELb1ELb1ELb0ELb1ELb1ELb0ELb0ELi2ELi1ELi2ELi1ELb0EEENS1_21CollectiveEpilogueBwdISC_SD_SF_Li256ELb0ELb0ELi1EEENS1_19SingleTileSchedulerILb0ELb0ELb0ELi128EEEEEEEEEvNT_6ParamsE)
        /*0314*/ 	.word	0x00000010


	//----- nvinfo : EIATTR_MIN_STACK_SIZE
	.align		4
.L_148:
        /*0318*/ 	.byte	0x04, 0x12
        /*031a*/ 	.short	(.L_150 - .L_149)
	.align		4
.L_149:
        /*031c*/ 	.word	index@(_ZN7cutlass13device_kernelIN5flash11enable_sm90INS1_16FlashAttnBwdSm90INS1_25CollectiveMainloopBwdSm90ILi2ELi2ELi2EN4cute5tupleIJNS5_1CILi1EEES8_S8_EEENS6_IJNS7_ILi64EEENS7_ILi128EEESB_EEENS_6half_tEfNS_4arch4Sm90ELb0ELb1ELb1ELb0ELb0ELb1ELb0ELb0ELi2ELi1ELi2ELi1ELb0EEENS1_24CollectiveEpilogueBwdGQAISC_fSF_Li256ELb0ELb0EEENS1_19SingleTileSchedulerILb0ELb0ELb0ELi128EEEEEEEEEvNT_6ParamsE)
        /*0320*/ 	.word	0x00000010


	//----- nvinfo : EIATTR_MIN_STACK_SIZE
	.align		4
.L_150:
        /*0324*/ 	.byte	0x04, 0x12
        /*0326*/ 	.short	(.L_152 - .L_151)
	.align		4
.L_151:
        /*0328*/ 	.word	index@(_ZN7cutlass13device_kernelIN5flash11enable_sm90INS1_16FlashAttnBwdSm90INS1_25CollectiveMainloopBwdSm90ILi2ELi2ELi2EN4cute5tupleIJNS5_1CILi1EEES8_S8_EEENS6_IJNS7_ILi64EEENS7_ILi128EEESB_EEENS_6half_tEfNS_4arch4Sm90ELb0ELb1ELb1ELb0ELb1ELb1ELb0ELb0ELi2ELi1ELi2ELi1ELb0EEENS1_24CollectiveEpilogueBwdGQAISC_fSF_Li256ELb0ELb1EEENS1_19SingleTileSchedulerILb0ELb0ELb0ELi128EEEEEEEEEvNT_6ParamsE)
        /*032c*/ 	.word	0x00000010


	//----- nvinfo : EIATTR_MIN_STACK_SIZE
	.align		4
.L_152:
        /*0330*/ 	.byte	0x04, 0x12
        /*0332*/ 	.short	(.L_154 - .L_153)
	.align		4
.L_153:
        /*0334*/ 	.word	index@(_ZN7cutlass13device_kernelIN5flash11enable_sm90INS1_16FlashAttnBwdSm90INS1_25CollectiveMainloopBwdSm90ILi2ELi2ELi2EN4cute5tupleIJNS5_1CILi1EEES8_S8_EEENS6_IJNS7_ILi64EEENS7_ILi128EEESB_EEENS_6half_tEfNS_4arch4Sm90ELb0ELb1ELb1ELb1ELb0ELb1ELb0ELb0ELi2ELi1ELi2ELi1ELb0EEENS1_21CollectiveEpilogueBwdISC_SD_SF_Li256ELb1ELb0ELi1EEENS1_19SingleTileSchedulerILb1ELb0ELb0ELi128EEEEEEEEEvNT_6ParamsE)
        /*0338*/ 	.word	0x00000010


	//----- nvinfo : EIATTR_MIN_STACK_SIZE
	.align		4
.L_154:
        /*033c*/ 	.byte	0x04, 0x12
        /*033e*/ 	.short	(.L_156 - .L_155)
	.align		4
.L_155:
        /*0340*/ 	.word	index@(_ZN7cutlass13device_kernelIN5flash11enable_sm90INS1_16FlashAttnBwdSm90INS1_25CollectiveMainloopBwdSm90ILi2ELi2ELi2EN4cute5tupleIJNS5_1CILi1EEES8_S8_EEENS6_IJNS7_ILi64EEENS7_ILi128EEESB_EEENS_6half_tEfNS_4arch4Sm90ELb0ELb1ELb1ELb1ELb1ELb1ELb0ELb0ELi2ELi1ELi2ELi1ELb0EEENS1_21CollectiveEpilogueBwdISC_SD_SF_Li256ELb1ELb0ELi1EEENS1_19SingleTileSchedulerILb1ELb0ELb0ELi128EEEEEEEEEvNT_6ParamsE)
        /*0344*/ 	.word	0x00000010


	//----- nvinfo : EIATTR_MIN_STACK_SIZE
	.align		4
.L_156:
        /*0348*/ 	.byte	0x04, 0x12
        /*034a*/ 	.short	(.L_158 - .L_157)
	.align		4
.L_157:
        /*034c*/ 	.word	index@(_ZN7cutlass13device_kernelIN5flash11enable_sm90INS1_16FlashAttnBwdSm90INS1_25CollectiveMainloopBwdSm90ILi2ELi2ELi2EN4cute5tupleIJNS5_1CILi1EEES8_S8_EEENS6_IJNS7_ILi64EEENS7_ILi128EEESB_EEENS_6half_tEfNS_4arch4Sm90ELb0ELb1ELb1ELb1ELb0ELb1ELb0ELb0ELi2ELi1ELi2ELi1ELb0EEENS1_24CollectiveEpilogueBwdGQAISC_fSF_Li256ELb1ELb0EEENS1_19SingleTileSchedulerILb1ELb0ELb0ELi128EEEEEEEEEvNT_6ParamsE)
        /*0350*/ 	.word	0x00000010


	//----- nvinfo : EIATTR_MIN_STACK_SIZE
	.align		4
.L_158:
        /*0354*/ 	.byte	0x04, 0x12
        /*0356*/ 	.short	(.L_160 - .L_159)
	.align		4
.L_159:
        /*0358*/ 	.word	index@(_ZN7cutlass13device_kernelIN5flash11enable_sm90INS1_16FlashAttnBwdSm90INS1_25CollectiveMainloopBwdSm90ILi2ELi2ELi2EN4cute5tupleIJNS5_1CILi1EEES8_S8_EEENS6_IJNS7_ILi64EEENS7_ILi128EEESB_EEENS_6half_tEfNS_4arch4Sm90ELb0ELb1ELb1ELb1ELb1ELb1ELb0ELb0ELi2ELi1ELi2ELi1ELb0EEENS1_24CollectiveEpilogueBwdGQAISC_fSF_Li256ELb1ELb1EEENS1_19SingleTileSchedulerILb1ELb0ELb0ELi128EEEEEEEEEvNT_6ParamsE)
        /*035c*/ 	.word	0x00000010


	//----- nvinfo : EIATTR_MIN_STACK_SIZE
	.align		4
.L_160:
        /*0360*/ 	.byte	0x04, 0x12
        /*0362*/ 	.short	(.L_162 - .L_161)
	.align		4
.L_161:
        /*0364*/ 	.word	index@(_ZN7cutlass13device_kernelIN5flash11enable_sm90INS1_16FlashAttnBwdSm90INS1_25CollectiveMainloopBwdSm90ILi2ELi2ELi2EN4cute5tupleIJNS5_1CILi1EEES8_S8_EEENS6_IJNS7_ILi64EEENS7_ILi128EEESB_EEENS_6half_tEfNS_4arch4Sm90ELb1ELb0ELb1ELb0ELb0ELb1ELb0ELb0ELi2ELi1ELi2ELi1ELb0EEENS1_21CollectiveEpilogueBwdISC_SD_SF_Li256ELb0ELb0ELi1EEENS1_25SingleTileBwdLPTSchedulerILb0ELi128ELb0EEEEEEEEEvNT_6ParamsE)
        /*0368*/ 	.word	0x00000008


	//----- nvinfo : EIATTR_MIN_STACK_SIZE
	.align		4
.L_162:
        /*036c*/ 	.byte	0x04, 0x12
        /*036e*/ 	.short	(.L_164 - .L_163)
	.align		4
.L_163:
        /*0370*/ 	.word	index@(_ZN7cutlass13device_kernelIN5flash11enable_sm90INS1_16FlashAttnBwdSm90INS1_25CollectiveMainloopBwdSm90ILi2ELi2ELi2EN4cute5tupleIJNS5_1CILi1EEES8_S8_EEENS6_IJNS7_ILi64EEENS7_ILi128EEESB_EEENS_6half_tEfNS_4arch4Sm90ELb1ELb0ELb1ELb0ELb1ELb1ELb0ELb0ELi2ELi1ELi2ELi1ELb0EEENS1_21CollectiveEpilogueBwdISC_SD_SF_Li256ELb0ELb0ELi1EEENS1_25SingleTileBwdLPTSchedulerILb0ELi128ELb1EEEEEEEEEvNT_6ParamsE)
        /*0374*/ 	.word	0x00000008


	//----- nvinfo : EIATTR_MIN_STACK_SIZE
	.align		4
.L_164:
        /*0378*/ 	.byte	0x04, 0x12
        /*037a*/ 	.short	(.L_166 - .L_165)
	.align		4
.L_165:
        /*037c*/ 	.word	index@(_ZN7cutlass13device_kernelIN5flash11enable_sm90INS1_16FlashAttnBwdSm90INS1_25CollectiveMainloopBwdSm90ILi2ELi2ELi2EN4cute5tupleIJNS5_1CILi1EEES8_S8_EEENS6_IJNS7_ILi64EEENS7_ILi128EEESB_EEENS_6half_tEfNS_4arch4Sm90ELb1ELb0ELb1ELb0ELb0ELb1ELb0ELb0ELi2ELi1ELi2ELi1ELb0EEENS1_24CollectiveEpilogueBwdGQAISC_fSF_Li256ELb0ELb0EEENS1_25SingleTileBwdLPTSchedulerILb0ELi128ELb0EEEEEEEEEvNT_6ParamsE)
        /*0380*/ 	.word	0x00000008


	//----- nvinfo : EIATTR_MIN_STACK_SIZE
	.align		4
.L_166:
        /*0384*/ 	.byte	0x04, 0x12
        /*0386*/ 	.short	(.L_168 - .L_167)
	.align		4
.L_167:
        /*0388*/ 	.word	index@(_ZN7cutlass13device_kernelIN5flash11enable_sm90INS1_16FlashAttnBwdSm90INS1_25CollectiveMainloopBwdSm90ILi2ELi2ELi2EN4cute5tupleIJNS5_1CILi1EEES8_S8_EEENS6_IJNS7_ILi64EEENS7_ILi128EEESB_EEENS_6half_tEfNS_4arch4Sm90ELb1ELb0ELb1ELb0ELb1ELb1ELb0ELb0ELi2ELi1ELi2ELi1ELb0EEENS1_24CollectiveEpilogueBwdGQAISC_fSF_Li256ELb0ELb1EEENS1_25SingleTileBwdLPTSchedulerILb0ELi128ELb1EEEEEEEEEvNT_6ParamsE)
        /*038c*/ 	.word	0x00000008


	//----- nvinfo : EIATTR_MIN_STACK_SIZE
	.align		4
.L_168:
        /*0390*/ 	.byte	0x04, 0x12
        /*0392*/ 	.short	(.L_170 - .L_169)
	.align		4
.L_169:
        /*0394*/ 	.word	index@(_ZN7cutlass13device_kernelIN5flash22FlashAttnBwdPreprocessIN4cute5tupleIJNS3_1CILi64EEENS5_ILi128EEEEEENS_6half_tEfNS_4arch4Sm90ELb1ELb0EEEEEvNT_6ParamsE)
        /*0398*/ 	.word	0x00000000


	//----- nvinfo : EIATTR_MIN_STACK_SIZE
	.align		4
.L_170:
        /*039c*/ 	.byte	0x04, 0x12
        /*039e*/ 	.short	(.L_172 - .L_171)
	.align		4
.L_171:
        /*03a0*/ 	.word	index@(_ZN7cutlass13device_kernelIN5flash11enable_sm90INS1_16FlashAttnBwdSm90INS1_25CollectiveMainloopBwdSm90ILi2ELi2ELi2EN4cute5tupleIJNS5_1CILi1EEES8_S8_EEENS6_IJNS7_ILi64EEENS7_ILi128EEESB_EEENS_6half_tEfNS_4arch4Sm90ELb1ELb0ELb1ELb1ELb0ELb1ELb0ELb0ELi2ELi1ELi2ELi1ELb0EEENS1_21CollectiveEpilogueBwdISC_SD_SF_Li256ELb1ELb0ELi1EEENS1_25SingleTileBwdLPTSchedulerILb1ELi128ELb0EEEEEEEEEvNT_6ParamsE)
        /*03a4*/ 	.word	0x00000010


	//----- nvinfo : EIATTR_MIN_STACK_SIZE
	.align		4
.L_172:
        /*03a8*/ 	.byte	0x04, 0x12
        /*03aa*/ 	.short	(.L_174 - .L_173)
	.align		4
.L_173:
        /*03ac*/ 	.word	index@(_ZN7cutlass13device_kernelIN5flash11enable_sm90INS1_16FlashAttnBwdSm90INS1_25CollectiveMainloopBwdSm90ILi2ELi2ELi2EN4cute5tupleIJNS5_1CILi1EEES8_S8_EEENS6_IJNS7_ILi64EEENS7_ILi128EEESB_EEENS_6half_tEfNS_4arch4Sm90ELb1ELb0ELb1ELb1ELb1ELb1ELb0ELb0ELi2ELi1ELi2ELi1ELb0EEENS1_21CollectiveEpilogueBwdISC_SD_SF_Li256ELb1ELb0ELi1EEENS1_25SingleTileBwdLPTSchedulerILb1ELi128ELb1EEEEEEEEEvNT_6ParamsE)
        /*03b0*/ 	.word	0x00000010


	//----- nvinfo : EIATTR_MIN_STACK_SIZE
	.align		4
.L_174:
        /*03b4*/ 	.byte	0x04, 0x12
        /*03b6*/ 	.short	(.L_176 - .L_175)
	.align		4
.L_175:
        /*03b8*/ 	.word	index@(_ZN7cutlass13device_kernelIN5flash11enable_sm90INS1_16FlashAttnBwdSm90INS1_25CollectiveMainloopBwdSm90ILi2ELi2ELi2EN4cute5tupleIJNS5_1CILi1EEES8_S8_EEENS6_IJNS7_ILi64EEENS7_ILi128EEESB_EEENS_6half_tEfNS_4arch4Sm90ELb1ELb0ELb1ELb1ELb0ELb1ELb0ELb0ELi2ELi1ELi2ELi1ELb0EEENS1_24CollectiveEpilogueBwdGQAISC_fSF_Li256ELb1ELb0EEENS1_25SingleTileBwdLPTSchedulerILb1ELi128ELb0EEEEEEEEEvNT_6ParamsE)
        /*03bc*/ 	.word	0x00000010


	//----- nvinfo : EIATTR_MIN_STACK_SIZE
	.align		4
.L_176:
        /*03c0*/ 	.byte	0x04, 0x12
        /*03c2*/ 	.short	(.L_178 - .L_177)
	.align		4
.L_177:
        /*03c4*/ 	.word	index@(_ZN7cutlass13device_kernelIN5flash32FlashAttnBwdPostprocessConvertdQIN4cute5tupleIJNS3_1CILi128EEES6_EEENS_6half_tEfNS_4arch4Sm90ELi256ENS3_8TiledMMAINS3_8MMA_AtomIJNS3_4SM904GMMA26MMA_64x128x16_F32F16F16_RSILNSE_5MajorE0ELSG_1ELNSE_7ScaleInE1ELSH_1EEEEEENS3_6LayoutINS4_IJNS5_ILi2EEENS5_ILi1EEESM_EEENS4_IJSM_NS5_ILi0EEESO_EEEEENS4_IJNS3_10UnderscoreESR_SR_EEEEELb0EEEEEvNT_6ParamsE)
        /*03c8*/ 	.word	0x00000000


	//----- nvinfo : EIATTR_MIN_STACK_SIZE
	.align		4
.L_178:
        /*03cc*/ 	.byte	0x04, 0x12
        /*03ce*/ 	.short	(.L_180 - .L_179)
	.align		4
.L_179:
        /*03d0*/ 	.word	index@(_ZN7cutlass13device_kernelIN5flash32FlashAttnBwdPostprocessConvertdQIN4cute5tupleIJNS3_1CILi64EEENS5_ILi128EEEEEENS_6half_tEfNS_4arch4Sm90ELi256ENS3_8TiledMMAINS3_8MMA_AtomIJNS3_4SM904GMMA25MMA_64x64x16_F32F16F16_SSILNSF_5MajorE0ELSH_1ELNSF_7ScaleInE1ELSI_1EEEEEENS3_6LayoutINS4_IJNS5_ILi1EEENS5_ILi2EEESM_EEENS4_IJNS5_ILi0EEESM_SP_EEEEENS4_IJNS3_10UnderscoreESS_SS_EEEEELb0EEEEEvNT_6ParamsE)
        /*03d4*/ 	.word	0x00000000


	//----- nvinfo : EIATTR_MIN_STACK_SIZE
	.align		4
.L_180:
        /*03d8*/ 	.byte	0x04, 0x12
        /*03da*/ 	.short	(.L_182 - .L_181)
	.align		4
.L_181:
        /*03dc*/ 	.word	index@(_ZN7cutlass13device_kernelIN5flash11enable_sm90INS1_16FlashAttnBwdSm90INS1_25CollectiveMainloopBwdSm90ILi2ELi2ELi2EN4cute5tupleIJNS5_1CILi1EEES8_S8_EEENS6_IJNS7_ILi64EEENS7_ILi128EEESB_EEENS_6half_tEfNS_4arch4Sm90ELb1ELb0ELb1ELb1ELb1ELb1ELb0ELb0ELi2ELi1ELi2ELi1ELb0EEENS1_24CollectiveEpilogueBwdGQAISC_fSF_Li256ELb1ELb1EEENS1_25SingleTileBwdLPTSchedulerILb1ELi128ELb1EEEEEEEEEvNT_6ParamsE)
        /*03e0*/ 	.word	0x00000010


	//----- nvinfo : EIATTR_MIN_STACK_SIZE
	.align		4
.L_182:
        /*03e4*/ 	.byte	0x04, 0x12
        /*03e6*/ 	.short	(.L_184 - .L_183)
	.align		4
.L_183:
        /*03e8*/ 	.word	index@(_ZN7cutlass13device_kernelIN5flash22FlashAttnBwdPreprocessIN4cute5tupleIJNS3_1CILi64EEENS5_ILi128EEEEEENS_6half_tEfNS_4arch4Sm90ELb1ELb1EEEEEvNT_6ParamsE)
        /*03ec*/ 	.word	0x00000000
.L_184:


//--------------------- .nv.compat                --------------------------
	.section	.nv.compat,"",@"SHT_CUDA_COMPAT_INFO"
	.align	4
        /*0000*/ 	.byte	0x02, 0x09, 0x01, 0x00, 0x02, 0x02, 0x04, 0x00, 0x02, 0x05, 0x05, 0x00, 0x03, 0x07, 0x01, 0x01
        /*0010*/ 	.byte	0x02, 0x03, 0x01, 0x00, 0x02, 0x06, 0x01, 0x00, 0x04, 0x0b, 0x08, 0x00, 0x00, 0x00, 0x00, 0x00
        /*0020*/ 	.byte	0x00, 0x00, 0x00, 0x00


//--------------------- .nv.info._ZN7cutlass13device_kernelIN5flash11enable_sm90INS1_16FlashAttnBwdSm90INS1_25CollectiveMainloopBwdSm90ILi2ELi2ELi2EN4cute5tupleIJNS5_1CILi1EEES8_S8_EEENS6_IJNS7_ILi64EEENS7_ILi128EEESB_EEENS_6half_tEfNS_4arch4Sm90ELb0ELb0ELb1ELb0ELb0ELb1ELb0ELb0ELi2ELi1ELi2ELi1ELb0EEENS1_21CollectiveEpilogueBwdISC_SD_SF_Li256ELb0ELb0ELi1EEENS1_19SingleTileSchedulerILb0ELb0ELb0ELi128EEEEEEEEEvNT_6ParamsE --------------------------
	.section	.nv.info._ZN7cutlass13device_kernelIN5flash11enable_sm90INS1_16FlashAttnBwdSm90INS1_25CollectiveMainloopBwdSm90ILi2ELi2ELi2EN4cute5tupleIJNS5_1CILi1EEES8_S8_EEENS6_IJNS7_ILi64EEENS7_ILi128EEESB_EEENS_6half_tEfNS_4arch4Sm90ELb0ELb0ELb1ELb0ELb0ELb1ELb0ELb0ELi2ELi1ELi2ELi1ELb0EEENS1_21CollectiveEpilogueBwdISC_SD_SF_Li256ELb0ELb0ELi1EEENS1_19SingleTileSchedulerILb0ELb0ELb0ELi128EEEEEEEEEvNT_6ParamsE,"",@"SHT_CUDA_INFO"
	.sectionflags	@""
	.align	4


	//----- nvinfo : EIATTR_CUDA_API_VERSION
	.align		4
        /*0000*/ 	.byte	0x04, 0x37
        /*0002*/ 	.short	(.L_186 - .L_185)
.L_185:
        /*0004*/ 	.word	0x00000082


	//----- nvinfo : EIATTR_KPARAM_INFO
	.align		4
.L_186:
        /*0008*/ 	.byte	0x04, 0x17
        /*000a*/ 	.short	(.L_188 - .L_187)
.L_187:
        /*000c*/ 	.word	0x00000000
        /*0010*/ 	.short	0x0000
        /*0012*/ 	.short	0x0070
        /*0014*/ 	.byte	0x00, 0xf0, 0x01, 0x24


	//----- nvinfo : EIATTR_SPARSE_MMA_MASK
	.align		4
.L_188:
        /*0018*/ 	.byte	0x03, 0x50
        /*001a*/ 	.short	0x0000


	//----- nvinfo : EIATTR_MAXREG_COUNT
	.align		4
        /*001c*/ 	.byte	0x03, 0x1b
        /*001e*/ 	.short	0x00a8


	//----- nvinfo : EIATTR_NUM_BARRIERS
	.align		4
        /*0020*/ 	.byte	0x02, 0x4c
        /*0022*/ 	.byte	0x10
	.zero		1


	//----- nvinfo : EIATTR_EXTERNS
	.align		4
        /*0024*/ 	.byte	0x04, 0x0f
        /*0026*/ 	.short	(.L_190 - .L_189)


	//   ....[0]....
	.align		4
.L_189:
        /*0028*/ 	.word	index@(__assertfail)


	//----- nvinfo : EIATTR_MERCURY_ISA_VERSION
	.align		4
.L_190:
        /*002c*/ 	.byte	0x03, 0x5f
        /*002e*/ 	.short	0x0101


	//----- nvinfo : EIATTR_INT_WARP_WIDE_INSTR_OFFSETS
	.align		4
        /*0030*/ 	.byte	0x04, 0x31
        /*0032*/ 	.short	(.L_192 - .L_191)


	//   ....[0]....
.L_191:
        /*0034*/ 	.word	0x000001d0


	//   ....[1]....
        /*0038*/ 	.word	0x00000290


	//----- nvinfo : EIATTR_COOP_GROUP_MASK_REGIDS
	.align		4
.L_192:
        /*003c*/ 	.byte	0x04, 0x29
        /*003e*/ 	.short	(.L_194 - .L_193)


	//   ....[0]....
.L_193:
        /*0040*/ 	.word	0xffffffff


	//   ....[1]....
        /*0044*/ 	.word	0xffffffff


	//   ....[2]....
        /*0048*/ 	.word	0xffffffff


	//   ....[3]....
        /*004c*/ 	.word	0xffffffff


	//   ....[4]....
        /*0050*/ 	.word	0xffffffff


	//   ....[5]....
        /*0054*/ 	.word	0xffffffff


	//   ....[6]....
        /*0058*/ 	.word	0xffffffff


	//   ....[7]....
        /*005c*/ 	.word	0xffffffff


	//   ....[8]....
        /*0060*/ 	.word	0x0500000f


	//----- nvinfo : EIATTR_COOP_GROUP_INSTR_OFFSETS
	.align		4
.L_194:
        /*0064*/ 	.byte	0x04, 0x28
        /*0066*/ 	.short	(.L_196 - .L_195)


	//   ....[0]....
.L_195:
        /*0068*/ 	.word	0x00000050


	//   ....[1]....
        /*006c*/ 	.word	0x000001e0


	//   ....[2]....
        /*0070*/ 	.word	0x00000270


	//   ....[3]....
        /*0074*/ 	.word	0x000003f0


	//   ....[4]....
        /*0078*/ 	.word	0x00000630


	//   ....[5]....
        /*007c*/ 	.word	0x00000b80


	//   ....[6]....
        /*0080*/ 	.word	0x00004860


	//   ....[7]....
        /*0084*/ 	.word	0x00004fb0


	//   ....[8]....
        /*0088*/ 	.word	0x00007840


	//----- nvinfo : EIATTR_REG_RECONFIG
	.align		4
.L_196:
        /*008c*/ 	.byte	0x01, 0x54
	.zero		2


	//----- nvinfo : EIATTR_SYSCALL_OFFSETS
	.align		4
        /*0090*/ 	.byte	0x04, 0x46
        /*0092*/ 	.short	(.L_198 - .L_197)


	//   ....[0]....
.L_197:
        /*0094*/ 	.word	0x000007c0


	//   ....[1]....
        /*0098*/ 	.word	0x000008b0


	//   ....[2]....
        /*009c*/ 	.word	0x00000a10


	//   ....[3]....
        /*00a0*/ 	.word	0x00000b00


	//   ....[4]....
        /*00a4*/ 	.word	0x000041b0


	//   ....[5]....
        /*00a8*/ 	.word	0x000042e0


	//   ....[6]....
        /*00ac*/ 	.word	0x00004400


	//   ....[7]....
        /*00b0*/ 	.word	0x00004520


	//----- nvinfo : EIATTR_MBARRIER_INSTR_OFFSETS
	.align		4
.L_198:
        /*00b4*/ 	.byte	0x04, 0x39
        /*00b6*/ 	.short	(.L_200 - .L_199)


	//   ....[0]....
.L_199:
        /*00b8*/ 	.word	0x000002b0
        /*00bc*/ 	.word	0x000000ff
        /*00c0*/ 	.word	0x00030800
        /*00c4*/ 	.short	0x0100
        /*00c6*/ 	.byte	0x06
	.zero		1


	//   ....[1]....
        /*00c8*/ 	.word	0x000003a0
        /*00cc*/ 	.word	0x000000ff
        /*00d0*/ 	.word	0x00030810
        /*00d4*/ 	.short	0x0100
        /*00d6*/ 	.byte	0x08
	.zero		1


	//   ....[2]....
        /*00d8*/ 	.word	0x000003b0
        /*00dc*/ 	.word	0x000000ff
        /*00e0*/ 	.word	0x00030820
        /*00e4*/ 	.short	0x0100
        /*00e6*/ 	.byte	0x08
	.zero		1


	//   ....[3]....
        /*00e8*/ 	.word	0x000003c0
        /*00ec*/ 	.word	0x000000ff
        /*00f0*/ 	.word	0x00030818
        /*00f4*/ 	.short	0x0100
        /*00f6*/ 	.byte	0x08
	.zero		1


	//   ....[4]....
        /*00f8*/ 	.word	0x000003d0
        /*00fc*/ 	.word	0x000000ff
        /*0100*/ 	.word	0x00030828
        /*0104*/ 	.short	0x0100
        /*0106*/ 	.byte	0x08
	.zero		1


	//   ....[5]....
        /*0108*/ 	.word	0x00000500
        /*010c*/ 	.word	0x000000ff
        /*0110*/ 	.word	0x00030830
        /*0114*/ 	.short	0x0100
        /*0116*/ 	.byte	0x08
	.zero		1


	//   ....[6]....
        /*0118*/ 	.word	0x00000510
        /*011c*/ 	.word	0x000000ff
        /*0120*/ 	.word	0x00030840
        /*0124*/ 	.short	0x0100
        /*0126*/ 	.byte	0x08
	.zero		1


	//   ....[7]....
        /*0128*/ 	.word	0x00000520
        /*012c*/ 	.word	0x000000ff
        /*0130*/ 	.word	0x00030838
        /*0134*/ 	.short	0x0100
        /*0136*/ 	.byte	0x08
	.zero		1


	//   ....[8]....
        /*0138*/ 	.word	0x00000530
        /*013c*/ 	.word	0x000000ff
        /*0140*/ 	.word	0x00030848
        /*0144*/ 	.short	0x0100
        /*0146*/ 	.byte	0x08
	.zero		1


	//   ....[9]....
        /*0148*/ 	.word	0x00000bb0
        /*014c*/ 	.word	0x00000010
        /*0150*/ 	.word	0x00030800
        /*0154*/ 	.short	0x010a
        /*0156*/ 	.byte	0x3f
	.zero		1


	//   ....[10]....
        /*0158*/ 	.word	0x00000c40
        /*015c*/ 	.word	0x00000010
        /*0160*/ 	.word	0x00030800
        /*0164*/ 	.short	0x010a
        /*0166*/ 	.byte	0x3f
	.zero		1


	//   ....[11]....
        /*0168*/ 	.word	0x000013b0
        /*016c*/ 	.word	0x00000002
        /*0170*/ 	.word	0x00030810
        /*0174*/ 	.short	0x010a
        /*0176*/ 	.byte	0x3f
	.zero		1


	//   ....[12]....
        /*0178*/ 	.word	0x000013f0
        /*017c*/ 	.word	0x00000002
        /*0180*/ 	.word	0x00030810
        /*0184*/ 	.short	0x010a
        /*0186*/ 	.byte	0x3f
	.zero		1


	//   ....[13]....
        /*0188*/ 	.word	0x00001920
        /*018c*/ 	.word	0x00000002
        /*0190*/ 	.word	0x00030830
        /*0194*/ 	.short	0x010a
        /*0196*/ 	.byte	0x3f
	.zero		1


	//   ....[14]....
        /*0198*/ 	.word	0x000019a0
        /*019c*/ 	.word	0x00000002
        /*01a0*/ 	.word	0x00030830
        /*01a4*/ 	.short	0x010a
        /*01a6*/ 	.byte	0x3f
	.zero		1


	//   ....[15]....
        /*01a8*/ 	.word	0x00003940
        /*01ac*/ 	.word	0x00000000
        /*01b0*/ 	.word	0x00000000
        /*01b4*/ 	.short	0x0101
        /*01b6*/ 	.byte	0x3f
	.zero		1


	//   ....[16]....
        /*01b8*/ 	.word	0x00003c50
        /*01bc*/ 	.word	0x00000002
        /*01c0*/ 	.word	0x00000000
        /*01c4*/ 	.short	0x0101
        /*01c6*/ 	.byte	0x3f
	.zero		1


	//   ....[17]....
        /*01c8*/ 	.word	0x00005df0
        /*01cc*/ 	.word	0x0000000b
        /*01d0*/ 	.word	0x00030820
        /*01d4*/ 	.short	0x010a
        /*01d6*/ 	.byte	0x3f
	.zero		1


	//   ....[18]....
        /*01d8*/ 	.word	0x000063f0
        /*01dc*/ 	.word	0x0000000b
        /*01e0*/ 	.word	0x00030840
        /*01e4*/ 	.short	0x010a
        /*01e6*/ 	.byte	0x3f
	.zero		1


	//   ....[19]....
        /*01e8*/ 	.word	0x00006690
        /*01ec*/ 	.word	0x0000000b
        /*01f0*/ 	.word	0x00030828
        /*01f4*/ 	.short	0x010a
        /*01f6*/ 	.byte	0x3f
	.zero		1


	//   ....[20]....
        /*01f8*/ 	.word	0x000068a0
        /*01fc*/ 	.word	0x0000000b
        /*0200*/ 	.word	0x00030848
        /*0204*/ 	.short	0x010a
        /*0206*/ 	.byte	0x3f
	.zero		1


	//   ....[21]....
        /*0208*/ 	.word	0x00006b20
        /*020c*/ 	.word	0x0000000b
        /*0210*/ 	.word	0x00030820
        /*0214*/ 	.short	0x010a
        /*0216*/ 	.byte	0x3f
	.zero		1


	//   ....[22]....
        /*0218*/ 	.word	0x00006da0
        /*021c*/ 	.word	0x0000000b
        /*0220*/ 	.word	0x00030840
        /*0224*/ 	.short	0x010a
        /*0226*/ 	.byte	0x3f
	.zero		1


	//   ....[23]....
        /*0228*/ 	.word	0x00007010
        /*022c*/ 	.word	0x0000000b
        /*0230*/ 	.word	0x00030828
        /*0234*/ 	.short	0x010a
        /*0236*/ 	.byte	0x3f
	.zero		1


	//   ....[24]....
        /*0238*/ 	.word	0x00007260
        /*023c*/ 	.word	0x00000004
        /*0240*/ 	.word	0x00030840
        /*0244*/ 	.short	0x010a
        /*0246*/ 	.byte	0x3f
	.zero		1


	//   ....[25]....
        /*0248*/ 	.word	0x000076b0
        /*024c*/ 	.word	0x00000006
        /*0250*/ 	.word	0x00000000
        /*0254*/ 	.short	0x010a
        /*0256*/ 	.byte	0x3f
	.zero		1


	//   ....[26]....
        /*0258*/ 	.word	0x00007710
        /*025c*/ 	.word	0x00000003
        /*0260*/ 	.word	0x00000000
        /*0264*/ 	.short	0x010a
        /*0266*/ 	.byte	0x3f
	.zero		1


	//   ....[27]....
        /*0268*/ 	.word	0x00007770
        /*026c*/ 	.word	0x00000000
        /*0270*/ 	.word	0x00000000
        /*0274*/ 	.short	0x010a
        /*0276*/ 	.byte	0x3f
	.zero		1


	//   ....[28]....
        /*0278*/ 	.word	0x000077a0
        /*027c*/ 	.word	0x00000003
        /*0280*/ 	.word	0x00000000
        /*0284*/ 	.short	0x010a
        /*0286*/ 	.byte	0x3f
	.zero		1


	//   ....[29]....
        /*0288*/ 	.word	0x00007870
        /*028c*/ 	.word	0x00000010
        /*0290*/ 	.word	0x00030800
        /*0294*/ 	.short	0x010a
        /*0296*/ 	.byte	0x3f
	.zero		1


	//   ....[30]....
        /*0298*/ 	.word	0x000078c0
        /*029c*/ 	.word	0x00000002
        /*02a0*/ 	.word	0x00030810
        /*02a4*/ 	.short	0x010a
        /*02a6*/ 	.byte	0x3f
	.zero		1


	//   ....[31]....
        /*02a8*/ 	.word	0x00007910
        /*02ac*/ 	.word	0x00000002
        /*02b0*/ 	.word	0x00030830
        /*02b4*/ 	.short	0x010a
        /*02b6*/ 	.byte	0x3f
	.zero		1


	//   ....[32]....
        /*02b8*/ 	.word	0x00007960
        /*02bc*/ 	.word	0x0000000b
        /*02c0*/ 	.word	0x00030820
        /*02c4*/ 	.short	0x010a
        /*02c6*/ 	.byte	0x3f
	.zero		1


	//   ....[33]....
        /*02c8*/ 	.word	0x000079b0
        /*02cc*/ 	.word	0x0000000b
        /*02d0*/ 	.word	0x00030840
        /*02d4*/ 	.short	0x010a
        /*02d6*/ 	.byte	0x3f
	.zero		1


	//   ....[34]....
        /*02d8*/ 	.word	0x00007a00
        /*02dc*/ 	.word	0x0000000b
        /*02e0*/ 	.word	0x00030828
        /*02e4*/ 	.short	0x010a
        /*02e6*/ 	.byte	0x3f
	.zero		1


	//   ....[35]....
        /*02e8*/ 	.word	0x00007a50
        /*02ec*/ 	.word	0x0000000b
        /*02f0*/ 	.word	0x00030848
        /*02f4*/ 	.short	0x010a
        /*02f6*/ 	.byte	0x3f
	.zero		1


	//   ....[36]....
        /*02f8*/ 	.word	0x00007ab0
        /*02fc*/ 	.word	0x0000000b
        /*0300*/ 	.word	0x00030820
        /*0304*/ 	.short	0x010a
        /*0306*/ 	.byte	0x3f
	.zero		1


	//   ....[37]....
        /*0308*/ 	.word	0x00007b00
        /*030c*/ 	.word	0x0000000b
        /*0310*/ 	.word	0x00030840
        /*0314*/ 	.short	0x010a
        /*0316*/ 	.byte	0x3f
	.zero		1


	//   ....[38]....
        /*0318*/ 	.word	0x00007b50
        /*031c*/ 	.word	0x0000000b
        /*0320*/ 	.word	0x00030828
        /*0324*/ 	.short	0x010a
        /*0326*/ 	.byte	0x3f
	.zero		1


	//   ....[39]....
        /*0328*/ 	.word	0x00007ba0
        /*032c*/ 	.word	0x00000004
        /*0330*/ 	.word	0x00030840
        /*0334*/ 	.short	0x010a
        /*0336*/ 	.byte	0x3f
	.zero		1


	//   ....[40]....
        /*0338*/ 	.word	0x00007c80
        /*033c*/ 	.word	0x00000006
        /*0340*/ 	.word	0x00000000
        /*0344*/ 	.short	0x010a
        /*0346*/ 	.byte	0x3f
	.zero		1


	//   ....[41]....
        /*0348*/ 	.word	0x00007cd0
        /*034c*/ 	.word	0x00000003
        /*0350*/ 	.word	0x00000000
        /*0354*/ 	.short	0x010a
        /*0356*/ 	.byte	0x3f
	.zero		1


	//   ....[42]....
        /*0358*/ 	.word	0x00007d20
        /*035c*/ 	.word	0x00000000
        /*0360*/ 	.word	0x00000000
        /*0364*/ 	.short	0x010a
        /*0366*/ 	.byte	0x3f
	.zero		1


	//----- nvinfo : EIATTR_NUM_MBARRIERS
	.align		4
.L_200:
        /*0368*/ 	.byte	0x03, 0x38
        /*036a*/ 	.short	0x0009


	//----- nvinfo : EIATTR_EXIT_INSTR_OFFSETS
	.align		4
        /*036c*/ 	.byte	0x04, 0x1c
        /*036e*/ 	.short	(.L_202 - .L_201)


	//   ....[0]....
.L_201:
        /*0370*/ 	.word	0x000077f0


	//----- nvinfo : EIATTR_MAX_THREADS
	.align		4
.L_202:
        /*0374*/ 	.byte	0x04, 0x05
        /*0376*/ 	.short	(.L_204 - .L_203)
.L_203:
        /*0378*/ 	.word	0x00000180
        /*037c*/ 	.word	0x00000001
        /*0380*/ 	.word	0x00000001


	//----- nvinfo : EIATTR_CRS_STACK_SIZE
	.align		4
.L_204:
        /*0384*/ 	.byte	0x04, 0x1e
        /*0386*/ 	.short	(.L_206 - .L_205)
.L_205:
        /*0388*/ 	.word	0x00000000


	//----- nvinfo : EIATTR_CBANK_PARAM_SIZE
	.align		4
.L_206:
        /*038c*/ 	.byte	0x03, 0x19
        /*038e*/ 	.short	0x0970


	//----- nvinfo : EIATTR_PARAM_CBANK
	.align		4
        /*0390*/ 	.byte	0x04, 0x0a
        /*0392*/ 	.short	(.L_208 - .L_207)
	.align		4
.L_207:
        /*0394*/ 	.word	index@(.nv.constant0._ZN7cutlass13device_kernelIN5flash11enable_sm90INS1_16FlashAttnBwdSm90INS1_25CollectiveMainloopBwdSm90ILi2ELi2ELi2EN4cute5tupleIJNS5_1CILi1EEES8_S8_EEENS6_IJNS7_ILi64EEENS7_ILi128EEESB_EEENS_6half_tEfNS_4arch4Sm90ELb0ELb0ELb1ELb0ELb0ELb1ELb0ELb0ELi2ELi1ELi2ELi1ELb0EEENS1_21CollectiveEpilogueBwdISC_SD_SF_Li256ELb0ELb0ELi1EEENS1_19SingleTileSchedulerILb0ELb0ELb0ELi128EEEEEEEEEvNT_6ParamsE)
        /*0398*/ 	.short	0x0210
        /*039a*/ 	.short	0x0970


	//----- nvinfo : EIATTR_SW_WAR
	.align		4
.L_208:
        /*039c*/ 	.byte	0x04, 0x36
        /*039e*/ 	.short	(.L_210 - .L_209)
.L_209:
        /*03a0*/ 	.word	0x00000008
.L_210:


//--------------------- .nv.info._ZN7cutlass13device_kernelIN5flash11enable_sm90INS1_16FlashAttnBwdSm90INS1_25CollectiveMainloopBwdSm90ILi2ELi2ELi2EN4cute5tupleIJNS5_1CILi1EEES8_S8_EEENS6_IJNS7_ILi64EEENS7_ILi128EEESB_EEENS_6half_tEfNS_4arch4Sm90ELb0ELb0ELb1ELb0ELb1ELb1ELb0ELb0ELi2ELi1ELi2ELi1ELb0EEENS1_21CollectiveEpilogueBwdISC_SD_SF_Li256ELb0ELb0ELi1EEENS1_19SingleTileSchedulerILb0ELb0ELb0ELi128EEEEEEEEEvNT_6ParamsE --------------------------
	.section	.nv.info._ZN7cutlass13device_kernelIN5flash11enable_sm90INS1_16FlashAttnBwdSm90INS1_25CollectiveMainloopBwdSm90ILi2ELi2ELi2EN4cute5tupleIJNS5_1CILi1EEES8_S8_EEENS6_IJNS7_ILi64EEENS7_ILi128EEESB_EEENS_6half_tEfNS_4arch4Sm90ELb0ELb0ELb1ELb0ELb1ELb1ELb0ELb0ELi2ELi1ELi2ELi1ELb0EEENS1_21CollectiveEpilogueBwdISC_SD_SF_Li256ELb0ELb0ELi1EEENS1_19SingleTileSchedulerILb0ELb0ELb0ELi128EEEEEEEEEvNT_6ParamsE,"",@"SHT_CUDA_INFO"
	.sectionflags	@""
	.align	4


	//----- nvinfo : EIATTR_CUDA_API_VERSION
	.align		4
        /*0000*/ 	.byte	0x04, 0x37
        /*0002*/ 	.short	(.L_212 - .L_211)
.L_211:
        /*0004*/ 	.word	0x00000082


	//----- nvinfo : EIATTR_KPARAM_INFO
	.align		4
.L_212:
        /*0008*/ 	.byte	0x04, 0x17
        /*000a*/ 	.short	(.L_214 - .L_213)
.L_213:
        /*000c*/ 	.word	0x00000000
        /*0010*/ 	.short	0x0000
        /*0012*/ 	.short	0x0070
        /*0014*/ 	.byte	0x00, 0xf0, 0x01, 0x24


	//----- nvinfo : EIATTR_SPARSE_MMA_MASK
	.align		4
.L_214:
        /*0018*/ 	.byte	0x03, 0x50
        /*001a*/ 	.short	0x0000


	//----- nvinfo : EIATTR_MAXREG_COUNT
	.align		4
        /*001c*/ 	.byte	0x03, 0x1b
        /*001e*/ 	.short	0x00a8


	//----- nvinfo : EIATTR_NUM_BARRIERS
	.align		4
        /*0020*/ 	.byte	0x02, 0x4c
        /*0022*/ 	.byte	0x10
	.zero		1


	//----- nvinfo : EIATTR_EXTERNS
	.align		4
        /*0024*/ 	.byte	0x04, 0x0f
        /*0026*/ 	.short	(.L_216 - .L_215)


	//   ....[0]....
	.align		4
.L_215:
        /*0028*/ 	.word	index@(__assertfail)


	//----- nvinfo : EIATTR_MERCURY_ISA_VERSION
	.align		4
.L_216:
        /*002c*/ 	.byte	0x03, 0x5f
        /*002e*/ 	.short	0x0101


	//----- nvinfo : EIATTR_INT_WARP_WIDE_INSTR_OFFSETS
	.align		4
        /*0030*/ 	.byte	0x04, 0x31
        /*0032*/ 	.short	(.L_218 - .L_217)


	//   ....[0]....
.L_217:
        /*0034*/ 	.word	0x000001d0


	//   ....[1]....
        /*0038*/ 	.word	0x00000290


	//   ....[2]....
        /*003c*/ 	.word	0x00005820


	//   ....[3]....
        /*0040*/ 	.word	0x00005c90


	//   ....[4]....
        /*0044*/ 	.word	0x00006260


	//----- nvinfo : EIATTR_COOP_GROUP_MASK_REGIDS
	.align		4
.L_218:
        /*0048*/ 	.byte	0x04, 0x29
        /*004a*/ 	.short	(.L_220 - .L_219)


	//   ....[0]....
.L_219:
        /*004c*/ 	.word	0xffffffff


	//   ....[1]....
        /*0050*/ 	.word	0xffffffff


	//   ....[2]....
        /*0054*/ 	.word	0xffffffff


	//   ....[3]....
        /*0058*/ 	.word	0xffffffff


	//   ....[4]....
        /*005c*/ 	.word	0xffffffff


	//   ....[5]....
        /*0060*/ 	.word	0xffffffff


	//   ....[6]....
        /*0064*/ 	.word	0xffffffff


	//   ....[7]....
        /*0068*/ 	.word	0xffffffff


	//   ....[8]....
        /*006c*/ 	.word	0xffffffff


	//   ....[9]....
        /*0070*/ 	.word	0xffffffff


	//   ....[10]....
        /*0074*/ 	.word	0xffffffff


	//   ....[11]....
        /*0078*/ 	.word	0xffffffff


	//   ....[12]....
        /*007c*/ 	.word	0xffffffff


	//   ....[13]....
        /*0080*/ 	.word	0xffffffff


	//   ....[14]....
        /*0084*/ 	.word	0x0500000f


	//   ....[15]....
        /*0088*/ 	.word	0x0500000f


	//   ....[16]....
        /*008c*/ 	.word	0x0500000f


	//   ....[17]....
        /*0090*/ 	.word	0x0500000f


	//----- nvinfo : EIATTR_COOP_GROUP_INSTR_OFFSETS
	.align		4
.L_220:
        /*0094*/ 	.byte	0x04, 0x28
        /*0096*/ 	.short	(.L_222 - .L_221)


	//   ....[0]....
.L_221:
        /*0098*/ 	.word	0x00000050


	//   ....[1]....
        /*009c*/ 	.word	0x000001e0


	//   ....[2]....
        /*00a0*/ 	.word	0x00000270


	//   ....[3]....
        /*00a4*/ 	.word	0x000003f0


	//   ....[4]....
        /*00a8*/ 	.word	0x00000630


	//   ....[5]....
        /*00ac*/ 	.word	0x00000b80


	//   ....[6]....
        /*00b0*/ 	.word	0x00004860


	//   ....[7]....
        /*00b4*/ 	.word	0x00004fb0


	//   ....[8]....
        /*00b8*/ 	.word	0x000054c0


	//   ....[9]....
        /*00bc*/ 	.word	0x00005750


	//   ....[10]....
        /*00c0*/ 	.word	0x00005990


	//   ....[11]....
        /*00c4*/ 	.word	0x00005bc0


	//   ....[12]....
        /*00c8*/ 	.word	0x00005e70


	//   ....[13]....
        /*00cc*/ 	.word	0x000061a0


	//   ....[14]....
        /*00d0*/ 	.word	0x00008060


	//   ....[15]....
        /*00d4*/ 	.word	0x000081b0


	//   ....[16]....
        /*00d8*/ 	.word	0x00008220


	//   ....[17]....
        /*00dc*/ 	.word	0x00008290


	//----- nvinfo : EIATTR_REG_RECONFIG
	.align		4
.L_222:
        /*00e0*/ 	.byte	0x01, 0x54
	.zero		2


	//----- nvinfo : EIATTR_SYSCALL_OFFSETS
	.align		4
        /*00e4*/ 	.byte	0x04, 0x46
        /*00e6*/ 	.short	(.L_224 - .L_223)


	//   ....[0]....
.L_223:
        /*00e8*/ 	.word	0x000007c0


	//   ....[1]....
        /*00ec*/ 	.word	0x000008b0


	//   ....[2]....
        /*00f0*/ 	.word	0x00000a10


	//   ....[3]....
        /*00f4*/ 	.word	0x00000b00


	//   ....[4]....
        /*00f8*/ 	.word	0x000041b0


	//   ....[5]....
        /*00fc*/ 	.word	0x000042e0


	//   ....[6]....
        /*0100*/ 	.word	0x00004400


	//   ....[7]....
        /*0104*/ 	.word	0x00004520


	//----- nvinfo : EIATTR_MBARRIER_INSTR_OFFSETS
	.align		4
.L_224:
        /*0108*/ 	.byte	0x04, 0x39
        /*010a*/ 	.short	(.L_226 - .L_225)


	//   ....[0]....
.L_225:
        /*010c*/ 	.word	0x000002b0
        /*0110*/ 	.word	0x000000ff
        /*0114*/ 	.word	0x00030800
        /*0118*/ 	.short	0x0100
        /*011a*/ 	.byte	0x06
	.zero		1


	//   ....[1]....
        /*011c*/ 	.word	0x000003a0
        /*0120*/ 	.word	0x000000ff
        /*0124*/ 	.word	0x00030810
        /*0128*/ 	.short	0x0100
        /*012a*/ 	.byte	0x08
	.zero		1


	//   ....[2]....
        /*012c*/ 	.word	0x000003b0
        /*0130*/ 	.word	0x000000ff
        /*0134*/ 	.word	0x00030820
        /*0138*/ 	.short	0x0100
        /*013a*/ 	.byte	0x08
	.zero		1


	//   ....[3]....
        /*013c*/ 	.word	0x000003c0
        /*0140*/ 	.word	0x000000ff
        /*0144*/ 	.word	0x00030818
        /*0148*/ 	.short	0x0100
        /*014a*/ 	.byte	0x08
	.zero		1


	//   ....[4]....
        /*014c*/ 	.word	0x000003d0
        /*0150*/ 	.word	0x000000ff
        /*0154*/ 	.word	0x00030828
        /*0158*/ 	.short	0x0100
        /*015a*/ 	.byte	0x08
	.zero		1


	//   ....[5]....
        /*015c*/ 	.word	0x00000500
        /*0160*/ 	.word	0x000000ff
        /*0164*/ 	.word	0x00030830
        /*0168*/ 	.short	0x0100
        /*016a*/ 	.byte	0x08
	.zero		1


	//   ....[6]....
        /*016c*/ 	.word	0x00000510
        /*0170*/ 	.word	0x000000ff
        /*0174*/ 	.word	0x00030840
        /*0178*/ 	.short	0x0100
        /*017a*/ 	.byte	0x08
	.zero		1


	//   ....[7]....
        /*017c*/ 	.word	0x00000520
        /*0180*/ 	.word	0x000000ff
        /*0184*/ 	.word	0x00030838
        /*0188*/ 	.short	0x0100
        /*018a*/ 	.byte	0x08
	.zero		1


	//   ....[8]....
        /*018c*/ 	.word	0x00000530
        /*0190*/ 	.word	0x000000ff
        /*0194*/ 	.word	0x00030848
        /*0198*/ 	.short	0x0100
        /*019a*/ 	.byte	0x08
	.zero		1


	//   ....[9]....
        /*019c*/ 	.word	0x00000bb0
        /*01a0*/ 	.word	0x00000010
        /*01a4*/ 	.word	0x00030800
        /*01a8*/ 	.short	0x010a
        /*01aa*/ 	.byte	0x3f
	.zero		1


	//   ....[10]....
        /*01ac*/ 	.word	0x00000c40
        /*01b0*/ 	.word	0x00000010
        /*01b4*/ 	.word	0x00030800
        /*01b8*/ 	.short	0x010a
        /*01ba*/ 	.byte	0x3f
	.zero		1


	//   ....[11]....
        /*01bc*/ 	.word	0x000013b0
        /*01c0*/ 	.word	0x00000002
        /*01c4*/ 	.word	0x00030810
        /*01c8*/ 	.short	0x010a
        /*01ca*/ 	.byte	0x3f
	.zero		1


	//   ....[12]....
        /*01cc*/ 	.word	0x000013f0
        /*01d0*/ 	.word	0x00000002
        /*01d4*/ 	.word	0x00030810
        /*01d8*/ 	.short	0x010a
        /*01da*/ 	.byte	0x3f
	.zero		1


	//   ....[13]....
        /*01dc*/ 	.word	0x00001920
        /*01e0*/ 	.word	0x00000002
        /*01e4*/ 	.word	0x00030830
        /*01e8*/ 	.short	0x010a
        /*01ea*/ 	.byte	0x3f
	.zero		1


	//   ....[14]....
        /*01ec*/ 	.word	0x000019a0
        /*01f0*/ 	.word	0x00000002
        /*01f4*/ 	.word	0x00030830
        /*01f8*/ 	.short	0x010a
        /*01fa*/ 	.byte	0x3f
	.zero		1


	//   ....[15]....
        /*01fc*/ 	.word	0x00003940
        /*0200*/ 	.word	0x00000000
        /*0204*/ 	.word	0x00000000
        /*0208*/ 	.short	0x0101
        /*020a*/ 	.byte	0x3f
	.zero		1


	//   ....[16]....
        /*020c*/ 	.word	0x00003c50
        /*0210*/ 	.word	0x00000002
        /*0214*/ 	.word	0x00000000
        /*0218*/ 	.short	0x0101
        /*021a*/ 	.byte	0x3f
	.zero		1


	//   ....[17]....
        /*021c*/ 	.word	0x00006610
        /*0220*/ 	.word	0x0000000b
        /*0224*/ 	.word	0x00030820
        /*0228*/ 	.short	0x010a
        /*022a*/ 	.byte	0x3f
	.zero		1


	//   ....[18]....
        /*022c*/ 	.word	0x00006c10
        /*0230*/ 	.word	0x0000000b
        /*0234*/ 	.word	0x00030840
        /*0238*/ 	.short	0x010a
        /*023a*/ 	.byte	0x3f
	.zero		1


	//   ....[19]....
        /*023c*/ 	.word	0x00006eb0
        /*0240*/ 	.word	0x0000000b
        /*0244*/ 	.word	0x00030828
        /*0248*/ 	.short	0x010a
        /*024a*/ 	.byte	0x3f
	.zero		1


	//   ....[20]....
        /*024c*/ 	.word	0x000070c0
        /*0250*/ 	.word	0x0000000b
        /*0254*/ 	.word	0x00030848
        /*0258*/ 	.short	0x010a
        /*025a*/ 	.byte	0x3f
	.zero		1


	//   ....[21]....
        /*025c*/ 	.word	0x00007340
        /*0260*/ 	.word	0x0000000b
        /*0264*/ 	.word	0x00030820
        /*0268*/ 	.short	0x010a
        /*026a*/ 	.byte	0x3f
	.zero		1


	//   ....[22]....
        /*026c*/ 	.word	0x000075c0
        /*0270*/ 	.word	0x0000000b
        /*0274*/ 	.word	0x00030840
        /*0278*/ 	.short	0x010a
        /*027a*/ 	.byte	0x3f
	.zero		1


	//   ....[23]....
        /*027c*/ 	.word	0x00007830
        /*0280*/ 	.word	0x0000000b
        /*0284*/ 	.word	0x00030828
        /*0288*/ 	.short	0x010a
        /*028a*/ 	.byte	0x3f
	.zero		1


	//   ....[24]....
        /*028c*/ 	.word	0x00007a80
        /*0290*/ 	.word	0x00000004
        /*0294*/ 	.word	0x00030840
        /*0298*/ 	.short	0x010a
        /*029a*/ 	.byte	0x3f
	.zero		1


	//   ....[25]....
        /*029c*/ 	.word	0x00007ed0
        /*02a0*/ 	.word	0x00000006
        /*02a4*/ 	.word	0x00000000
        /*02a8*/ 	.short	0x010a
        /*02aa*/ 	.byte	0x3f
	.zero		1


	//   ....[26]....
        /*02ac*/ 	.word	0x00007f30
        /*02b0*/ 	.word	0x00000003
        /*02b4*/ 	.word	0x00000000
        /*02b8*/ 	.short	0x010a
        /*02ba*/ 	.byte	0x3f
	.zero		1


	//   ....[27]....
        /*02bc*/ 	.word	0x00007f90
        /*02c0*/ 	.word	0x00000000
        /*02c4*/ 	.word	0x00000000
        /*02c8*/ 	.short	0x010a
        /*02ca*/ 	.byte	0x3f
	.zero		1


	//   ....[28]....
        /*02cc*/ 	.word	0x00007fc0
        /*02d0*/ 	.word	0x00000003
        /*02d4*/ 	.word	0x00000000
        /*02d8*/ 	.short	0x010a
        /*02da*/ 	.byte	0x3f
	.zero		1


	//   ....[29]....
        /*02dc*/ 	.word	0x00008090
        /*02e0*/ 	.word	0x00000010
        /*02e4*/ 	.word	0x00030800
        /*02e8*/ 	.short	0x010a
        /*02ea*/ 	.byte	0x3f
	.zero		1


	//   ....[30]....
        /*02ec*/ 	.word	0x000080e0
        /*02f0*/ 	.word	0x00000002
        /*02f4*/ 	.word	0x00030810
        /*02f8*/ 	.short	0x010a
        /*02fa*/ 	.byte	0x3f
	.zero		1


	//   ....[31]....
        /*02fc*/ 	.word	0x00008130
        /*0300*/ 	.word	0x00000002
        /*0304*/ 	.word	0x00030830
        /*0308*/ 	.short	0x010a
        /*030a*/ 	.byte	0x3f
	.zero		1


	//   ....[32]....
        /*030c*/ 	.word	0x000082d0
        /*0310*/ 	.word	0x0000000b
        /*0314*/ 	.word	0x00030820
        /*0318*/ 	.short	0x010a
        /*031a*/ 	.byte	0x3f
	.zero		1


	//   ....[33]....
        /*031c*/ 	.word	0x00008320
        /*0320*/ 	.word	0x0000000b
        /*0324*/ 	.word	0x00030840
        /*0328*/ 	.short	0x010a
        /*032a*/ 	.byte	0x3f
	.zero		1


	//   ....[34]....
        /*032c*/ 	.word	0x00008370
        /*0330*/ 	.word	0x0000000b
        /*0334*/ 	.word	0x00030828
        /*0338*/ 	.short	0x010a
        /*033a*/ 	.byte	0x3f
	.zero		1


	//   ....[35]....
        /*033c*/ 	.word	0x000083c0
        /*0340*/ 	.word	0x0000000b
        /*0344*/ 	.word	0x00030848
        /*0348*/ 	.short	0x010a
        /*034a*/ 	.byte	0x3f
	.zero		1


	//   ....[36]....
        /*034c*/ 	.word	0x00008420
        /*0350*/ 	.word	0x0000000b
        /*0354*/ 	.word	0x00030820
        /*0358*/ 	.short	0x010a
        /*035a*/ 	.byte	0x3f
	.zero		1


	//   ....[37]....
        /*035c*/ 	.word	0x00008470
        /*0360*/ 	.word	0x0000000b
        /*0364*/ 	.word	0x00030840
        /*0368*/ 	.short	0x010a
        /*036a*/ 	.byte	0x3f
	.zero		1


	//   ....[38]....
        /*036c*/ 	.word	0x000084c0
        /*0370*/ 	.word	0x0000000b
        /*0374*/ 	.word	0x00030828
        /*0378*/ 	.short	0x010a
        /*037a*/ 	.byte	0x3f
	.zero		1


	//   ....[39]....
        /*037c*/ 	.word	0x00008510
        /*0380*/ 	.word	0x00000004
        /*0384*/ 	.word	0x00030840
        /*0388*/ 	.short	0x010a
        /*038a*/ 	.byte	0x3f
	.zero		1


	//   ....[40]....
        /*038c*/ 	.word	0x000085f0
        /*0390*/ 	.word	0x00000006
        /*0394*/ 	.word	0x00000000
        /*0398*/ 	.short	0x010a
        /*039a*/ 	.byte	0x3f
	.zero		1


	//   ....[41]....
        /*039c*/ 	.word	0x00008640
        /*03a0*/ 	.word	0x00000003
        /*03a4*/ 	.word	0x00000000
        /*03a8*/ 	.short	0x010a
        /*03aa*/ 	.byte	0x3f
	.zero		1


	//   ....[42]....
        /*03ac*/ 	.word	0x00008690
        /*03b0*/ 	.word	0x00000000
        /*03b4*/ 	.word	0x00000000
        /*03b8*/ 	.short	0x010a
        /*03ba*/ 	.byte	0x3f
	.zero		1


	//----- nvinfo : EIATTR_NUM_MBARRIERS
	.align		4
.L_226:
        /*03bc*/ 	.byte	0x03, 0x38
        /*03be*/ 	.short	0x0009


	//----- nvinfo : EIATTR_EXIT_INSTR_OFFSETS
	.align		4
        /*03c0*/ 	.byte	0x04, 0x1c
        /*03c2*/ 	.short	(.L_228 - .L_227)


	//   ....[0]....
.L_227:
        /*03c4*/ 	.word	0x00008010


	//----- nvinfo : EIATTR_MAX_THREADS
	.align		4
.L_228:
        /*03c8*/ 	.byte	0x04, 0x05
        /*03ca*/ 	.short	(.L_230 - .L_229)
.L_229:
        /*03cc*/ 	.word	0x00000180
        /*03d0*/ 	.word	0x00000001
        /*03d4*/ 	.word	0x00000001


	//----- nvinfo : EIATTR_CRS_STACK_SIZE
	.align		4
.L_230:
        /*03d8*/ 	.byte	0x04, 0x1e
        /*03da*/ 	.short	(.L_232 - .L_231)
.L_231:
        /*03dc*/ 	.word	0x00000000


	//----- nvinfo : EIATTR_CBANK_PARAM_SIZE
	.align		4
.L_232:
        /*03e0*/ 	.byte	0x03, 0x19
        /*03e2*/ 	.short	0x0970


	//----- nvinfo : EIATTR_PARAM_CBANK
	.align		4
        /*03e4*/ 	.byte	0x04, 0x0a
        /*03e6*/ 	.short	(.L_234 - .L_233)
	.align		4
.L_233:
        /*03e8*/ 	.word	index@(.nv.constant0._ZN7cutlass13device_kernelIN5flash11enable_sm90INS1_16FlashAttnBwdSm90INS1_25CollectiveMainloopBwdSm90ILi2ELi2ELi2EN4cute5tupleIJNS5_1CILi1EEES8_S8_EEENS6_IJNS7_ILi64EEENS7_ILi128EEESB_EEENS_6half_tEfNS_4arch4Sm90ELb0ELb0ELb1ELb0ELb1ELb1ELb0ELb0ELi2ELi1ELi2ELi1ELb0EEENS1_21CollectiveEpilogueBwdISC_SD_SF_Li256ELb0ELb0ELi1EEENS1_19SingleTileSchedulerILb0ELb0ELb0ELi128EEEEEEEEEvNT_6ParamsE)
        /*03ec*/ 	.short	0x0210
        /*03ee*/ 	.short	0x0970


	//----- nvinfo : EIATTR_SW_WAR
	.align		4
.L_234:
        /*03f0*/ 	.byte	0x04, 0x36
        /*03f2*/ 	.short	(.L_236 - .L_235)
.L_235:
        /*03f4*/ 	.word	0x00000008
.L_236:


//--------------------- .nv.info._ZN7cutlass13device_kernelIN5flash11enable_sm90INS1_16FlashAttnBwdSm90INS1_25CollectiveMainloopBwdSm90ILi2ELi2ELi2EN4cute5tupleIJNS5_1CILi1EEES8_S8_EEENS6_IJNS7_ILi64EEENS7_ILi128EEESB_EEENS_6half_tEfNS_4arch4Sm90ELb0ELb0ELb1ELb0ELb0ELb1ELb0ELb0ELi2ELi1ELi2ELi1ELb0EEENS1_24CollectiveEpilogueBwdGQAISC_fSF_Li256ELb0ELb0EEENS1_19SingleTileSchedulerILb0ELb0ELb0ELi128EEEEEEEEEvNT_6ParamsE --------------------------
	.section	.nv.info._ZN7cutlass13device_kernelIN5flash11enable_sm90INS1_16FlashAttnBwdSm90INS1_25CollectiveMainloopBwdSm90ILi2ELi2ELi2EN4cute5tupleIJNS5_1CILi1EEES8_S8_EEENS6_IJNS7_ILi64EEENS7_ILi128EEESB_EEENS_6half_tEfNS_4arch4Sm90ELb0ELb0ELb1ELb0ELb0ELb1ELb0ELb0ELi2ELi1ELi2ELi1ELb0EEENS1_24CollectiveEpilogueBwdGQAISC_fSF_Li256ELb0ELb0EEENS1_19SingleTileSchedulerILb0ELb0ELb0ELi128EEEEEEEEEvNT_6ParamsE,"",@"SHT_CUDA_INFO"
	.sectionflags	@""
	.align	4


	//----- nvinfo : EIATTR_CUDA_API_VERSION
	.align		4
        /*0000*/ 	.byte	0x04, 0x37
        /*0002*/ 	.short	(.L_238 - .L_237)
.L_237:
        /*0004*/ 	.word	0x00000082


	//----- nvinfo : EIATTR_KPARAM_INFO
	.align		4
.L_238:
        /*0008*/ 	.byte	0x04, 0x17
        /*000a*/ 	.short	(.L_240 - .L_239)
.L_239:
        /*000c*/ 	.word	0x00000000
        /*0010*/ 	.short	0x0000
        /*0012*/ 	.short	0x0070
        /*0014*/ 	.byte	0x00, 0xf0, 0x01, 0x1a


	//----- nvinfo : EIATTR_SPARSE_MMA_MASK
	.align		4
.L_240:
        /*0018*/ 	.byte	0x03, 0x50
        /*001a*/ 	.short	0x0000


	//----- nvinfo : EIATTR_MAXREG_COUNT
	.align		4
        /*001c*/ 	.byte	0x03, 0x1b
        /*001e*/ 	.short	0x00a8


	//----- nvinfo : EIATTR_NUM_BARRIERS
	.align		4
        /*0020*/ 	.byte	0x02, 0x4c
        /*0022*/ 	.byte	0x10
	.zero		1


	//----- nvinfo : EIATTR_EXTERNS
	.align		4
        /*0024*/ 	.byte	0x04, 0x0f
        /*0026*/ 	.short	(.L_242 - .L_241)


	//   ....[0]....
	.align		4
.L_241:
        /*0028*/ 	.word	index@(__assertfail)


	//----- nvinfo : EIATTR_MERCURY_ISA_VERSION
	.align		4
.L_242:
        /*002c*/ 	.byte	0x03, 0x5f
        /*002e*/ 	.short	0x0101


	//----- nvinfo : EIATTR_INT_WARP_WIDE_INSTR_OFFSETS
	.align		4
        /*0030*/ 	.byte	0x04, 0x31
        /*0032*/ 	.short	(.L_244 - .L_243)


	//   ....[0]....
.L_243:
        /*0034*/ 	.word	0x00000170


	//   ....[1]....
        /*0038*/ 	.word	0x00000230


	//----- nvinfo : EIATTR_COOP_GROUP_MASK_REGIDS
	.align		4
.L_244:
        /*003c*/ 	.byte	0x04, 0x29
        /*003e*/ 	.short	(.L_246 - .L_245)


	//   ....[0]....
.L_245:
        /*0040*/ 	.word	0xffffffff


	//   ....[1]....
        /*0044*/ 	.word	0xffffffff


	//   ....[2]....
        /*0048*/ 	.word	0xffffffff


	//   ....[3]....
        /*004c*/ 	.word	0xffffffff


	//   ....[4]....
        /*0050*/ 	.word	0xffffffff


	//   ....[5]....
        /*0054*/ 	.word	0xffffffff


	//   ....[6]....
        /*0058*/ 	.word	0xffffffff


	//   ....[7]....
        /*005c*/ 	.word	0x0500000f


	//----- nvinfo : EIATTR_COOP_GROUP_INSTR_OFFSETS
	.align		4
.L_246:
        /*0060*/ 	.byte	0x04, 0x28
        /*0062*/ 	.short	(.L_248 - .L_247)


	//   ....[0]....
.L_247:
        /*0064*/ 	.word	0x00000050


	//   ....[1]....
        /*0068*/ 	.word	0x00000180


	//   ....[2]....
        /*006c*/ 	.word	0x00000210


	//   ....[3]....
        /*0070*/ 	.word	0x00000390


	//   ....[4]....
        /*0074*/ 	.word	0x000005d0


	//   ....[5]....
        /*0078*/ 	.word	0x00000b20


	//   ....[6]....
        /*007c*/ 	.word	0x00004ce0


	//   ....[7]....
        /*0080*/ 	.word	0x00007570


	//----- nvinfo : EIATTR_REG_RECONFIG
	.align		4
.L_248:
        /*0084*/ 	.byte	0x01, 0x54
	.zero		2


	//----- nvinfo : EIATTR_SYSCALL_OFFSETS
	.align		4
        /*0088*/ 	.byte	0x04, 0x46
        /*008a*/ 	.short	(.L_250 - .L_249)


	//   ....[0]....
.L_249:
        /*008c*/ 	.word	0x00000760


	//   ....[1]....
        /*0090*/ 	.word	0x00000850


	//   ....[2]....
        /*0094*/ 	.word	0x000009b0


	//   ....[3]....
        /*0098*/ 	.word	0x00000aa0


	//----- nvinfo : EIATTR_MBARRIER_INSTR_OFFSETS
	.align		4
.L_250:
        /*009c*/ 	.byte	0x04, 0x39
        /*009e*/ 	.short	(.L_252 - .L_251)


	//   ....[0]....
.L_251:
        /*00a0*/ 	.word	0x00000250
        /*00a4*/ 	.word	0x000000ff
        /*00a8*/ 	.word	0x00030800
        /*00ac*/ 	.short	0x0100
        /*00ae*/ 	.byte	0x06
	.zero		1


	//   ....[1]....
        /*00b0*/ 	.word	0x00000340
        /*00b4*/ 	.word	0x000000ff
        /*00b8*/ 	.word	0x00030810
        /*00bc*/ 	.short	0x0100
        /*00be*/ 	.byte	0x08
	.zero		1


	//   ....[2]....
        /*00c0*/ 	.word	0x00000350
        /*00c4*/ 	.word	0x000000ff
        /*00c8*/ 	.word	0x00030820
        /*00cc*/ 	.short	0x0100
        /*00ce*/ 	.byte	0x08
	.zero		1


	//   ....[3]....
        /*00d0*/ 	.word	0x00000360
        /*00d4*/ 	.word	0x000000ff
        /*00d8*/ 	.word	0x00030818
        /*00dc*/ 	.short	0x0100
        /*00de*/ 	.byte	0x08
	.zero		1


	//   ....[4]....
        /*00e0*/ 	.word	0x00000370
        /*00e4*/ 	.word	0x000000ff
        /*00e8*/ 	.word	0x00030828
        /*00ec*/ 	.short	0x0100
        /*00ee*/ 	.byte	0x08
	.zero		1


	//   ....[5]....
        /*00f0*/ 	.word	0x000004a0
        /*00f4*/ 	.word	0x000000ff
        /*00f8*/ 	.word	0x00030830
        /*00fc*/ 	.short	0x0100
        /*00fe*/ 	.byte	0x08
	.zero		1


	//   ....[6]....
        /*0100*/ 	.word	0x000004b0
        /*0104*/ 	.word	0x000000ff
        /*0108*/ 	.word	0x00030840
        /*010c*/ 	.short	0x0100
        /*010e*/ 	.byte	0x08
	.zero		1


	//   ....[7]....
        /*0110*/ 	.word	0x000004c0
        /*0114*/ 	.word	0x000000ff
        /*0118*/ 	.word	0x00030838
        /*011c*/ 	.short	0x0100
        /*011e*/ 	.byte	0x08
	.zero		1


	//   ....[8]....
        /*0120*/ 	.word	0x000004d0
        /*0124*/ 	.word	0x000000ff
        /*0128*/ 	.word	0x00030848
        /*012c*/ 	.short	0x0100
        /*012e*/ 	.byte	0x08
	.zero		1


	//   ....[9]....
        /*0130*/ 	.word	0x00000b70
        /*0134*/ 	.word	0x00000010
        /*0138*/ 	.word	0x00030800
        /*013c*/ 	.short	0x010a
        /*013e*/ 	.byte	0x3f
	.zero		1


	//   ....[10]....
        /*0140*/ 	.word	0x00000cc0
        /*0144*/ 	.word	0x00000010
        /*0148*/ 	.word	0x00030800
        /*014c*/ 	.short	0x010a
        /*014e*/ 	.byte	0x3f
	.zero		1


	//   ....[11]....
        /*0150*/ 	.word	0x00001720
        /*0154*/ 	.word	0x00000002
        /*0158*/ 	.word	0x00030810
        /*015c*/ 	.short	0x010a
        /*015e*/ 	.byte	0x3f
	.zero		1


	//   ....[12]....
        /*0160*/ 	.word	0x00001760
        /*0164*/ 	.word	0x00000002
        /*0168*/ 	.word	0x00030810
        /*016c*/ 	.short	0x010a
        /*016e*/ 	.byte	0x3f
	.zero		1


	//   ....[13]....
        /*0170*/ 	.word	0x00001c90
        /*0174*/ 	.word	0x00000002
        /*0178*/ 	.word	0x00030830
        /*017c*/ 	.short	0x010a
        /*017e*/ 	.byte	0x3f
	.zero		1


	//   ....[14]....
        /*0180*/ 	.word	0x00001d10
        /*0184*/ 	.word	0x00000002
        /*0188*/ 	.word	0x00030830
        /*018c*/ 	.short	0x010a
        /*018e*/ 	.byte	0x3f
	.zero		1


	//   ....[15]....
        /*0190*/ 	.word	0x00003cb0
        /*0194*/ 	.word	0x00000000
        /*0198*/ 	.word	0x00000000
        /*019c*/ 	.short	0x0101
        /*019e*/ 	.byte	0x3f
	.zero		1


	//   ....[16]....
        /*01a0*/ 	.word	0x00003fe0
        /*01a4*/ 	.word	0x00000002
        /*01a8*/ 	.word	0x00000000
        /*01ac*/ 	.short	0x0101
        /*01ae*/ 	.byte	0x3f
	.zero		1


	//   ....[17]....
        /*01b0*/ 	.word	0x00005b20
        /*01b4*/ 	.word	0x0000000b
        /*01b8*/ 	.word	0x00030820
        /*01bc*/ 	.short	0x010a
        /*01be*/ 	.byte	0x3f
	.zero		1


	//   ....[18]....
        /*01c0*/ 	.word	0x00006120
        /*01c4*/ 	.word	0x0000000b
        /*01c8*/ 	.word	0x00030840
        /*01cc*/ 	.short	0x010a
        /*01ce*/ 	.byte	0x3f
	.zero		1


	//   ....[19]....
        /*01d0*/ 	.word	0x000063c0
        /*01d4*/ 	.word	0x0000000b
        /*01d8*/ 	.word	0x00030828
        /*01dc*/ 	.short	0x010a
        /*01de*/ 	.byte	0x3f
	.zero		1


	//   ....[20]....
        /*01e0*/ 	.word	0x000065d0
        /*01e4*/ 	.word	0x0000000b
        /*01e8*/ 	.word	0x00030848
        /*01ec*/ 	.short	0x010a
        /*01ee*/ 	.byte	0x3f
	.zero		1


	//   ....[21]....
        /*01f0*/ 	.word	0x00006850
        /*01f4*/ 	.word	0x0000000b
        /*01f8*/ 	.word	0x00030820
        /*01fc*/ 	.short	0x010a
        /*01fe*/ 	.byte	0x3f
	.zero		1


	//   ....[22]....
        /*0200*/ 	.word	0x00006ad0
        /*0204*/ 	.word	0x0000000b
        /*0208*/ 	.word	0x00030840
        /*020c*/ 	.short	0x010a
        /*020e*/ 	.byte	0x3f
	.zero		1


	//   ....[23]....
        /*0210*/ 	.word	0x00006d40
        /*0214*/ 	.word	0x0000000b
        /*0218*/ 	.word	0x00030828
        /*021c*/ 	.short	0x010a
        /*021e*/ 	.byte	0x3f
	.zero		1


	//   ....[24]....
        /*0220*/ 	.word	0x00006f90
        /*0224*/ 	.word	0x00000004
        /*0228*/ 	.word	0x00030840
        /*022c*/ 	.short	0x010a
        /*022e*/ 	.byte	0x3f
	.zero		1


	//   ....[25]....
        /*0230*/ 	.word	0x000073e0
        /*0234*/ 	.word	0x00000006
        /*0238*/ 	.word	0x00000000
        /*023c*/ 	.short	0x010a
        /*023e*/ 	.byte	0x3f
	.zero		1


	//   ....[26]....
        /*0240*/ 	.word	0x00007440
        /*0244*/ 	.word	0x00000003
        /*0248*/ 	.word	0x00000000
        /*024c*/ 	.short	0x010a
        /*024e*/ 	.byte	0x3f
	.zero		1


	//   ....[27]....
        /*0250*/ 	.word	0x000074a0
        /*0254*/ 	.word	0x00000000
        /*0258*/ 	.word	0x00000000
        /*025c*/ 	.short	0x010a
        /*025e*/ 	.byte	0x3f
	.zero		1


	//   ....[28]....
        /*0260*/ 	.word	0x000074d0
        /*0264*/ 	.word	0x00000003
        /*0268*/ 	.word	0x00000000
        /*026c*/ 	.short	0x010a
        /*026e*/ 	.byte	0x3f
	.zero		1


	//   ....[29]....
        /*0270*/ 	.word	0x000075a0
        /*0274*/ 	.word	0x00000010
        /*0278*/ 	.word	0x00030800
        /*027c*/ 	.short	0x010a
        /*027e*/ 	.byte	0x3f
	.zero		1


	//   ....[30]....
        /*0280*/ 	.word	0x000075f0
        /*0284*/ 	.word	0x00000002
        /*0288*/ 	.word	0x00030810
        /*028c*/ 	.short	0x010a
        /*028e*/ 	.byte	0x3f
	.zero		1


	//   ....[31]....
        /*0290*/ 	.word	0x00007640
        /*0294*/ 	.word	0x00000002
        /*0298*/ 	.word	0x00030830
        /*029c*/ 	.short	0x010a
        /*029e*/ 	.byte	0x3f
	.zero		1


	//   ....[32]....
        /*02a0*/ 	.word	0x00007690
        /*02a4*/ 	.word	0x0000000b
        /*02a8*/ 	.word	0x00030820
        /*02ac*/ 	.short	0x010a
        /*02ae*/ 	.byte	0x3f
	.zero		1


	//   ....[33]....
        /*02b0*/ 	.word	0x000076e0
        /*02b4*/ 	.word	0x0000000b
        /*02b8*/ 	.word	0x00030840
        /*02bc*/ 	.short	0x010a
        /*02be*/ 	.byte	0x3f
	.zero		1


	//   ....[34]....
        /*02c0*/ 	.word	0x00007730
        /*02c4*/ 	.word	0x0000000b
        /*02c8*/ 	.word	0x00030828
        /*02cc*/ 	.short	0x010a
        /*02ce*/ 	.byte	0x3f
	.zero		1


	//   ....[35]....
        /*02d0*/ 	.word	0x00007780
        /*02d4*/ 	.word	0x0000000b
        /*02d8*/ 	.word	0x00030848
        /*02dc*/ 	.short	0x010a
        /*02de*/ 	.byte	0x3f
	.zero		1


	//   ....[36]....
        /*02e0*/ 	.word	0x000077e0
        /*02e4*/ 	.word	0x0000000b
        /*02e8*/ 	.word	0x00030820
        /*02ec*/ 	.short	0x010a
        /*02ee*/ 	.byte	0x3f
	.zero		1


	//   ....[37]....
        /*02f0*/ 	.word	0x00007830
        /*02f4*/ 	.word	0x0000000b
        /*02f8*/ 	.word	0x00030840
        /*02fc*/ 	.short	0x010a
        /*02fe*/ 	.byte	0x3f
	.zero		1


	//   ....[38]....
        /*0300*/ 	.word	0x00007880
        /*0304*/ 	.word	0x0000000b
        /*0308*/ 	.word	0x00030828
        /*030c*/ 	.short	0x010a
        /*030e*/ 	.byte	0x3f
	.zero		1


	//   ....[39]....
        /*0310*/ 	.word	0x000078d0
        /*0314*/ 	.word	0x00000004
        /*0318*/ 	.word	0x00030840
        /*031c*/ 	.short	0x010a
        /*031e*/ 	.byte	0x3f
	.zero		1


	//   ....[40]....
        /*0320*/ 	.word	0x000079b0
        /*0324*/ 	.word	0x00000006
        /*0328*/ 	.word	0x00000000
        /*032c*/ 	.short	0x010a
        /*032e*/ 	.byte	0x3f
	.zero		1


	//   ....[41]....
        /*0330*/ 	.word	0x00007a00
        /*0334*/ 	.word	0x00000003
        /*0338*/ 	.word	0x00000000
        /*033c*/ 	.short	0x010a
        /*033e*/ 	.byte	0x3f
	.zero		1


	//   ....[42]....
        /*0340*/ 	.word	0x00007a50
        /*0344*/ 	.word	0x00000000
        /*0348*/ 	.word	0x00000000
        /*034c*/ 	.short	0x010a
        /*034e*/ 	.byte	0x3f
	.zero		1


	//----- nvinfo : EIATTR_NUM_MBARRIERS
	.align		4
.L_252:
        /*0350*/ 	.byte	0x03, 0x38
        /*0352*/ 	.short	0x0009


	//----- nvinfo : EIATTR_EXIT_INSTR_OFFSETS
	.align		4
        /*0354*/ 	.byte	0x04, 0x1c
        /*0356*/ 	.short	(.L_254 - .L_253)


	//   ....[0]....
.L_253:
        /*0358*/ 	.word	0x00007520


	//----- nvinfo : EIATTR_MAX_THREADS
	.align		4
.L_254:
        /*035c*/ 	.byte	0x04, 0x05
        /*035e*/ 	.short	(.L_256 - .L_255)
.L_255:
        /*0360*/ 	.word	0x00000180
        /*0364*/ 	.word	0x00000001
        /*0368*/ 	.word	0x00000001


	//----- nvinfo : EIATTR_CRS_STACK_SIZE
	.align		4
.L_256:
        /*036c*/ 	.byte	0x04, 0x1e
        /*036e*/ 	.short	(.L_258 - .L_257)
.L_257:
        /*0370*/ 	.word	0x00000000


	//----- nvinfo : EIATTR_CBANK_PARAM_SIZE
	.align		4
.L_258:
        /*0374*/ 	.byte	0x03, 0x19
        /*0376*/ 	.short	0x06f0


	//----- nvinfo : EIATTR_PARAM_CBANK
	.align		4
        /*0378*/ 	.byte	0x04, 0x0a
        /*037a*/ 	.short	(.L_260 - .L_259)
	.align		4
.L_259:
        /*037c*/ 	.word	index@(.nv.constant0._ZN7cutlass13device_kernelIN5flash11enable_sm90INS1_16FlashAttnBwdSm90INS1_25CollectiveMainloopBwdSm90ILi2ELi2ELi2EN4cute5tupleIJNS5_1CILi1EEES8_S8_EEENS6_IJNS7_ILi64EEENS7_ILi128EEESB_EEENS_6half_tEfNS_4arch4Sm90ELb0ELb0ELb1ELb0ELb0ELb1ELb0ELb0ELi2ELi1ELi2ELi1ELb0EEENS1_24CollectiveEpilogueBwdGQAISC_fSF_Li256ELb0ELb0EEENS1_19SingleTileSchedulerILb0ELb0ELb0ELi128EEEEEEEEEvNT_6ParamsE)
        /*0380*/ 	.short	0x0210
        /*0382*/ 	.short	0x06f0


	//----- nvinfo : EIATTR_SW_WAR
	.align		4
.L_260:
        /*0384*/ 	.byte	0x04, 0x36
        /*0386*/ 	.short	(.L_262 - .L_261)
.L_261:
        /*0388*/ 	.word	0x00000008
.L_262:


//--------------------- .nv.info._ZN7cutlass13device_kernelIN5flash11enable_sm90INS1_16FlashAttnBwdSm90INS1_25CollectiveMainloopBwdSm90ILi2ELi2ELi2EN4cute5tupleIJNS5_1CILi1EEES8_S8_EEENS6_IJNS7_ILi64EEENS7_ILi128EEESB_EEENS_6half_tEfNS_4arch4Sm90ELb0ELb0ELb1ELb0ELb1ELb1ELb0ELb0ELi2ELi1ELi2ELi1ELb0EEENS1_24CollectiveEpilogueBwdGQAISC_fSF_Li256ELb0ELb1EEENS1_19SingleTileSchedulerILb0ELb0ELb0ELi128EEEEEEEEEvNT_6ParamsE --------------------------
	.section	.nv.info._ZN7cutlass13device_kernelIN5flash11enable_sm90INS1_16FlashAttnBwdSm90INS1_25CollectiveMainloopBwdSm90ILi2ELi2ELi2EN4cute5tupleIJNS5_1CILi1EEES8_S8_EEENS6_IJNS7_ILi64EEENS7_ILi128EEESB_EEENS_6half_tEfNS_4arch4Sm90ELb0ELb0ELb1ELb0ELb1ELb1ELb0ELb0ELi2ELi1ELi2ELi1ELb0EEENS1_24CollectiveEpilogueBwdGQAISC_fSF_Li256ELb0ELb1EEENS1_19SingleTileSchedulerILb0ELb0ELb0ELi128EEEEEEEEEvNT_6ParamsE,"",@"SHT_CUDA_INFO"
	.sectionflags	@""
	.align	4


	//----- nvinfo : EIATTR_CUDA_API_VERSION
	.align		4
        /*0000*/ 	.byte	0x04, 0x37
        /*0002*/ 	.short	(.L_264 - .L_263)
.L_263:
        /*0004*/ 	.word	0x00000082


	//----- nvinfo : EIATTR_KPARAM_INFO
	.align		4
.L_264:
        /*0008*/ 	.byte	0x04, 0x17
        /*000a*/ 	.short	(.L_266 - .L_265)
.L_265:
        /*000c*/ 	.word	0x00000000
        /*0010*/ 	.short	0x0000
        /*0012*/ 	.short	0x0070
        /*0014*/ 	.byte	0x00, 0xf0, 0x01, 0x1a


	//----- nvinfo : EIATTR_SPARSE_MMA_MASK
	.align		4
.L_266:
        /*0018*/ 	.byte	0x03, 0x50
        /*001a*/ 	.short	0x0000


	//----- nvinfo : EIATTR_MAXREG_COUNT
	.align		4
        /*001c*/ 	.byte	0x03, 0x1b
        /*001e*/ 	.short	0x00a8


	//----- nvinfo : EIATTR_NUM_BARRIERS
	.align		4
        /*0020*/ 	.byte	0x02, 0x4c
        /*0022*/ 	.byte	0x10
	.zero		1


	//----- nvinfo : EIATTR_EXTERNS
	.align		4
        /*0024*/ 	.byte	0x04, 0x0f
        /*0026*/ 	.short	(.L_268 - .L_267)


	//   ....[0]....
	.align		4
.L_267:
        /*0028*/ 	.word	index@(__assertfail)


	//----- nvinfo : EIATTR_MERCURY_ISA_VERSION
	.align		4
.L_268:
        /*002c*/ 	.byte	0x03, 0x5f
        /*002e*/ 	.short	0x0101


	//----- nvinfo : EIATTR_INT_WARP_WIDE_INSTR_OFFSETS
	.align		4
        /*0030*/ 	.byte	0x04, 0x31
        /*0032*/ 	.short	(.L_270 - .L_269)


	//   ....[0]....
.L_269:
        /*0034*/ 	.word	0x00000170


	//   ....[1]....
        /*0038*/ 	.word	0x00000230


	//   ....[2]....
        /*003c*/ 	.word	0x00005990


	//   ....[3]....
        /*0040*/ 	.word	0x00005e00


	//   ....[4]....
        /*0044*/ 	.word	0x000063d0


	//----- nvinfo : EIATTR_COOP_GROUP_MASK_REGIDS
	.align		4
.L_270:
        /*0048*/ 	.byte	0x04, 0x29
        /*004a*/ 	.short	(.L_272 - .L_271)


	//   ....[0]....
.L_271:
        /*004c*/ 	.word	0xffffffff


	//   ....[1]....
        /*0050*/ 	.word	0xffffffff


	//   ....[2]....
        /*0054*/ 	.word	0xffffffff


	//   ....[3]....
        /*0058*/ 	.word	0xffffffff


	//   ....[4]....
        /*005c*/ 	.word	0xffffffff


	//   ....[5]....
        /*0060*/ 	.word	0xffffffff


	//   ....[6]....
        /*0064*/ 	.word	0xffffffff


	//   ....[7]....
        /*0068*/ 	.word	0xffffffff


	//   ....[8]....
        /*006c*/ 	.word	0xffffffff


	//   ....[9]....
        /*0070*/ 	.word	0xffffffff


	//   ....[10]....
        /*0074*/ 	.word	0xffffffff


	//   ....[11]....
        /*0078*/ 	.word	0xffffffff


	//   ....[12]....
        /*007c*/ 	.word	0xffffffff


	//   ....[13]....
        /*0080*/ 	.word	0xffffffff


	//   ....[14]....
        /*0084*/ 	.word	0xffffffff


	//   ....[15]....
        /*0088*/ 	.word	0xffffffff


	//   ....[16]....
        /*008c*/ 	.word	0xffffffff


	//   ....[17]....
        /*0090*/ 	.word	0x0500000f


	//   ....[18]....
        /*0094*/ 	.word	0x0500000f


	//   ....[19]....
        /*0098*/ 	.word	0x0500000f


	//   ....[20]....
        /*009c*/ 	.word	0x0500000f


	//   ....[21]....
        /*00a0*/ 	.word	0x0500000f


	//   ....[22]....
        /*00a4*/ 	.word	0x0500000f


	//----- nvinfo : EIATTR_COOP_GROUP_INSTR_OFFSETS
	.align		4
.L_272:
        /*00a8*/ 	.byte	0x04, 0x28
        /*00aa*/ 	.short	(.L_274 - .L_273)


	//   ....[0]....
.L_273:
        /*00ac*/ 	.word	0x00000050


	//   ....[1]....
        /*00b0*/ 	.word	0x00000180


	//   ....[2]....
        /*00b4*/ 	.word	0x00000210


	//   ....[3]....
        /*00b8*/ 	.word	0x00000390


	//   ....[4]....
        /*00bc*/ 	.word	0x000005e0


	//   ....[5]....
        /*00c0*/ 	.word	0x00000b30


	//   ....[6]....
        /*00c4*/ 	.word	0x00004a00


	//   ....[7]....
        /*00c8*/ 	.word	0x00004ba0


	//   ....[8]....
        /*00cc*/ 	.word	0x00004e70


	//   ....[9]....
        /*00d0*/ 	.word	0x00005010


	//   ....[10]....
        /*00d4*/ 	.word	0x00005130


	//   ....[11]....
        /*00d8*/ 	.word	0x00005630


	//   ....[12]....
        /*00dc*/ 	.word	0x000058c0


	//   ....[13]....
        /*00e0*/ 	.word	0x00005b00


	//   ....[14]....
        /*00e4*/ 	.word	0x00005d30


	//   ....[15]....
        /*00e8*/ 	.word	0x00005fe0


	//   ....[16]....
        /*00ec*/ 	.word	0x00006310


	//   ....[17]....
        /*00f0*/ 	.word	0x000081d0


	//   ....[18]....
        /*00f4*/ 	.word	0x00008320


	//   ....[19]....
        /*00f8*/ 	.word	0x00008390


	//   ....[20]....
        /*00fc*/ 	.word	0x00008400


	//   ....[21]....
        /*0100*/ 	.word	0x00008470


	//   ....[22]....
        /*0104*/ 	.word	0x000084e0


	//----- nvinfo : EIATTR_REG_RECONFIG
	.align		4
.L_274:
        /*0108*/ 	.byte	0x01, 0x54
	.zero		2


	//----- nvinfo : EIATTR_SYSCALL_OFFSETS
	.align		4
        /*010c*/ 	.byte	0x04, 0x46
        /*010e*/ 	.short	(.L_276 - .L_275)


	//   ....[0]....
.L_275:
        /*0110*/ 	.word	0x00000770


	//   ....[1]....
        /*0114*/ 	.word	0x00000860


	//   ....[2]....
        /*0118*/ 	.word	0x000009c0


	//   ....[3]....
        /*011c*/ 	.word	0x00000ab0


	//----- nvinfo : EIATTR_MBARRIER_INSTR_OFFSETS
	.align		4
.L_276:
        /*0120*/ 	.byte	0x04, 0x39
        /*0122*/ 	.short	(.L_278 - .L_277)


	//   ....[0]....
.L_277:
        /*0124*/ 	.word	0x00000250
        /*0128*/ 	.word	0x000000ff
        /*012c*/ 	.word	0x00030800
        /*0130*/ 	.short	0x0100
        /*0132*/ 	.byte	0x06
	.zero		1


	//   ....[1]....
        /*0134*/ 	.word	0x00000340
        /*0138*/ 	.word	0x000000ff
        /*013c*/ 	.word	0x00030810
        /*0140*/ 	.short	0x0100
        /*0142*/ 	.byte	0x08
	.zero		1


	//   ....[2]....
        /*0144*/ 	.word	0x00000350
        /*0148*/ 	.word	0x000000ff
        /*014c*/ 	.word	0x00030820
        /*0150*/ 	.short	0x0100
        /*0152*/ 	.byte	0x08
	.zero		1


	//   ....[3]....
        /*0154*/ 	.word	0x00000360
        /*0158*/ 	.word	0x000000ff
        /*015c*/ 	.word	0x00030818
        /*0160*/ 	.short	0x0100
        /*0162*/ 	.byte	0x08
	.zero		1


	//   ....[4]....
        /*0164*/ 	.word	0x00000370
        /*0168*/ 	.word	0x000000ff
        /*016c*/ 	.word	0x00030828
        /*0170*/ 	.short	0x0100
        /*0172*/ 	.byte	0x08
	.zero		1


	//   ....[5]....
        /*0174*/ 	.word	0x000004a0
        /*0178*/ 	.word	0x000000ff
        /*017c*/ 	.word	0x00030830
        /*0180*/ 	.short	0x0100
        /*0182*/ 	.byte	0x08
	.zero		1


	//   ....[6]....
        /*0184*/ 	.word	0x000004b0
        /*0188*/ 	.word	0x000000ff
        /*018c*/ 	.word	0x00030840
        /*0190*/ 	.short	0x0100
        /*0192*/ 	.byte	0x08
	.zero		1


	//   ....[7]....
        /*0194*/ 	.word	0x000004c0
        /*0198*/ 	.word	0x000000ff
        /*019c*/ 	.word	0x00030838
        /*01a0*/ 	.short	0x0100
        /*01a2*/ 	.byte	0x08
	.zero		1


	//   ....[8]....
        /*01a4*/ 	.word	0x000004d0
        /*01a8*/ 	.word	0x000000ff
        /*01ac*/ 	.word	0x00030848
        /*01b0*/ 	.short	0x0100
        /*01b2*/ 	.byte	0x08
	.zero		1


	//   ....[9]....
        /*01b4*/ 	.word	0x00000b80
        /*01b8*/ 	.word	0x00000010
        /*01bc*/ 	.word	0x00030800
        /*01c0*/ 	.short	0x010a
        /*01c2*/ 	.byte	0x3f
	.zero		1


	//   ....[10]....
        /*01c4*/ 	.word	0x00000cd0
        /*01c8*/ 	.word	0x00000010
        /*01cc*/ 	.word	0x00030800
        /*01d0*/ 	.short	0x010a
        /*01d2*/ 	.byte	0x3f
	.zero		1


	//   ....[11]....
        /*01d4*/ 	.word	0x00001730
        /*01d8*/ 	.word	0x00000002
        /*01dc*/ 	.word	0x00030810
        /*01e0*/ 	.short	0x010a
        /*01e2*/ 	.byte	0x3f
	.zero		1


	//   ....[12]....
        /*01e4*/ 	.word	0x00001770
        /*01e8*/ 	.word	0x00000002
        /*01ec*/ 	.word	0x00030810
        /*01f0*/ 	.short	0x010a
        /*01f2*/ 	.byte	0x3f
	.zero		1


	//   ....[13]....
        /*01f4*/ 	.word	0x00001ca0
        /*01f8*/ 	.word	0x00000002
        /*01fc*/ 	.word	0x00030830
        /*0200*/ 	.short	0x010a
        /*0202*/ 	.byte	0x3f
	.zero		1


	//   ....[14]....
        /*0204*/ 	.word	0x00001d20
        /*0208*/ 	.word	0x00000002
        /*020c*/ 	.word	0x00030830
        /*0210*/ 	.short	0x010a
        /*0212*/ 	.byte	0x3f
	.zero		1


	//   ....[15]....
        /*0214*/ 	.word	0x00003cc0
        /*0218*/ 	.word	0x00000000
        /*021c*/ 	.word	0x00000000
        /*0220*/ 	.short	0x0101
        /*0222*/ 	.byte	0x3f
	.zero		1


	//   ....[16]....
        /*0224*/ 	.word	0x00003ff0
        /*0228*/ 	.word	0x00000002
        /*022c*/ 	.word	0x00000000
        /*0230*/ 	.short	0x0101
        /*0232*/ 	.byte	0x3f
	.zero		1


	//   ....[17]....
        /*0234*/ 	.word	0x00006780
        /*0238*/ 	.word	0x0000000b
        /*023c*/ 	.word	0x00030820
        /*0240*/ 	.short	0x010a
        /*0242*/ 	.byte	0x3f
	.zero		1


	//   ....[18]....
        /*0244*/ 	.word	0x00006d80
        /*0248*/ 	.word	0x0000000b
        /*024c*/ 	.word	0x00030840
        /*0250*/ 	.short	0x010a
        /*0252*/ 	.byte	0x3f
	.zero		1


	//   ....[19]....
        /*0254*/ 	.word	0x00007020
        /*0258*/ 	.word	0x0000000b
        /*025c*/ 	.word	0x00030828
        /*0260*/ 	.short	0x010a
        /*0262*/ 	.byte	0x3f
	.zero		1


	//   ....[20]....
        /*0264*/ 	.word	0x00007230
        /*0268*/ 	.word	0x0000000b
        /*026c*/ 	.word	0x00030848
        /*0270*/ 	.short	0x010a
        /*0272*/ 	.byte	0x3f
	.zero		1


	//   ....[21]....
        /*0274*/ 	.word	0x000074b0
        /*0278*/ 	.word	0x0000000b
        /*027c*/ 	.word	0x00030820
        /*0280*/ 	.short	0x010a
        /*0282*/ 	.byte	0x3f
	.zero		1


	//   ....[22]....
        /*0284*/ 	.word	0x00007730
        /*0288*/ 	.word	0x0000000b
        /*028c*/ 	.word	0x00030840
        /*0290*/ 	.short	0x010a
        /*0292*/ 	.byte	0x3f
	.zero		1


	//   ....[23]....
        /*0294*/ 	.word	0x000079a0
        /*0298*/ 	.word	0x0000000b
        /*029c*/ 	.word	0x00030828
        /*02a0*/ 	.short	0x010a
        /*02a2*/ 	.byte	0x3f
	.zero		1


	//   ....[24]....
        /*02a4*/ 	.word	0x00007bf0
        /*02a8*/ 	.word	0x00000004
        /*02ac*/ 	.word	0x00030840
        /*02b0*/ 	.short	0x010a
        /*02b2*/ 	.byte	0x3f
	.zero		1


	//   ....[25]....
        /*02b4*/ 	.word	0x00008040
        /*02b8*/ 	.word	0x00000006
        /*02bc*/ 	.word	0x00000000
        /*02c0*/ 	.short	0x010a
        /*02c2*/ 	.byte	0x3f
	.zero		1


	//   ....[26]....
        /*02c4*/ 	.word	0x000080a0
        /*02c8*/ 	.word	0x00000003
        /*02cc*/ 	.word	0x00000000
        /*02d0*/ 	.short	0x010a
        /*02d2*/ 	.byte	0x3f
	.zero		1


	//   ....[27]....
        /*02d4*/ 	.word	0x00008100
        /*02d8*/ 	.word	0x00000000
        /*02dc*/ 	.word	0x00000000
        /*02e0*/ 	.short	0x010a
        /*02e2*/ 	.byte	0x3f
	.zero		1


	//   ....[28]....
        /*02e4*/ 	.word	0x00008130
        /*02e8*/ 	.word	0x00000003
        /*02ec*/ 	.word	0x00000000
        /*02f0*/ 	.short	0x010a
        /*02f2*/ 	.byte	0x3f
	.zero		1


	//   ....[29]....
        /*02f4*/ 	.word	0x00008200
        /*02f8*/ 	.word	0x00000010
        /*02fc*/ 	.word	0x00030800
        /*0300*/ 	.short	0x010a
        /*0302*/ 	.byte	0x3f
	.zero		1


	//   ....[30]....
        /*0304*/ 	.word	0x00008250
        /*0308*/ 	.word	0x00000002
        /*030c*/ 	.word	0x00030810
        /*0310*/ 	.short	0x010a
        /*0312*/ 	.byte	0x3f
	.zero		1


	//   ....[31]....
        /*0314*/ 	.word	0x000082a0
        /*0318*/ 	.word	0x00000002
        /*031c*/ 	.word	0x00030830
        /*0320*/ 	.short	0x010a
        /*0322*/ 	.byte	0x3f
	.zero		1


	//   ....[32]....
        /*0324*/ 	.word	0x00008520
        /*0328*/ 	.word	0x0000000b
        /*032c*/ 	.word	0x00030820
        /*0330*/ 	.short	0x010a
        /*0332*/ 	.byte	0x3f
	.zero		1


	//   ....[33]....
        /*0334*/ 	.word	0x00008570
        /*0338*/ 	.word	0x0000000b
        /*033c*/ 	.word	0x00030840
        /*0340*/ 	.short	0x010a
        /*0342*/ 	.byte	0x3f
	.zero		1


	//   ....[34]....
        /*0344*/ 	.word	0x000085c0
        /*0348*/ 	.word	0x0000000b
        /*034c*/ 	.word	0x00030828
        /*0350*/ 	.short	0x010a
        /*0352*/ 	.byte	0x3f
	.zero		1


	//   ....[35]....
        /*0354*/ 	.word	0x00008610
        /*0358*/ 	.word	0x0000000b
        /*035c*/ 	.word	0x00030848
        /*0360*/ 	.short	0x010a
        /*0362*/ 	.byte	0x3f
	.zero		1


	//   ....[36]....
        /*0364*/ 	.word	0x00008670
        /*0368*/ 	.word	0x0000000b
        /*036c*/ 	.word	0x00030820
        /*0370*/ 	.short	0x010a
        /*0372*/ 	.byte	0x3f
	.zero		1


	//   ....[37]....
        /*0374*/ 	.word	0x000086c0
        /*0378*/ 	.word	0x0000000b
        /*037c*/ 	.word	0x00030840
        /*0380*/ 	.short	0x010a
        /*0382*/ 	.byte	0x3f
	.zero		1


	//   ....[38]....
        /*0384*/ 	.word	0x00008710
        /*0388*/ 	.word	0x0000000b
        /*038c*/ 	.word	0x00030828
        /*0390*/ 	.short	0x010a
        /*0392*/ 	.byte	0x3f
	.zero		1


	//   ....[39]....
        /*0394*/ 	.word	0x00008760
        /*0398*/ 	.word	0x00000004
        /*039c*/ 	.word	0x00030840
        /*03a0*/ 	.short	0x010a
        /*03a2*/ 	.byte	0x3f
	.zero		1


	//   ....[40]....
        /*03a4*/ 	.word	0x00008840
        /*03a8*/ 	.word	0x00000006
        /*03ac*/ 	.word	0x00000000
        /*03b0*/ 	.short	0x010a
        /*03b2*/ 	.byte	0x3f
	.zero		1


	//   ....[41]....
        /*03b4*/ 	.word	0x00008890
        /*03b8*/ 	.word	0x00000003
        /*03bc*/ 	.word	0x00000000
        /*03c0*/ 	.short	0x010a
        /*03c2*/ 	.byte	0x3f
	.zero		1


	//   ....[42]....
        /*03c4*/ 	.word	0x000088e0
        /*03c8*/ 	.word	0x00000000
        /*03cc*/ 	.word	0x00000000
        /*03d0*/ 	.short	0x010a
        /*03d2*/ 	.byte	0x3f
	.zero		1


	//----- nvinfo : EIATTR_NUM_MBARRIERS
	.align		4
.L_278:
        /*03d4*/ 	.byte	0x03, 0x38
        /*03d6*/ 	.short	0x0009


	//----- nvinfo : EIATTR_EXIT_INSTR_OFFSETS
	.align		4
        /*03d8*/ 	.byte	0x04, 0x1c
        /*03da*/ 	.short	(.L_280 - .L_279)


	//   ....[0]....
.L_279:
        /*03dc*/ 	.word	0x00008180


	//----- nvinfo : EIATTR_MAX_THREADS
	.align		4
.L_280:
        /*03e0*/ 	.byte	0x04, 0x05
        /*03e2*/ 	.short	(.L_282 - .L_281)
.L_281:
        /*03e4*/ 	.word	0x00000180
        /*03e8*/ 	.word	0x00000001
        /*03ec*/ 	.word	0x00000001


	//----- nvinfo : EIATTR_CRS_STACK_SIZE
	.align		4
.L_282:
        /*03f0*/ 	.byte	0x04, 0x1e
        /*03f2*/ 	.short	(.L_284 - .L_283)
.L_283:
        /*03f4*/ 	.word	0x00000000


	//----- nvinfo : EIATTR_CBANK_PARAM_SIZE
	.align		4
.L_284:
        /*03f8*/ 	.byte	0x03, 0x19
        /*03fa*/ 	.short	0x06f0


	//----- nvinfo : EIATTR_PARAM_CBANK
	.align		4
        /*03fc*/ 	.byte	0x04, 0x0a
        /*03fe*/ 	.short	(.L_286 - .L_285)
	.align		4
.L_285:
        /*0400*/ 	.word	index@(.nv.constant0._ZN7cutlass13device_kernelIN5flash11enable_sm90INS1_16FlashAttnBwdSm90INS1_25CollectiveMainloopBwdSm90ILi2ELi2ELi2EN4cute5tupleIJNS5_1CILi1EEES8_S8_EEENS6_IJNS7_ILi64EEENS7_ILi128EEESB_EEENS_6half_tEfNS_4arch4Sm90ELb0ELb0ELb1ELb0ELb1ELb1ELb0ELb0ELi2ELi1ELi2ELi1ELb0EEENS1_24CollectiveEpilogueBwdGQAISC_fSF_Li256ELb0ELb1EEENS1_19SingleTileSchedulerILb0ELb0ELb0ELi128EEEEEEEEEvNT_6ParamsE)
        /*0404*/ 	.short	0x0210
        /*0406*/ 	.short	0x06f0


	//----- nvinfo : EIATTR_SW_WAR
	.align		4
.L_286:
        /*0408*/ 	.byte	0x04, 0x36
        /*040a*/ 	.short	(.L_288 - .L_287)
.L_287:
        /*040c*/ 	.word	0x00000008
.L_288:


//--------------------- .nv.info._ZN7cutlass13device_kernelIN5flash11enable_sm90INS1_16FlashAttnBwdSm90INS1_25CollectiveMainloopBwdSm90ILi2ELi2ELi2EN4cute5tupleIJNS5_1CILi1EEES8_S8_EEENS6_IJNS7_ILi64EEENS7_ILi128EEESB_EEENS_6half_tEfNS_4arch4Sm90ELb0ELb0ELb1ELb1ELb0ELb1ELb0ELb0ELi2ELi1ELi2ELi1ELb0EEENS1_21CollectiveEpilogueBwdISC_SD_SF_Li256ELb1ELb0ELi1EEENS1_19SingleTileSchedulerILb1ELb0ELb0ELi128EEEEEEEEEvNT_6ParamsE --------------------------
	.section	.nv.info._ZN7cutlass13device_kernelIN5flash11enable_sm90INS1_16FlashAttnBwdSm90INS1_25CollectiveMainloopBwdSm90ILi2ELi2ELi2EN4cute5tupleIJNS5_1CILi1EEES8_S8_EEENS6_IJNS7_ILi64EEENS7_ILi128EEESB_EEENS_6half_tEfNS_4arch4Sm90ELb0ELb0ELb1ELb1ELb0ELb1ELb0ELb0ELi2ELi1ELi2ELi1ELb0EEENS1_21CollectiveEpilogueBwdISC_SD_SF_Li256ELb1ELb0ELi1EEENS1_19SingleTileSchedulerILb1ELb0ELb0ELi128EEEEEEEEEvNT_6ParamsE,"",@"SHT_CUDA_INFO"
	.sectionflags	@""
	.align	4


	//----- nvinfo : EIATTR_CUDA_API_VERSION
	.align		4
        /*0000*/ 	.byte	0x04, 0x37
        /*0002*/ 	.short	(.L_290 - .L_289)
.L_289:
        /*0004*/ 	.word	0x00000082


	//----- nvinfo : EIATTR_KPARAM_INFO
	.align		4
.L_290:
        /*0008*/ 	.byte	0x04, 0x17
        /*000a*/ 	.short	(.L_292 - .L_291)
.L_291:
        /*000c*/ 	.word	0x00000000
        /*0010*/ 	.short	0x0000
        /*0012*/ 	.short	0x0070
        /*0014*/ 	.byte	0x00, 0xf0, 0x01, 0x1a


	//----- nvinfo : EIATTR_SPARSE_MMA_MASK
	.align		4
.L_292:
        /*0018*/ 	.byte	0x03, 0x50
        /*001a*/ 	.short	0x0000


	//----- nvinfo : EIATTR_MAXREG_COUNT
	.align		4
        /*001c*/ 	.byte	0x03, 0x1b
        /*001e*/ 	.short	0x00a8


	//----- nvinfo : EIATTR_NUM_BARRIERS
	.align		4
        /*0020*/ 	.byte	0x02, 0x4c
        /*0022*/ 	.byte	0x10
	.zero		1


	//----- nvinfo : EIATTR_EXTERNS
	.align		4
        /*0024*/ 	.byte	0x04, 0x0f
        /*0026*/ 	.short	(.L_294 - .L_293)


	//   ....[0]....
	.align		4
.L_293:
        /*0028*/ 	.word	index@(__assertfail)


	//----- nvinfo : EIATTR_ANNOTATIONS
	.align		4
.L_294:
        /*002c*/ 	.byte	0x04, 0x55
        /*002e*/ 	.short	(.L_296 - .L_295)


	//   ....[0]....
.L_295:
        /*0030*/ 	.word	0x00000001
        /*0034*/ 	.byte	0x60, 0x05, 0x00, 0x00, 0x01, 0x00, 0x00, 0x00, 0x60, 0x16, 0x00, 0x00, 0x01, 0x00, 0x00, 0x00
        /*0044*/ 	.byte	0xb0, 0x9f, 0x00, 0x00, 0x01, 0x00, 0x00, 0x00, 0xe0, 0x9f, 0x00, 0x00, 0x01, 0x00, 0x00, 0x00
        /*0054*/ 	.byte	0xf0, 0xac, 0x00, 0x00


	//----- nvinfo : EIATTR_MERCURY_ISA_VERSION
	.align		4
.L_296:
        /*0058*/ 	.byte	0x03, 0x5f
        /*005a*/ 	.short	0x0101


	//----- nvinfo : EIATTR_INT_WARP_WIDE_INSTR_OFFSETS
	.align		4
        /*005c*/ 	.byte	0x04, 0x31
        /*005e*/ 	.short	(.L_298 - .L_297)


	//   ....[0]....
.L_297:
        /*0060*/ 	.word	0x00000180


	//   ....[1]....
        /*0064*/ 	.word	0x00000240


	//   ....[2]....
        /*0068*/ 	.word	0x00008fb0


	//----- nvinfo : EIATTR_COOP_GROUP_MASK_REGIDS
	.align		4
.L_298:
        /*006c*/ 	.byte	0x04, 0x29
        /*006e*/ 	.short	(.L_300 - .L_299)


	//   ....[0]....
.L_299:
        /*0070*/ 	.word	0xffffffff


	//   ....[1]....
        /*0074*/ 	.word	0xffffffff


	//   ....[2]....
        /*0078*/ 	.word	0xffffffff


	//   ....[3]....
        /*007c*/ 	.word	0xffffffff


	//   ....[4]....
        /*0080*/ 	.word	0xffffffff


	//   ....[5]....
        /*0084*/ 	.word	0xffffffff


	//   ....[6]....
        /*0088*/ 	.word	0xffffffff


	//   ....[7]....
        /*008c*/ 	.word	0x0500000f


	//----- nvinfo : EIATTR_COOP_GROUP_INSTR_OFFSETS
	.align		4
.L_300:
        /*0090*/ 	.byte	0x04, 0x28
        /*0092*/ 	.short	(.L_302 - .L_301)


	//   ....[0]....
.L_301:
        /*0094*/ 	.word	0x00000060


	//   ....[1]....
        /*0098*/ 	.word	0x00000190


	//   ....[2]....
        /*009c*/ 	.word	0x00000220


	//   ....[3]....
        /*00a0*/ 	.word	0x000003a0


	//   ....[4]....
        /*00a4*/ 	.word	0x00000610


	//   ....[5]....
        /*00a8*/ 	.word	0x00001380


	//   ....[6]....
        /*00ac*/ 	.word	0x00007d10


	//   ....[7]....
        /*00b0*/ 	.word	0x0000af60


	//----- nvinfo : EIATTR_REG_RECONFIG
	.align		4
.L_302:
        /*00b4*/ 	.byte	0x01, 0x54
	.zero		2


	//----- nvinfo : EIATTR_SYSCALL_OFFSETS
	.align		4
        /*00b8*/ 	.byte	0x04, 0x46
        /*00ba*/ 	.short	(.L_304 - .L_303)


	//   ....[0]....
.L_303:
        /*00bc*/ 	.word	0x00000fc0


	//   ....[1]....
        /*00c0*/ 	.word	0x000010b0


	//   ....[2]....
        /*00c4*/ 	.word	0x00001210


	//   ....[3]....
        /*00c8*/ 	.word	0x00001300


	//----- nvinfo : EIATTR_MBARRIER_INSTR_OFFSETS
	.align		4
.L_304:
        /*00cc*/ 	.byte	0x04, 0x39
        /*00ce*/ 	.short	(.L_306 - .L_305)


	//   ....[0]....
.L_305:
        /*00d0*/ 	.word	0x00000260
        /*00d4*/ 	.word	0x000000ff
        /*00d8*/ 	.word	0x00030800
        /*00dc*/ 	.short	0x0100
        /*00de*/ 	.byte	0x06
	.zero		1


	//   ....[1]....
        /*00e0*/ 	.word	0x00000350
        /*00e4*/ 	.word	0x000000ff
        /*00e8*/ 	.word	0x00030810
        /*00ec*/ 	.short	0x0100
        /*00ee*/ 	.byte	0x08
	.zero		1


	//   ....[2]....
        /*00f0*/ 	.word	0x00000360
        /*00f4*/ 	.word	0x000000ff
        /*00f8*/ 	.word	0x00030820
        /*00fc*/ 	.short	0x0100
        /*00fe*/ 	.byte	0x08
	.zero		1


	//   ....[3]....
        /*0100*/ 	.word	0x00000370
        /*0104*/ 	.word	0x000000ff
        /*0108*/ 	.word	0x00030818
        /*010c*/ 	.short	0x0100
        /*010e*/ 	.byte	0x08
	.zero		1


	//   ....[4]....
        /*0110*/ 	.word	0x00000380
        /*0114*/ 	.word	0x000000ff
        /*0118*/ 	.word	0x00030828
        /*011c*/ 	.short	0x0100
        /*011e*/ 	.byte	0x08
	.zero		1


	//   ....[5]....
        /*0120*/ 	.word	0x000004b0
        /*0124*/ 	.word	0x000000ff
        /*0128*/ 	.word	0x00030830
        /*012c*/ 	.short	0x0100
        /*012e*/ 	.byte	0x08
	.zero		1


	//   ....[6]....
        /*0130*/ 	.word	0x000004c0
        /*0134*/ 	.word	0x000000ff
        /*0138*/ 	.word	0x00030840
        /*013c*/ 	.short	0x0100
        /*013e*/ 	.byte	0x08
	.zero		1


	//   ....[7]....
        /*0140*/ 	.word	0x000004d0
        /*0144*/ 	.word	0x000000ff
        /*0148*/ 	.word	0x00030838
        /*014c*/ 	.short	0x0100
        /*014e*/ 	.byte	0x08
	.zero		1


	//   ....[8]....
        /*0150*/ 	.word	0x000004e0
        /*0154*/ 	.word	0x000000ff
        /*0158*/ 	.word	0x00030848
        /*015c*/ 	.short	0x0100
        /*015e*/ 	.byte	0x08
	.zero		1


	//   ....[9]....
        /*0160*/ 	.word	0x000013d0
        /*0164*/ 	.word	0x00000010
        /*0168*/ 	.word	0x00030800
        /*016c*/ 	.short	0x010a
        /*016e*/ 	.byte	0x3f
	.zero		1


	//   ....[10]....
        /*0170*/ 	.word	0x00001640
        /*0174*/ 	.word	0x00000010
        /*0178*/ 	.word	0x00030800
        /*017c*/ 	.short	0x010a
        /*017e*/ 	.byte	0x3f
	.zero		1


	//   ....[11]....
        /*0180*/ 	.word	0x00001b50
        /*0184*/ 	.word	0x00000002
        /*0188*/ 	.word	0x00030810
        /*018c*/ 	.short	0x010a
        /*018e*/ 	.byte	0x3f
	.zero		1


	//   ....[12]....
        /*0190*/ 	.word	0x00001b90
        /*0194*/ 	.word	0x00000002
        /*0198*/ 	.word	0x00030810
        /*019c*/ 	.short	0x010a
        /*019e*/ 	.byte	0x3f
	.zero		1


	//   ....[13]....
        /*01a0*/ 	.word	0x000020c0
        /*01a4*/ 	.word	0x00000002
        /*01a8*/ 	.word	0x00030830
        /*01ac*/ 	.short	0x010a
        /*01ae*/ 	.byte	0x3f
	.zero		1


	//   ....[14]....
        /*01b0*/ 	.word	0x00002140
        /*01b4*/ 	.word	0x00000002
        /*01b8*/ 	.word	0x00030830
        /*01bc*/ 	.short	0x010a
        /*01be*/ 	.byte	0x3f
	.zero		1


	//   ....[15]....
        /*01c0*/ 	.word	0x000040c0
        /*01c4*/ 	.word	0x00000000
        /*01c8*/ 	.word	0x00000000
        /*01cc*/ 	.short	0x0101
        /*01ce*/ 	.byte	0x3f
	.zero		1


	//   ....[16]....
        /*01d0*/ 	.word	0x000043d0
        /*01d4*/ 	.word	0x00000002
        /*01d8*/ 	.word	0x00000000
        /*01dc*/ 	.short	0x0101
        /*01de*/ 	.byte	0x3f
	.zero		1


	//   ....[17]....
        /*01e0*/ 	.word	0x000094b0
        /*01e4*/ 	.word	0x0000000c
        /*01e8*/ 	.word	0x00030820
        /*01ec*/ 	.short	0x010a
        /*01ee*/ 	.byte	0x3f
	.zero		1


	//   ....[18]....
        /*01f0*/ 	.word	0x00009a90
        /*01f4*/ 	.word	0x0000000c
        /*01f8*/ 	.word	0x00030840
        /*01fc*/ 	.short	0x010a
        /*01fe*/ 	.byte	0x3f
	.zero		1


	//   ....[19]....
        /*0200*/ 	.word	0x00009d40
        /*0204*/ 	.word	0x0000000c
        /*0208*/ 	.word	0x00030828
        /*020c*/ 	.short	0x010a
        /*020e*/ 	.byte	0x3f
	.zero		1


	//   ....[20]....
        /*0210*/ 	.word	0x00009f70
        /*0214*/ 	.word	0x0000000c
        /*0218*/ 	.word	0x00030848
        /*021c*/ 	.short	0x010a
        /*021e*/ 	.byte	0x3f
	.zero		1


	//   ....[21]....
        /*0220*/ 	.word	0x0000a1f0
        /*0224*/ 	.word	0x0000000c
        /*0228*/ 	.word	0x00030820
        /*022c*/ 	.short	0x010a
        /*022e*/ 	.byte	0x3f
	.zero		1


	//   ....[22]....
        /*0230*/ 	.word	0x0000a480
        /*0234*/ 	.word	0x0000000c
        /*0238*/ 	.word	0x00030840
        /*023c*/ 	.short	0x010a
        /*023e*/ 	.byte	0x3f
	.zero		1


	//   ....[23]....
        /*0240*/ 	.word	0x0000a700
        /*0244*/ 	.word	0x0000000c
        /*0248*/ 	.word	0x00030828
        /*024c*/ 	.short	0x010a
        /*024e*/ 	.byte	0x3f
	.zero		1


	//   ....[24]....
        /*0250*/ 	.word	0x0000a960
        /*0254*/ 	.word	0x00000004
        /*0258*/ 	.word	0x00030840
        /*025c*/ 	.short	0x010a
        /*025e*/ 	.byte	0x3f
	.zero		1


	//   ....[25]....
        /*0260*/ 	.word	0x0000ade0
        /*0264*/ 	.word	0x00000007
        /*0268*/ 	.word	0x00000000
        /*026c*/ 	.short	0x010a
        /*026e*/ 	.byte	0x3f
	.zero		1


	//   ....[26]....
        /*0270*/ 	.word	0x0000ae30
        /*0274*/ 	.word	0x0000000b
        /*0278*/ 	.word	0x00000000
        /*027c*/ 	.short	0x010a
        /*027e*/ 	.byte	0x3f
	.zero		1


	//   ....[27]....
        /*0280*/ 	.word	0x0000ae90
        /*0284*/ 	.word	0x00000009
        /*0288*/ 	.word	0x00000000
        /*028c*/ 	.short	0x010a
        /*028e*/ 	.byte	0x3f
	.zero		1


	//   ....[28]....
        /*0290*/ 	.word	0x0000aec0
        /*0294*/ 	.word	0x00000003
        /*0298*/ 	.word	0x00000000
        /*029c*/ 	.short	0x010a
        /*029e*/ 	.byte	0x3f
	.zero		1


	//   ....[29]....
        /*02a0*/ 	.word	0x0000af90
        /*02a4*/ 	.word	0x00000010
        /*02a8*/ 	.word	0x00030800
        /*02ac*/ 	.short	0x010a
        /*02ae*/ 	.byte	0x3f
	.zero		1


	//   ....[30]....
        /*02b0*/ 	.word	0x0000afe0
        /*02b4*/ 	.word	0x00000002
        /*02b8*/ 	.word	0x00030810
        /*02bc*/ 	.short	0x010a
        /*02be*/ 	.byte	0x3f
	.zero		1


	//   ....[31]....
        /*02c0*/ 	.word	0x0000b030
        /*02c4*/ 	.word	0x00000002
        /*02c8*/ 	.word	0x00030830
        /*02cc*/ 	.short	0x010a
        /*02ce*/ 	.byte	0x3f
	.zero		1


	//   ....[32]....
        /*02d0*/ 	.word	0x0000b080
        /*02d4*/ 	.word	0x0000000c
        /*02d8*/ 	.word	0x00030820
        /*02dc*/ 	.short	0x010a
        /*02de*/ 	.byte	0x3f
	.zero		1


	//   ....[33]....
        /*02e0*/ 	.word	0x0000b0d0
        /*02e4*/ 	.word	0x0000000c
        /*02e8*/ 	.word	0x00030840
        /*02ec*/ 	.short	0x010a
        /*02ee*/ 	.byte	0x3f
	.zero		1


	//   ....[34]....
        /*02f0*/ 	.word	0x0000b120
        /*02f4*/ 	.word	0x0000000c
        /*02f8*/ 	.word	0x00030828
        /*02fc*/ 	.short	0x010a
        /*02fe*/ 	.byte	0x3f
	.zero		1


	//   ....[35]....
        /*0300*/ 	.word	0x0000b170
        /*0304*/ 	.word	0x0000000c
        /*0308*/ 	.word	0x00030848
        /*030c*/ 	.short	0x010a
        /*030e*/ 	.byte	0x3f
	.zero		1


	//   ....[36]....
        /*0310*/ 	.word	0x0000b1d0
        /*0314*/ 	.word	0x0000000c
        /*0318*/ 	.word	0x00030820
        /*031c*/ 	.short	0x010a
        /*031e*/ 	.byte	0x3f
	.zero		1


	//   ....[37]....
        /*0320*/ 	.word	0x0000b220
        /*0324*/ 	.word	0x0000000c
        /*0328*/ 	.word	0x00030840
        /*032c*/ 	.short	0x010a
        /*032e*/ 	.byte	0x3f
	.zero		1


	//   ....[38]....
        /*0330*/ 	.word	0x0000b270
        /*0334*/ 	.word	0x0000000c
        /*0338*/ 	.word	0x00030828
        /*033c*/ 	.short	0x010a
        /*033e*/ 	.byte	0x3f
	.zero		1


	//   ....[39]....
        /*0340*/ 	.word	0x0000b2c0
        /*0344*/ 	.word	0x00000004
        /*0348*/ 	.word	0x00030840
        /*034c*/ 	.short	0x010a
        /*034e*/ 	.byte	0x3f
	.zero		1


	//   ....[40]....
        /*0350*/ 	.word	0x0000b390
        /*0354*/ 	.word	0x00000007
        /*0358*/ 	.word	0x00000000
        /*035c*/ 	.short	0x010a
        /*035e*/ 	.byte	0x3f
	.zero		1


	//   ....[41]....
        /*0360*/ 	.word	0x0000b3e0
        /*0364*/ 	.word	0x0000000b
        /*0368*/ 	.word	0x00000000
        /*036c*/ 	.short	0x010a
        /*036e*/ 	.byte	0x3f
	.zero		1


	//   ....[42]....
        /*0370*/ 	.word	0x0000b430
        /*0374*/ 	.word	0x00000009
        /*0378*/ 	.word	0x00000000
        /*037c*/ 	.short	0x010a
        /*037e*/ 	.byte	0x3f
	.zero		1


	//----- nvinfo : EIATTR_NUM_MBARRIERS
	.align		4
.L_306:
        /*0380*/ 	.byte	0x03, 0x38
        /*0382*/ 	.short	0x0009


	//----- nvinfo : EIATTR_EXIT_INSTR_OFFSETS
	.align		4
        /*0384*/ 	.byte	0x04, 0x1c
        /*0386*/ 	.short	(.L_308 - .L_307)


	//   ....[0]....
.L_307:
        /*0388*/ 	.word	0x0000af10


	//----- nvinfo : EIATTR_MAX_THREADS
	.align		4
.L_308:
        /*038c*/ 	.byte	0x04, 0x05
        /*038e*/ 	.short	(.L_310 - .L_309)
.L_309:
        /*0390*/ 	.word	0x00000180
        /*0394*/ 	.word	0x00000001
        /*0398*/ 	.word	0x00000001


	//----- nvinfo : EIATTR_CRS_STACK_SIZE
	.align		4
.L_310:
        /*039c*/ 	.byte	0x04, 0x1e
        /*039e*/ 	.short	(.L_312 - .L_311)
.L_311:
        /*03a0*/ 	.word	0x00000000


	//----- nvinfo : EIATTR_CBANK_PARAM_SIZE
	.align		4
.L_312:
        /*03a4*/ 	.byte	0x03, 0x19
        /*03a6*/ 	.short	0x06f0


	//----- nvinfo : EIATTR_PARAM_CBANK
	.align		4
        /*03a8*/ 	.byte	0x04, 0x0a
        /*03aa*/ 	.short	(.L_314 - .L_313)
	.align		4
.L_313:
        /*03ac*/ 	.word	index@(.nv.constant0._ZN7cutlass13device_kernelIN5flash11enable_sm90INS1_16FlashAttnBwdSm90INS1_25CollectiveMainloopBwdSm90ILi2ELi2ELi2EN4cute5tupleIJNS5_1CILi1EEES8_S8_EEENS6_IJNS7_ILi64EEENS7_ILi128EEESB_EEENS_6half_tEfNS_4arch4Sm90ELb0ELb0ELb1ELb1ELb0ELb1ELb0ELb0ELi2ELi1ELi2ELi1ELb0EEENS1_21CollectiveEpilogueBwdISC_SD_SF_Li256ELb1ELb0ELi1EEENS1_19SingleTileSchedulerILb1ELb0ELb0ELi128EEEEEEEEEvNT_6ParamsE)
        /*03b0*/ 	.short	0x0210
        /*03b2*/ 	.short	0x06f0


	//----- nvinfo : EIATTR_SW_WAR
	.align		4
.L_314:
        /*03b4*/ 	.byte	0x04, 0x36
        /*03b6*/ 	.short	(.L_316 - .L_315)
.L_315:
        /*03b8*/ 	.word	0x00000008
.L_316:


//--------------------- .nv.info._ZN7cutlass13device_kernelIN5flash11enable_sm90INS1_16FlashAttnBwdSm90INS1_25CollectiveMainloopBwdSm90ILi2ELi2ELi2EN4cute5tupleIJNS5_1CILi1EEES8_S8_EEENS6_IJNS7_ILi64EEENS7_ILi128EEESB_EEENS_6half_tEfNS_4arch4Sm90ELb0ELb0ELb1ELb1ELb1ELb1ELb0ELb0ELi2ELi1ELi2ELi1ELb0EEENS1_21CollectiveEpilogueBwdISC_SD_SF_Li256ELb1ELb0ELi1EEENS1_19SingleTileSchedulerILb1ELb0ELb0ELi128EEEEEEEEEvNT_6ParamsE --------------------------
	.section	.nv.info._ZN7cutlass13device_kernelIN5flash11enable_sm90INS1_16FlashAttnBwdSm90INS1_25CollectiveMainloopBwdSm90ILi2ELi2ELi2EN4cute5tupleIJNS5_1CILi1EEES8_S8_EEENS6_IJNS7_ILi64EEENS7_ILi128EEESB_EEENS_6half_tEfNS_4arch4Sm90ELb0ELb0ELb1ELb1ELb1ELb1ELb0ELb0ELi2ELi1ELi2ELi1ELb0EEENS1_21CollectiveEpilogueBwdISC_SD_SF_Li256ELb1ELb0ELi1EEENS1_19SingleTileSchedulerILb1ELb0ELb0ELi128EEEEEEEEEvNT_6ParamsE,"",@"SHT_CUDA_INFO"
	.sectionflags	@""
	.align	4


	//----- nvinfo : EIATTR_CUDA_API_VERSION
	.align		4
        /*0000*/ 	.byte	0x04, 0x37
        /*0002*/ 	.short	(.L_318 - .L_317)
.L_317:
        /*0004*/ 	.word	0x00000082


	//----- nvinfo : EIATTR_KPARAM_INFO
	.align		4
.L_318:
        /*0008*/ 	.byte	0x04, 0x17
        /*000a*/ 	.short	(.L_320 - .L_319)
.L_319:
        /*000c*/ 	.word	0x00000000
        /*0010*/ 	.short	0x0000
        /*0012*/ 	.short	0x0070
        /*0014*/ 	.byte	0x00, 0xf0, 0x01, 0x1a


	//----- nvinfo : EIATTR_SPARSE_MMA_MASK
	.align		4
.L_320:
        /*0018*/ 	.byte	0x03, 0x50
        /*001a*/ 	.short	0x0000


	//----- nvinfo : EIATTR_MAXREG_COUNT
	.align		4
        /*001c*/ 	.byte	0x03, 0x1b
        /*001e*/ 	.short	0x00a8


	//----- nvinfo : EIATTR_NUM_BARRIERS
	.align		4
        /*0020*/ 	.byte	0x02, 0x4c
        /*0022*/ 	.byte	0x10
	.zero		1


	//----- nvinfo : EIATTR_EXTERNS
	.align		4
        /*0024*/ 	.byte	0x04, 0x0f
        /*0026*/ 	.short	(.L_322 - .L_321)


	//   ....[0]....
	.align		4
.L_321:
        /*0028*/ 	.word	index@(__assertfail)


	//----- nvinfo : EIATTR_ANNOTATIONS
	.align		4
.L_322:
        /*002c*/ 	.byte	0x04, 0x55
        /*002e*/ 	.short	(.L_324 - .L_323)


	//   ....[0]....
.L_323:
        /*0030*/ 	.word	0x00000001
        /*0034*/ 	.byte	0x60, 0x05, 0x00, 0x00, 0x01, 0x00, 0x00, 0x00, 0x60, 0x16, 0x00, 0x00, 0x01, 0x00, 0x00, 0x00
        /*0044*/ 	.byte	0xb0, 0xa7, 0x00, 0x00, 0x01, 0x00, 0x00, 0x00, 0xe0, 0xa7, 0x00, 0x00, 0x01, 0x00, 0x00, 0x00
        /*0054*/ 	.byte	0xf0, 0xb4, 0x00, 0x00


	//----- nvinfo : EIATTR_MERCURY_ISA_VERSION
	.align		4
.L_324:
        /*0058*/ 	.byte	0x03, 0x5f
        /*005a*/ 	.short	0x0101


	//----- nvinfo : EIATTR_INT_WARP_WIDE_INSTR_OFFSETS
	.align		4
        /*005c*/ 	.byte	0x04, 0x31
        /*005e*/ 	.short	(.L_326 - .L_325)


	//   ....[0]....
.L_325:
        /*0060*/ 	.word	0x00000180


	//   ....[1]....
        /*0064*/ 	.word	0x00000240


	//   ....[2]....
        /*0068*/ 	.word	0x000089f0


	//   ....[3]....
        /*006c*/ 	.word	0x00008e60


	//   ....[4]....
        /*0070*/ 	.word	0x00009430


	//   ....[5]....
        /*0074*/ 	.word	0x000097b0


	//----- nvinfo : EIATTR_COOP_GROUP_MASK_REGIDS
	.align		4
.L_326:
        /*0078*/ 	.byte	0x04, 0x29
        /*007a*/ 	.short	(.L_328 - .L_327)


	//   ....[0]....
.L_327:
        /*007c*/ 	.word	0xffffffff


	//   ....[1]....
        /*0080*/ 	.word	0xffffffff


	//   ....[2]....
        /*0084*/ 	.word	0xffffffff


	//   ....[3]....
        /*0088*/ 	.word	0xffffffff


	//   ....[4]....
        /*008c*/ 	.word	0xffffffff


	//   ....[5]....
        /*0090*/ 	.word	0xffffffff


	//   ....[6]....
        /*0094*/ 	.word	0xffffffff


	//   ....[7]....
        /*0098*/ 	.word	0xffffffff


	//   ....[8]....
        /*009c*/ 	.word	0xffffffff


	//   ....[9]....
        /*00a0*/ 	.word	0xffffffff


	//   ....[10]....
        /*00a4*/ 	.word	0xffffffff


	//   ....[11]....
        /*00a8*/ 	.word	0xffffffff


	//   ....[12]....
        /*00ac*/ 	.word	0xffffffff


	//   ....[13]....
        /*00b0*/ 	.word	0x0500000f


	//   ....[14]....
        /*00b4*/ 	.word	0x0500000f


	//   ....[15]....
        /*00b8*/ 	.word	0x0500000f


	//   ....[16]....
        /*00bc*/ 	.word	0x0500000f


	//----- nvinfo : EIATTR_COOP_GROUP_INSTR_OFFSETS
	.align		4
.L_328:
        /*00c0*/ 	.byte	0x04, 0x28
        /*00c2*/ 	.short	(.L_330 - .L_329)


	//   ....[0]....
.L_329:
        /*00c4*/ 	.word	0x00000060


	//   ....[1]....
        /*00c8*/ 	.word	0x00000190


	//   ....[2]....
        /*00cc*/ 	.word	0x00000220


	//   ....[3]....
        /*00d0*/ 	.word	0x000003a0


	//   ....[4]....
        /*00d4*/ 	.word	0x00000610


	//   ....[5]....
        /*00d8*/ 	.word	0x00001380


	//   ....[6]....
        /*00dc*/ 	.word	0x00007d10


	//   ....[7]....
        /*00e0*/ 	.word	0x00008690


	//   ....[8]....
        /*00e4*/ 	.word	0x00008920


	//   ....[9]....
        /*00e8*/ 	.word	0x00008b60


	//   ....[10]....
        /*00ec*/ 	.word	0x00008d90


	//   ....[11]....
        /*00f0*/ 	.word	0x00009040


	//   ....[12]....
        /*00f4*/ 	.word	0x00009370


	//   ....[13]....
        /*00f8*/ 	.word	0x0000b760


	//   ....[14]....
        /*00fc*/ 	.word	0x0000b8b0


	//   ....[15]....
        /*0100*/ 	.word	0x0000b920


	//   ....[16]....
        /*0104*/ 	.word	0x0000b990


	//----- nvinfo : EIATTR_REG_RECONFIG
	.align		4
.L_330:
        /*0108*/ 	.byte	0x01, 0x54
	.zero		2


	//----- nvinfo : EIATTR_SYSCALL_OFFSETS
	.align		4
        /*010c*/ 	.byte	0x04, 0x46
        /*010e*/ 	.short	(.L_332 - .L_331)


	//   ....[0]....
.L_331:
        /*0110*/ 	.word	0x00000fc0


	//   ....[1]....
        /*0114*/ 	.word	0x000010b0


	//   ....[2]....
        /*0118*/ 	.word	0x00001210


	//   ....[3]....
        /*011c*/ 	.word	0x00001300


	//----- nvinfo : EIATTR_MBARRIER_INSTR_OFFSETS
	.align		4
.L_332:
        /*0120*/ 	.byte	0x04, 0x39
        /*0122*/ 	.short	(.L_334 - .L_333)


	//   ....[0]....
.L_333:
        /*0124*/ 	.word	0x00000260
        /*0128*/ 	.word	0x000000ff
        /*012c*/ 	.word	0x00030800
        /*0130*/ 	.short	0x0100
        /*0132*/ 	.byte	0x06
	.zero		1


	//   ....[1]....
        /*0134*/ 	.word	0x00000350
        /*0138*/ 	.word	0x000000ff
        /*013c*/ 	.word	0x00030810
        /*0140*/ 	.short	0x0100
        /*0142*/ 	.byte	0x08
	.zero		1


	//   ....[2]....
        /*0144*/ 	.word	0x00000360
        /*0148*/ 	.word	0x000000ff
        /*014c*/ 	.word	0x00030820
        /*0150*/ 	.short	0x0100
        /*0152*/ 	.byte	0x08
	.zero		1


	//   ....[3]....
        /*0154*/ 	.word	0x00000370
        /*0158*/ 	.word	0x000000ff
        /*015c*/ 	.word	0x00030818
        /*0160*/ 	.short	0x0100
        /*0162*/ 	.byte	0x08
	.zero		1


	//   ....[4]....
        /*0164*/ 	.word	0x00000380
        /*0168*/ 	.word	0x000000ff
        /*016c*/ 	.word	0x00030828
        /*0170*/ 	.short	0x0100
        /*0172*/ 	.byte	0x08
	.zero		1


	//   ....[5]....
        /*0174*/ 	.word	0x000004b0
        /*0178*/ 	.word	0x000000ff
        /*017c*/ 	.word	0x00030830
        /*0180*/ 	.short	0x0100
        /*0182*/ 	.byte	0x08
	.zero		1


	//   ....[6]....
        /*0184*/ 	.word	0x000004c0
        /*0188*/ 	.word	0x000000ff
        /*018c*/ 	.word	0x00030840
        /*0190*/ 	.short	0x0100
        /*0192*/ 	.byte	0x08
	.zero		1


	//   ....[7]....
        /*0194*/ 	.word	0x000004d0
        /*0198*/ 	.word	0x000000ff
        /*019c*/ 	.word	0x00030838
        /*01a0*/ 	.short	0x0100
        /*01a2*/ 	.byte	0x08
	.zero		1


	//   ....[8]....
        /*01a4*/ 	.word	0x000004e0
        /*01a8*/ 	.word	0x000000ff
        /*01ac*/ 	.word	0x00030848
        /*01b0*/ 	.short	0x0100
        /*01b2*/ 	.byte	0x08
	.zero		1


	//   ....[9]....
        /*01b4*/ 	.word	0x000013d0
        /*01b8*/ 	.word	0x00000010
        /*01bc*/ 	.word	0x00030800
        /*01c0*/ 	.short	0x010a
        /*01c2*/ 	.byte	0x3f
	.zero		1


	//   ....[10]....
        /*01c4*/ 	.word	0x00001640
        /*01c8*/ 	.word	0x00000010
        /*01cc*/ 	.word	0x00030800
        /*01d0*/ 	.short	0x010a
        /*01d2*/ 	.byte	0x3f
	.zero		1


	//   ....[11]....
        /*01d4*/ 	.word	0x00001b50
        /*01d8*/ 	.word	0x00000002
        /*01dc*/ 	.word	0x00030810
        /*01e0*/ 	.short	0x010a
        /*01e2*/ 	.byte	0x3f
	.zero		1


	//   ....[12]....
        /*01e4*/ 	.word	0x00001b90
        /*01e8*/ 	.word	0x00000002
        /*01ec*/ 	.word	0x00030810
        /*01f0*/ 	.short	0x010a
        /*01f2*/ 	.byte	0x3f
	.zero		1


	//   ....[13]....
        /*01f4*/ 	.word	0x000020c0
        /*01f8*/ 	.word	0x00000002
        /*01fc*/ 	.word	0x00030830
        /*0200*/ 	.short	0x010a
        /*0202*/ 	.byte	0x3f
	.zero		1


	//   ....[14]....
        /*0204*/ 	.word	0x00002140
        /*0208*/ 	.word	0x00000002
        /*020c*/ 	.word	0x00030830
        /*0210*/ 	.short	0x010a
        /*0212*/ 	.byte	0x3f
	.zero		1


	//   ....[15]....
        /*0214*/ 	.word	0x000040c0
        /*0218*/ 	.word	0x00000000
        /*021c*/ 	.word	0x00000000
        /*0220*/ 	.short	0x0101
        /*0222*/ 	.byte	0x3f
	.zero		1


	//   ....[16]....
        /*0224*/ 	.word	0x000043d0
        /*0228*/ 	.word	0x00000002
        /*022c*/ 	.word	0x00000000
        /*0230*/ 	.short	0x0101
        /*0232*/ 	.byte	0x3f
	.zero		1


	//   ....[17]....
        /*0234*/ 	.word	0x00009cb0
        /*0238*/ 	.word	0x0000000c
        /*023c*/ 	.word	0x00030820
        /*0240*/ 	.short	0x010a
        /*0242*/ 	.byte	0x3f
	.zero		1


	//   ....[18]....
        /*0244*/ 	.word	0x0000a290
        /*0248*/ 	.word	0x0000000c
        /*024c*/ 	.word	0x00030840
        /*0250*/ 	.short	0x010a
        /*0252*/ 	.byte	0x3f
	.zero		1


	//   ....[19]....
        /*0254*/ 	.word	0x0000a540
        /*0258*/ 	.word	0x0000000c
        /*025c*/ 	.word	0x00030828
        /*0260*/ 	.short	0x010a
        /*0262*/ 	.byte	0x3f
	.zero		1


	//   ....[20]....
        /*0264*/ 	.word	0x0000a770
        /*0268*/ 	.word	0x0000000c
        /*026c*/ 	.word	0x00030848
        /*0270*/ 	.short	0x010a
        /*0272*/ 	.byte	0x3f
	.zero		1


	//   ....[21]....
        /*0274*/ 	.word	0x0000a9f0
        /*0278*/ 	.word	0x0000000c
        /*027c*/ 	.word	0x00030820
        /*0280*/ 	.short	0x010a
        /*0282*/ 	.byte	0x3f
	.zero		1


	//   ....[22]....
        /*0284*/ 	.word	0x0000ac80
        /*0288*/ 	.word	0x0000000c
        /*028c*/ 	.word	0x00030840
        /*0290*/ 	.short	0x010a
        /*0292*/ 	.byte	0x3f
	.zero		1


	//   ....[23]....
        /*0294*/ 	.word	0x0000af00
        /*0298*/ 	.word	0x0000000c
        /*029c*/ 	.word	0x00030828
        /*02a0*/ 	.short	0x010a
        /*02a2*/ 	.byte	0x3f
	.zero		1


	//   ....[24]....
        /*02a4*/ 	.word	0x0000b160
        /*02a8*/ 	.word	0x00000004
        /*02ac*/ 	.word	0x00030840
        /*02b0*/ 	.short	0x010a
        /*02b2*/ 	.byte	0x3f
	.zero		1


	//   ....[25]....
        /*02b4*/ 	.word	0x0000b5e0
        /*02b8*/ 	.word	0x00000007
        /*02bc*/ 	.word	0x00000000
        /*02c0*/ 	.short	0x010a
        /*02c2*/ 	.byte	0x3f
	.zero		1


	//   ....[26]....
        /*02c4*/ 	.word	0x0000b630
        /*02c8*/ 	.word	0x0000000b
        /*02cc*/ 	.word	0x00000000
        /*02d0*/ 	.short	0x010a
        /*02d2*/ 	.byte	0x3f
	.zero		1


	//   ....[27]....
        /*02d4*/ 	.word	0x0000b690
        /*02d8*/ 	.word	0x00000009
        /*02dc*/ 	.word	0x00000000
        /*02e0*/ 	.short	0x010a
        /*02e2*/ 	.byte	0x3f
	.zero		1


	//   ....[28]....
        /*02e4*/ 	.word	0x0000b6c0
        /*02e8*/ 	.word	0x00000003
        /*02ec*/ 	.word	0x00000000
        /*02f0*/ 	.short	0x010a
        /*02f2*/ 	.byte	0x3f
	.zero		1


	//   ....[29]....
        /*02f4*/ 	.word	0x0000b790
        /*02f8*/ 	.word	0x00000010
        /*02fc*/ 	.word	0x00030800
        /*0300*/ 	.short	0x010a
        /*0302*/ 	.byte	0x3f
	.zero		1


	//   ....[30]....
        /*0304*/ 	.word	0x0000b7e0
        /*0308*/ 	.word	0x00000002
        /*030c*/ 	.word	0x00030810
        /*0310*/ 	.short	0x010a
        /*0312*/ 	.byte	0x3f
	.zero		1


	//   ....[31]....
        /*0314*/ 	.word	0x0000b830
        /*0318*/ 	.word	0x00000002
        /*031c*/ 	.word	0x00030830
        /*0320*/ 	.short	0x010a
        /*0322*/ 	.byte	0x3f
	.zero		1


	//   ....[32]....
        /*0324*/ 	.word	0x0000b9d0
        /*0328*/ 	.word	0x0000000c
        /*032c*/ 	.word	0x00030820
        /*0330*/ 	.short	0x010a
        /*0332*/ 	.byte	0x3f
	.zero		1


	//   ....[33]....
        /*0334*/ 	.word	0x0000ba20
        /*0338*/ 	.word	0x0000000c
        /*033c*/ 	.word	0x00030840
        /*0340*/ 	.short	0x010a
        /*0342*/ 	.byte	0x3f
	.zero		1


	//   ....[34]....
        /*0344*/ 	.word	0x0000ba70
        /*0348*/ 	.word	0x0000000c
        /*034c*/ 	.word	0x00030828
        /*0350*/ 	.short	0x010a
        /*0352*/ 	.byte	0x3f
	.zero		1


	//   ....[35]....
        /*0354*/ 	.word	0x0000bac0
        /*0358*/ 	.word	0x0000000c
        /*035c*/ 	.word	0x00030848
        /*0360*/ 	.short	0x010a
        /*0362*/ 	.byte	0x3f
	.zero		1


	//   ....[36]....
        /*0364*/ 	.word	0x0000bb20
        /*0368*/ 	.word	0x0000000c
        /*036c*/ 	.word	0x00030820
        /*0370*/ 	.short	0x010a
        /*0372*/ 	.byte	0x3f
	.zero		1


	//   ....[37]....
        /*0374*/ 	.word	0x0000bb70
        /*0378*/ 	.word	0x0000000c
        /*037c*/ 	.word	0x00030840
        /*0380*/ 	.short	0x010a
        /*0382*/ 	.byte	0x3f
	.zero		1


	//   ....[38]....
        /*0384*/ 	.word	0x0000bbc0
        /*0388*/ 	.word	0x0000000c
        /*038c*/ 	.word	0x00030828
        /*0390*/ 	.short	0x010a
        /*0392*/ 	.byte	0x3f
	.zero		1


	//   ....[39]....
        /*0394*/ 	.word	0x0000bc10
        /*0398*/ 	.word	0x00000004
        /*039c*/ 	.word	0x00030840
        /*03a0*/ 	.short	0x010a
        /*03a2*/ 	.byte	0x3f
	.zero		1


	//   ....[40]....
        /*03a4*/ 	.word	0x0000bce0
        /*03a8*/ 	.word	0x00000007
        /*03ac*/ 	.word	0x00000000
        /*03b0*/ 	.short	0x010a
        /*03b2*/ 	.byte	0x3f
	.zero		1


	//   ....[41]....
        /*03b4*/ 	.word	0x0000bd30
        /*03b8*/ 	.word	0x0000000b
        /*03bc*/ 	.word	0x00000000
        /*03c0*/ 	.short	0x010a
        /*03c2*/ 	.byte	0x3f
	.zero		1


	//   ....[42]....
        /*03c4*/ 	.word	0x0000bd80
        /*03c8*/ 	.word	0x00000009
        /*03cc*/ 	.word	0x00000000
        /*03d0*/ 	.short	0x010a
        /*03d2*/ 	.byte	0x3f
	.zero		1


	//----- nvinfo : EIATTR_NUM_MBARRIERS
	.align		4
.L_334:
        /*03d4*/ 	.byte	0x03, 0x38
        /*03d6*/ 	.short	0x0009


	//----- nvinfo : EIATTR_EXIT_INSTR_OFFSETS
	.align		4
        /*03d8*/ 	.byte	0x04, 0x1c
        /*03da*/ 	.short	(.L_336 - .L_335)


	//   ....[0]....
.L_335:
        /*03dc*/ 	.word	0x0000b710


	//----- nvinfo : EIATTR_MAX_THREADS
	.align		4
.L_336:
        /*03e0*/ 	.byte	0x04, 0x05
        /*03e2*/ 	.short	(.L_338 - .L_337)
.L_337:
        /*03e4*/ 	.word	0x00000180
        /*03e8*/ 	.word	0x00000001
        /*03ec*/ 	.word	0x00000001


	//----- nvinfo : EIATTR_CRS_STACK_SIZE
	.align		4
.L_338:
        /*03f0*/ 	.byte	0x04, 0x1e
        /*03f2*/ 	.short	(.L_340 - .L_339)
.L_339:
        /*03f4*/ 	.word	0x00000000


	//----- nvinfo : EIATTR_CBANK_PARAM_SIZE
	.align		4
.L_340:
        /*03f8*/ 	.byte	0x03, 0x19
        /*03fa*/ 	.short	0x06f0


	//----- nvinfo : EIATTR_PARAM_CBANK
	.align		4
        /*03fc*/ 	.byte	0x04, 0x0a
        /*03fe*/ 	.short	(.L_342 - .L_341)
	.align		4
.L_341:
        /*0400*/ 	.word	index@(.nv.constant0._ZN7cutlass13device_kernelIN5flash11enable_sm90INS1_16FlashAttnBwdSm90INS1_25CollectiveMainloopBwdSm90ILi2ELi2ELi2EN4cute5tupleIJNS5_1CILi1EEES8_S8_EEENS6_IJNS7_ILi64EEENS7_ILi128EEESB_EEENS_6half_tEfNS_4arch4Sm90ELb0ELb0ELb1ELb1ELb1ELb1ELb0ELb0ELi2ELi1ELi2ELi1ELb0EEENS1_21CollectiveEpilogueBwdISC_SD_SF_Li256ELb1ELb0ELi1EEENS1_19SingleTileSchedulerILb1ELb0ELb0ELi128EEEEEEEEEvNT_6ParamsE)
        /*0404*/ 	.short	0x0210
        /*0406*/ 	.short	0x06f0


	//----- nvinfo : EIATTR_SW_WAR
	.align		4
.L_342:
        /*0408*/ 	.byte	0x04, 0x36
        /*040a*/ 	.short	(.L_344 - .L_343)
.L_343:
        /*040c*/ 	.word	0x00000008
.L_344:


//--------------------- .nv.info._ZN7cutlass13device_kernelIN5flash11enable_sm90INS1_16FlashAttnBwdSm90INS1_25CollectiveMainloopBwdSm90ILi2ELi2ELi2EN4cute5tupleIJNS5_1CILi1EEES8_S8_EEENS6_IJNS7_ILi64EEENS7_ILi128EEESB_EEENS_6half_tEfNS_4arch4Sm90ELb0ELb0ELb1ELb1ELb0ELb1ELb0ELb0ELi2ELi1ELi2ELi1ELb0EEENS1_24CollectiveEpilogueBwdGQAISC_fSF_Li256ELb1ELb0EEENS1_19SingleTileSchedulerILb1ELb0ELb0ELi128EEEEEEEEEvNT_6ParamsE --------------------------
	.section	.nv.info._ZN7cutlass13device_kernelIN5flash11enable_sm90INS1_16FlashAttnBwdSm90INS1_25CollectiveMainloopBwdSm90ILi2ELi2ELi2EN4cute5tupleIJNS5_1CILi1EEES8_S8_EEENS6_IJNS7_ILi64EEENS7_ILi128EEESB_EEENS_6half_tEfNS_4arch4Sm90ELb0ELb0ELb1ELb1ELb0ELb1ELb0ELb0ELi2ELi1ELi2ELi1ELb0EEENS1_24CollectiveEpilogueBwdGQAISC_fSF_Li256ELb1ELb0EEENS1_19SingleTileSchedulerILb1ELb0ELb0ELi128EEEEEEEEEvNT_6ParamsE,"",@"SHT_CUDA_INFO"
	.sectionflags	@""
	.align	4


	//----- nvinfo : EIATTR_CUDA_API_VERSION
	.align		4
        /*0000*/ 	.byte	0x04, 0x37
        /*0002*/ 	.short	(.L_346 - .L_345)
.L_345:
        /*0004*/ 	.word	0x00000082


	//----- nvinfo : EIATTR_KPARAM_INFO
	.align		4
.L_346:
        /*0008*/ 	.byte	0x04, 0x17
        /*000a*/ 	.short	(.L_348 - .L_347)
.L_347:
        /*000c*/ 	.word	0x00000000
        /*0010*/ 	.short	0x0000
        /*0012*/ 	.short	0x0070
        /*0014*/ 	.byte	0x00, 0xf0, 0x01, 0x1a


	//----- nvinfo : EIATTR_SPARSE_MMA_MASK
	.align		4
.L_348:
        /*0018*/ 	.byte	0x03, 0x50
        /*001a*/ 	.short	0x0000


	//----- nvinfo : EIATTR_MAXREG_COUNT
	.align		4
        /*001c*/ 	.byte	0x03, 0x1b
        /*001e*/ 	.short	0x00a8


	//----- nvinfo : EIATTR_NUM_BARRIERS
	.align		4
        /*0020*/ 	.byte	0x02, 0x4c
        /*0022*/ 	.byte	0x10
	.zero		1


	//----- nvinfo : EIATTR_EXTERNS
	.align		4
        /*0024*/ 	.byte	0x04, 0x0f
        /*0026*/ 	.short	(.L_350 - .L_349)


	//   ....[0]....
	.align		4
.L_349:
        /*0028*/ 	.word	index@(__assertfail)


	//----- nvinfo : EIATTR_ANNOTATIONS
	.align		4
.L_350:
        /*002c*/ 	.byte	0x04, 0x55
        /*002e*/ 	.short	(.L_352 - .L_351)


	//   ....[0]....
.L_351:
        /*0030*/ 	.word	0x00000001
        /*0034*/ 	.byte	0x60, 0x05, 0x00, 0x00, 0x01, 0x00, 0x00, 0x00, 0x40, 0x16, 0x00, 0x00, 0x01, 0x00, 0x00, 0x00
        /*0044*/ 	.byte	0x30, 0x74, 0x00, 0x00, 0x01, 0x00, 0x00, 0x00, 0x60, 0x74, 0x00, 0x00, 0x01, 0x00, 0x00, 0x00
        /*0054*/ 	.byte	0x70, 0x81, 0x00, 0x00


	//----- nvinfo : EIATTR_MERCURY_ISA_VERSION
	.align		4
.L_352:
        /*0058*/ 	.byte	0x03, 0x5f
        /*005a*/ 	.short	0x0101


	//----- nvinfo : EIATTR_INT_WARP_WIDE_INSTR_OFFSETS
	.align		4
        /*005c*/ 	.byte	0x04, 0x31
        /*005e*/ 	.short	(.L_354 - .L_353)


	//   ....[0]....
.L_353:
        /*0060*/ 	.word	0x00000180


	//   ....[1]....
        /*0064*/ 	.word	0x00000240


	//   ....[2]....
        /*0068*/ 	.word	0x00006430


	//----- nvinfo : EIATTR_COOP_GROUP_MASK_REGIDS
	.align		4
.L_354:
        /*006c*/ 	.byte	0x04, 0x29
        /*006e*/ 	.short	(.L_356 - .L_355)


	//   ....[0]....
.L_355:
        /*0070*/ 	.word	0xffffffff


	//   ....[1]....
        /*0074*/ 	.word	0xffffffff


	//   ....[2]....
        /*0078*/ 	.word	0xffffffff


	//   ....[3]....
        /*007c*/ 	.word	0xffffffff


	//   ....[4]....
        /*0080*/ 	.word	0xffffffff


	//   ....[5]....
        /*0084*/ 	.word	0xffffffff


	//   ....[6]....
        /*0088*/ 	.word	0xffffffff


	//   ....[7]....
        /*008c*/ 	.word	0x0500000f


	//----- nvinfo : EIATTR_COOP_GROUP_INSTR_OFFSETS
	.align		4
.L_356:
        /*0090*/ 	.byte	0x04, 0x28
        /*0092*/ 	.short	(.L_358 - .L_357)


	//   ....[0]....
.L_357:
        /*0094*/ 	.word	0x00000060


	//   ....[1]....
        /*0098*/ 	.word	0x00000190


	//   ....[2]....
        /*009c*/ 	.word	0x00000220


	//   ....[3]....
        /*00a0*/ 	.word	0x000003a0


	//   ....[4]....
        /*00a4*/ 	.word	0x00000610


	//   ....[5]....
        /*00a8*/ 	.word	0x00001360


	//   ....[6]....
        /*00ac*/ 	.word	0x00005190


	//   ....[7]....
        /*00b0*/ 	.word	0x000083e0


	//----- nvinfo : EIATTR_REG_RECONFIG
	.align		4
.L_358:
        /*00b4*/ 	.byte	0x01, 0x54
	.zero		2


	//----- nvinfo : EIATTR_SYSCALL_OFFSETS
	.align		4
        /*00b8*/ 	.byte	0x04, 0x46
        /*00ba*/ 	.short	(.L_360 - .L_359)


	//   ....[0]....
.L_359:
        /*00bc*/ 	.word	0x00000fa0


	//   ....[1]....
        /*00c0*/ 	.word	0x00001090


	//   ....[2]....
        /*00c4*/ 	.word	0x000011f0


	//   ....[3]....
        /*00c8*/ 	.word	0x000012e0


	//----- nvinfo : EIATTR_MBARRIER_INSTR_OFFSETS
	.align		4
.L_360:
        /*00cc*/ 	.byte	0x04, 0x39
        /*00ce*/ 	.short	(.L_362 - .L_361)


	//   ....[0]....
.L_361:
        /*00d0*/ 	.word	0x00000260
        /*00d4*/ 	.word	0x000000ff
        /*00d8*/ 	.word	0x00030800
        /*00dc*/ 	.short	0x0100
        /*00de*/ 	.byte	0x06
	.zero		1


	//   ....[1]....
        /*00e0*/ 	.word	0x00000350
        /*00e4*/ 	.word	0x000000ff
        /*00e8*/ 	.word	0x00030810
        /*00ec*/ 	.short	0x0100
        /*00ee*/ 	.byte	0x08
	.zero		1


	//   ....[2]....
        /*00f0*/ 	.word	0x00000360
        /*00f4*/ 	.word	0x000000ff
        /*00f8*/ 	.word	0x00030820
        /*00fc*/ 	.short	0x0100
        /*00fe*/ 	.byte	0x08
	.zero		1


	//   ....[3]....
        /*0100*/ 	.word	0x00000370
        /*0104*/ 	.word	0x000000ff
        /*0108*/ 	.word	0x00030818
        /*010c*/ 	.short	0x0100
        /*010e*/ 	.byte	0x08
	.zero		1


	//   ....[4]....
        /*0110*/ 	.word	0x00000380
        /*0114*/ 	.word	0x000000ff
        /*0118*/ 	.word	0x00030828
        /*011c*/ 	.short	0x0100
        /*011e*/ 	.byte	0x08
	.zero		1


	//   ....[5]....
        /*0120*/ 	.word	0x000004b0
        /*0124*/ 	.word	0x000000ff
        /*0128*/ 	.word	0x00030830
        /*012c*/ 	.short	0x0100
        /*012e*/ 	.byte	0x08
	.zero		1


	//   ....[6]....
        /*0130*/ 	.word	0x000004c0
        /*0134*/ 	.word	0x000000ff
        /*0138*/ 	.word	0x00030840
        /*013c*/ 	.short	0x0100
        /*013e*/ 	.byte	0x08
	.zero		1


	//   ....[7]....
        /*0140*/ 	.word	0x000004d0
        /*0144*/ 	.word	0x000000ff
        /*0148*/ 	.word	0x00030838
        /*014c*/ 	.short	0x0100
        /*014e*/ 	.byte	0x08
	.zero		1


	//   ....[8]....
        /*0150*/ 	.word	0x000004e0
        /*0154*/ 	.word	0x000000ff
        /*0158*/ 	.word	0x00030848
        /*015c*/ 	.short	0x0100
        /*015e*/ 	.byte	0x08
	.zero		1


	//   ....[9]....
        /*0160*/ 	.word	0x000013b0
        /*0164*/ 	.word	0x00000010
        /*0168*/ 	.word	0x00030800
        /*016c*/ 	.short	0x010a
        /*016e*/ 	.byte	0x3f
	.zero		1


	//   ....[10]....
        /*0170*/ 	.word	0x00001620
        /*0174*/ 	.word	0x00000010
        /*0178*/ 	.word	0x00030800
        /*017c*/ 	.short	0x010a
        /*017e*/ 	.byte	0x3f
	.zero		1


	//   ....[11]....
        /*0180*/ 	.word	0x00001b30
        /*0184*/ 	.word	0x00000002
        /*0188*/ 	.word	0x00030810
        /*018c*/ 	.short	0x010a
        /*018e*/ 	.byte	0x3f
	.zero		1


	//   ....[12]....
        /*0190*/ 	.word	0x00001b70
        /*0194*/ 	.word	0x00000002
        /*0198*/ 	.word	0x00030810
        /*019c*/ 	.short	0x010a
        /*019e*/ 	.byte	0x3f
	.zero		1


	//   ....[13]....
        /*01a0*/ 	.word	0x000020a0
        /*01a4*/ 	.word	0x00000002
        /*01a8*/ 	.word	0x00030830
        /*01ac*/ 	.short	0x010a
        /*01ae*/ 	.byte	0x3f
	.zero		1


	//   ....[14]....
        /*01b0*/ 	.word	0x00002120
        /*01b4*/ 	.word	0x00000002
        /*01b8*/ 	.word	0x00030830
        /*01bc*/ 	.short	0x010a
        /*01be*/ 	.byte	0x3f
	.zero		1


	//   ....[15]....
        /*01c0*/ 	.word	0x000040a0
        /*01c4*/ 	.word	0x00000000
        /*01c8*/ 	.word	0x00000000
        /*01cc*/ 	.short	0x0101
        /*01ce*/ 	.byte	0x3f
	.zero		1


	//   ....[16]....
        /*01d0*/ 	.word	0x000043b0
        /*01d4*/ 	.word	0x00000002
        /*01d8*/ 	.word	0x00000000
        /*01dc*/ 	.short	0x0101
        /*01de*/ 	.byte	0x3f
	.zero		1


	//   ....[17]....
        /*01e0*/ 	.word	0x00006930
        /*01e4*/ 	.word	0x0000000c
        /*01e8*/ 	.word	0x00030820
        /*01ec*/ 	.short	0x010a
        /*01ee*/ 	.byte	0x3f
	.zero		1


	//   ....[18]....
        /*01f0*/ 	.word	0x00006f10
        /*01f4*/ 	.word	0x0000000c
        /*01f8*/ 	.word	0x00030840
        /*01fc*/ 	.short	0x010a
        /*01fe*/ 	.byte	0x3f
	.zero		1


	//   ....[19]....
        /*0200*/ 	.word	0x000071c0
        /*0204*/ 	.word	0x0000000c
        /*0208*/ 	.word	0x00030828
        /*020c*/ 	.short	0x010a
        /*020e*/ 	.byte	0x3f
	.zero		1


	//   ....[20]....
        /*0210*/ 	.word	0x000073f0
        /*0214*/ 	.word	0x0000000c
        /*0218*/ 	.word	0x00030848
        /*021c*/ 	.short	0x010a
        /*021e*/ 	.byte	0x3f
	.zero		1


	//   ....[21]....
        /*0220*/ 	.word	0x00007670
        /*0224*/ 	.word	0x0000000c
        /*0228*/ 	.word	0x00030820
        /*022c*/ 	.short	0x010a
        /*022e*/ 	.byte	0x3f
	.zero		1


	//   ....[22]....
        /*0230*/ 	.word	0x00007900
        /*0234*/ 	.word	0x0000000c
        /*0238*/ 	.word	0x00030840
        /*023c*/ 	.short	0x010a
        /*023e*/ 	.byte	0x3f
	.zero		1


	//   ....[23]....
        /*0240*/ 	.word	0x00007b80
        /*0244*/ 	.word	0x0000000c
        /*0248*/ 	.word	0x00030828
        /*024c*/ 	.short	0x010a
        /*024e*/ 	.byte	0x3f
	.zero		1


	//   ....[24]....
        /*0250*/ 	.word	0x00007de0
        /*0254*/ 	.word	0x00000004
        /*0258*/ 	.word	0x00030840
        /*025c*/ 	.short	0x010a
        /*025e*/ 	.byte	0x3f
	.zero		1


	//   ....[25]....
        /*0260*/ 	.word	0x00008260
        /*0264*/ 	.word	0x00000007
        /*0268*/ 	.word	0x00000000
        /*026c*/ 	.short	0x010a
        /*026e*/ 	.byte	0x3f
	.zero		1


	//   ....[26]....
        /*0270*/ 	.word	0x000082b0
        /*0274*/ 	.word	0x0000000b
        /*0278*/ 	.word	0x00000000
        /*027c*/ 	.short	0x010a
        /*027e*/ 	.byte	0x3f
	.zero		1


	//   ....[27]....
        /*0280*/ 	.word	0x00008310
        /*0284*/ 	.word	0x00000009
        /*0288*/ 	.word	0x00000000
        /*028c*/ 	.short	0x010a
        /*028e*/ 	.byte	0x3f
	.zero		1


	//   ....[28]....
        /*0290*/ 	.word	0x00008340
        /*0294*/ 	.word	0x00000003
        /*0298*/ 	.word	0x00000000
        /*029c*/ 	.short	0x010a
        /*029e*/ 	.byte	0x3f
	.zero		1


	//   ....[29]....
        /*02a0*/ 	.word	0x00008410
        /*02a4*/ 	.word	0x00000010
        /*02a8*/ 	.word	0x00030800
        /*02ac*/ 	.short	0x010a
        /*02ae*/ 	.byte	0x3f
	.zero		1


	//   ....[30]....
        /*02b0*/ 	.word	0x00008460
        /*02b4*/ 	.word	0x00000002
        /*02b8*/ 	.word	0x00030810
        /*02bc*/ 	.short	0x010a
        /*02be*/ 	.byte	0x3f
	.zero		1


	//   ....[31]....
        /*02c0*/ 	.word	0x000084b0
        /*02c4*/ 	.word	0x00000002
        /*02c8*/ 	.word	0x00030830
        /*02cc*/ 	.short	0x010a
        /*02ce*/ 	.byte	0x3f
	.zero		1


	//   ....[32]....
        /*02d0*/ 	.word	0x00008500
        /*02d4*/ 	.word	0x0000000c
        /*02d8*/ 	.word	0x00030820
        /*02dc*/ 	.short	0x010a
        /*02de*/ 	.byte	0x3f
	.zero		1


	//   ....[33]....
        /*02e0*/ 	.word	0x00008550
        /*02e4*/ 	.word	0x0000000c
        /*02e8*/ 	.word	0x00030840
        /*02ec*/ 	.short	0x010a
        /*02ee*/ 	.byte	0x3f
	.zero		1


	//   ....[34]....
        /*02f0*/ 	.word	0x000085a0
        /*02f4*/ 	.word	0x0000000c
        /*02f8*/ 	.word	0x00030828
        /*02fc*/ 	.short	0x010a
        /*02fe*/ 	.byte	0x3f
	.zero		1


	//   ....[35]....
        /*0300*/ 	.word	0x000085f0
        /*0304*/ 	.word	0x0000000c
        /*0308*/ 	.word	0x00030848
        /*030c*/ 	.short	0x010a
        /*030e*/ 	.byte	0x3f
	.zero		1


	//   ....[36]....
        /*0310*/ 	.word	0x00008650
        /*0314*/ 	.word	0x0000000c
        /*0318*/ 	.word	0x00030820
        /*031c*/ 	.short	0x010a
        /*031e*/ 	.byte	0x3f
	.zero		1


	//   ....[37]....
        /*0320*/ 	.word	0x000086a0
        /*0324*/ 	.word	0x0000000c
        /*0328*/ 	.word	0x00030840
        /*032c*/ 	.short	0x010a
        /*032e*/ 	.byte	0x3f
	.zero		1


	//   ....[38]....
        /*0330*/ 	.word	0x000086f0
        /*0334*/ 	.word	0x0000000c
        /*0338*/ 	.word	0x00030828
        /*033c*/ 	.short	0x010a
        /*033e*/ 	.byte	0x3f
	.zero		1


	//   ....[39]....
        /*0340*/ 	.word	0x00008740
        /*0344*/ 	.word	0x00000004
        /*0348*/ 	.word	0x00030840
        /*034c*/ 	.short	0x010a
        /*034e*/ 	.byte	0x3f
	.zero		1


	//   ....[40]....
        /*0350*/ 	.word	0x00008820
        /*0354*/ 	.word	0x00000007
        /*0358*/ 	.word	0x00000000
        /*035c*/ 	.short	0x010a
        /*035e*/ 	.byte	0x3f
	.zero		1


	//   ....[41]....
        /*0360*/ 	.word	0x00008870
        /*0364*/ 	.word	0x0000000b
        /*0368*/ 	.word	0x00000000
        /*036c*/ 	.short	0x010a
        /*036e*/ 	.byte	0x3f
	.zero		1


	//   ....[42]....
        /*0370*/ 	.word	0x000088c0
        /*0374*/ 	.word	0x00000009
        /*0378*/ 	.word	0x00000000
        /*037c*/ 	.short	0x010a
        /*037e*/ 	.byte	0x3f
	.zero		1


	//----- nvinfo : EIATTR_NUM_MBARRIERS
	.align		4
.L_362:
        /*0380*/ 	.byte	0x03, 0x38
        /*0382*/ 	.short	0x0009


	//----- nvinfo : EIATTR_EXIT_INSTR_OFFSETS
	.align		4
        /*0384*/ 	.byte	0x04, 0x1c
        /*0386*/ 	.short	(.L_364 - .L_363)


	//   ....[0]....
.L_363:
        /*0388*/ 	.word	0x00008390


	//----- nvinfo : EIATTR_MAX_THREADS
	.align		4
.L_364:
        /*038c*/ 	.byte	0x04, 0x05
        /*038e*/ 	.short	(.L_366 - .L_365)
.L_365:
        /*0390*/ 	.word	0x00000180
        /*0394*/ 	.word	0x00000001
        /*0398*/ 	.word	0x00000001


	//----- nvinfo : EIATTR_CRS_STACK_SIZE
	.align		4
.L_366:
        /*039c*/ 	.byte	0x04, 0x1e
        /*039e*/ 	.short	(.L_368 - .L_367)
.L_367:
        /*03a0*/ 	.word	0x00000000


	//----- nvinfo : EIATTR_CBANK_PARAM_SIZE
	.align		4
.L_368:
        /*03a4*/ 	.byte	0x03, 0x19
        /*03a6*/ 	.short	0x06f0


	//----- nvinfo : EIATTR_PARAM_CBANK
	.align		4
        /*03a8*/ 	.byte	0x04, 0x0a
        /*03aa*/ 	.short	(.L_370 - .L_369)
	.align		4
.L_369:
        /*03ac*/ 	.word	index@(.nv.constant0._ZN7cutlass13device_kernelIN5flash11enable_sm90INS1_16FlashAttnBwdSm90INS1_25CollectiveMainloopBwdSm90ILi2ELi2ELi2EN4cute5tupleIJNS5_1CILi1EEES8_S8_EEENS6_IJNS7_ILi64EEENS7_ILi128EEESB_EEENS_6half_tEfNS_4arch4Sm90ELb0ELb0ELb1ELb1ELb0ELb1ELb0ELb0ELi2ELi1ELi2ELi1ELb0EEENS1_24CollectiveEpilogueBwdGQAISC_fSF_Li256ELb1ELb0EEENS1_19SingleTileSchedulerILb1ELb0ELb0ELi128EEEEEEEEEvNT_6ParamsE)
        /*03b0*/ 	.short	0x0210
        /*03b2*/ 	.short	0x06f0


	//----- nvinfo : EIATTR_SW_WAR
	.align		4
.L_370:
        /*03b4*/ 	.byte	0x04, 0x36
        /*03b6*/ 	.short	(.L_372 - .L_371)
.L_371:
        /*03b8*/ 	.word	0x00000008
.L_372:


//--------------------- .nv.info._ZN7cutlass13device_kernelIN5flash11enable_sm90INS1_16FlashAttnBwdSm90INS1_25CollectiveMainloopBwdSm90ILi2ELi2ELi2EN4cute5tupleIJNS5_1CILi1EEES8_S8_EEENS6_IJNS7_ILi64EEENS7_ILi128EEESB_EEENS_6half_tEfNS_4arch4Sm90ELb0ELb0ELb1ELb1ELb1ELb1ELb0ELb0ELi2ELi1ELi2ELi1ELb0EEENS1_24CollectiveEpilogueBwdGQAISC_fSF_Li256ELb1ELb1EEENS1_19SingleTileSchedulerILb1ELb0ELb0ELi128EEEEEEEEEvNT_6ParamsE --------------------------
	.section	.nv.info._ZN7cutlass13device_kernelIN5flash11enable_sm90INS1_16FlashAttnBwdSm90INS1_25CollectiveMainloopBwdSm90ILi2ELi2ELi2EN4cute5tupleIJNS5_1CILi1EEES8_S8_EEENS6_IJNS7_ILi64EEENS7_ILi128EEESB_EEENS_6half_tEfNS_4arch4Sm90ELb0ELb0ELb1ELb1ELb1ELb1ELb0ELb0ELi2ELi1ELi2ELi1ELb0EEENS1_24CollectiveEpilogueBwdGQAISC_fSF_Li256ELb1ELb1EEENS1_19SingleTileSchedulerILb1ELb0ELb0ELi128EEEEEEEEEvNT_6ParamsE,"",@"SHT_CUDA_INFO"
	.sectionflags	@""
	.align	4


	//----- nvinfo : EIATTR_CUDA_API_VERSION
	.align		4
        /*0000*/ 	.byte	0x04, 0x37
        /*0002*/ 	.short	(.L_374 - .L_373)
.L_373:
        /*0004*/ 	.word	0x00000082


	//----- nvinfo : EIATTR_KPARAM_INFO
	.align		4
.L_374:
        /*0008*/ 	.byte	0x04, 0x17
        /*000a*/ 	.short	(.L_376 - .L_375)
.L_375:
        /*000c*/ 	.word	0x00000000
        /*0010*/ 	.short	0x0000
        /*0012*/ 	.short	0x0070
        /*0014*/ 	.byte	0x00, 0xf0, 0x01, 0x1a


	//----- nvinfo : EIATTR_SPARSE_MMA_MASK
	.align		4
.L_376:
        /*0018*/ 	.byte	0x03, 0x50
        /*001a*/ 	.short	0x0000


	//----- nvinfo : EIATTR_MAXREG_COUNT
	.align		4
        /*001c*/ 	.byte	0x03, 0x1b
        /*001e*/ 	.short	0x00a8


	//----- nvinfo : EIATTR_NUM_BARRIERS
	.align		4
        /*0020*/ 	.byte	0x02, 0x4c
        /*0022*/ 	.byte	0x10
	.zero		1


	//----- nvinfo : EIATTR_EXTERNS
	.align		4
        /*0024*/ 	.byte	0x04, 0x0f
        /*0026*/ 	.short	(.L_378 - .L_377)


	//   ....[0]....
	.align		4
.L_377:
        /*0028*/ 	.word	index@(__assertfail)


	//----- nvinfo : EIATTR_ANNOTATIONS
	.align		4
.L_378:
        /*002c*/ 	.byte	0x04, 0x55
        /*002e*/ 	.short	(.L_380 - .L_379)


	//   ....[0]....
.L_379:
        /*0030*/ 	.word	0x00000001
        /*0034*/ 	.byte	0x60, 0x05, 0x00, 0x00, 0x01, 0x00, 0x00, 0x00, 0x40, 0x16, 0x00, 0x00, 0x01, 0x00, 0x00, 0x00
        /*0044*/ 	.byte	0xd0, 0x80, 0x00, 0x00, 0x01, 0x00, 0x00, 0x00, 0x00, 0x81, 0x00, 0x00, 0x01, 0x00, 0x00, 0x00
        /*0054*/ 	.byte	0x10, 0x8e, 0x00, 0x00


	//----- nvinfo : EIATTR_MERCURY_ISA_VERSION
	.align		4
.L_380:
        /*0058*/ 	.byte	0x03, 0x5f
        /*005a*/ 	.short	0x0101


	//----- nvinfo : EIATTR_INT_WARP_WIDE_INSTR_OFFSETS
	.align		4
        /*005c*/ 	.byte	0x04, 0x31
        /*005e*/ 	.short	(.L_382 - .L_381)


	//   ....[0]....
.L_381:
        /*0060*/ 	.word	0x00000180


	//   ....[1]....
        /*0064*/ 	.word	0x00000240


	//   ....[2]....
        /*0068*/ 	.word	0x00006310


	//   ....[3]....
        /*006c*/ 	.word	0x00006780


	//   ....[4]....
        /*0070*/ 	.word	0x00006d50


	//   ....[5]....
        /*0074*/ 	.word	0x000070d0


	//----- nvinfo : EIATTR_COOP_GROUP_MASK_REGIDS
	.align		4
.L_382:
        /*0078*/ 	.byte	0x04, 0x29
        /*007a*/ 	.short	(.L_384 - .L_383)


	//   ....[0]....
.L_383:
        /*007c*/ 	.word	0xffffffff


	//   ....[1]....
        /*0080*/ 	.word	0xffffffff


	//   ....[2]....
        /*0084*/ 	.word	0xffffffff


	//   ....[3]....
        /*0088*/ 	.word	0xffffffff


	//   ....[4]....
        /*008c*/ 	.word	0xffffffff


	//   ....[5]....
        /*0090*/ 	.word	0xffffffff


	//   ....[6]....
        /*0094*/ 	.word	0xffffffff


	//   ....[7]....
        /*0098*/ 	.word	0xffffffff


	//   ....[8]....
        /*009c*/ 	.word	0xffffffff


	//   ....[9]....
        /*00a0*/ 	.word	0xffffffff


	//   ....[10]....
        /*00a4*/ 	.word	0xffffffff


	//   ....[11]....
        /*00a8*/ 	.word	0xffffffff


	//   ....[12]....
        /*00ac*/ 	.word	0xffffffff


	//   ....[13]....
        /*00b0*/ 	.word	0xffffffff


	//   ....[14]....
        /*00b4*/ 	.word	0xffffffff


	//   ....[15]....
        /*00b8*/ 	.word	0xffffffff


	//   ....[16]....
        /*00bc*/ 	.word	0xffffffff


	//   ....[17]....
        /*00c0*/ 	.word	0x0500000f


	//   ....[18]....
        /*00c4*/ 	.word	0x0500000f


	//   ....[19]....
        /*00c8*/ 	.word	0x0500000f


	//   ....[20]....
        /*00cc*/ 	.word	0x0500000f


	//   ....[21]....
        /*00d0*/ 	.word	0x0500000f


	//   ....[22]....
        /*00d4*/ 	.word	0x0500000f


	//----- nvinfo : EIATTR_COOP_GROUP_INSTR_OFFSETS
	.align		4
.L_384:
        /*00d8*/ 	.byte	0x04, 0x28
        /*00da*/ 	.short	(.L_386 - .L_385)


	//   ....[0]....
.L_385:
        /*00dc*/ 	.word	0x00000060


	//   ....[1]....
        /*00e0*/ 	.word	0x00000190


	//   ....[2]....
        /*00e4*/ 	.word	0x00000220


	//   ....[3]....
        /*00e8*/ 	.word	0x000003a0


	//   ....[4]....
        /*00ec*/ 	.word	0x00000610


	//   ....[5]....
        /*00f0*/ 	.word	0x00001360


	//   ....[6]....
        /*00f4*/ 	.word	0x00004f30


	//   ....[7]....
        /*00f8*/ 	.word	0x000050c0


	//   ....[8]....
        /*00fc*/ 	.word	0x00005390


	//   ....[9]....
        /*0100*/ 	.word	0x00005520


	//   ....[10]....
        /*0104*/ 	.word	0x00005630


	//   ....[11]....
        /*0108*/ 	.word	0x00005fb0


	//   ....[12]....
        /*010c*/ 	.word	0x00006240


	//   ....[13]....
        /*0110*/ 	.word	0x00006480


	//   ....[14]....
        /*0114*/ 	.word	0x000066b0


	//   ....[15]....
        /*0118*/ 	.word	0x00006960


	//   ....[16]....
        /*011c*/ 	.word	0x00006c90


	//   ....[17]....
        /*0120*/ 	.word	0x00009080


	//   ....[18]....
        /*0124*/ 	.word	0x000091d0


	//   ....[19]....
        /*0128*/ 	.word	0x00009240


	//   ....[20]....
        /*012c*/ 	.word	0x000092b0


	//   ....[21]....
        /*0130*/ 	.word	0x00009320


	//   ....[22]....
        /*0134*/ 	.word	0x00009390


	//----- nvinfo : EIATTR_REG_RECONFIG
	.align		4
.L_386:
        /*0138*/ 	.byte	0x01, 0x54
	.zero		2


	//----- nvinfo : EIATTR_SYSCALL_OFFSETS
	.align		4
        /*013c*/ 	.byte	0x04, 0x46
        /*013e*/ 	.short	(.L_388 - .L_387)


	//   ....[0]....
.L_387:
        /*0140*/ 	.word	0x00000fa0


	//   ....[1]....
        /*0144*/ 	.word	0x00001090


	//   ....[2]....
        /*0148*/ 	.word	0x000011f0


	//   ....[3]....
        /*014c*/ 	.word	0x000012e0


	//----- nvinfo : EIATTR_MBARRIER_INSTR_OFFSETS
	.align		4
.L_388:
        /*0150*/ 	.byte	0x04, 0x39
        /*0152*/ 	.short	(.L_390 - .L_389)


	//   ....[0]....
.L_389:
        /*0154*/ 	.word	0x00000260
        /*0158*/ 	.word	0x000000ff
        /*015c*/ 	.word	0x00030800
        /*0160*/ 	.short	0x0100
        /*0162*/ 	.byte	0x06
	.zero		1


	//   ....[1]....
        /*0164*/ 	.word	0x00000350
        /*0168*/ 	.word	0x000000ff
        /*016c*/ 	.word	0x00030810
        /*0170*/ 	.short	0x0100
        /*0172*/ 	.byte	0x08
	.zero		1


	//   ....[2]....
        /*0174*/ 	.word	0x00000360
        /*0178*/ 	.word	0x000000ff
        /*017c*/ 	.word	0x00030820
        /*0180*/ 	.short	0x0100
        /*0182*/ 	.byte	0x08
	.zero		1


	//   ....[3]....
        /*0184*/ 	.word	0x00000370
        /*0188*/ 	.word	0x000000ff
        /*018c*/ 	.word	0x00030818
        /*0190*/ 	.short	0x0100
        /*0192*/ 	.byte	0x08
	.zero		1


	//   ....[4]....
        /*0194*/ 	.word	0x00000380
        /*0198*/ 	.word	0x000000ff
        /*019c*/ 	.word	0x00030828
        /*01a0*/ 	.short	0x0100
        /*01a2*/ 	.byte	0x08
	.zero		1


	//   ....[5]....
        /*01a4*/ 	.word	0x000004b0
        /*01a8*/ 	.word	0x000000ff
        /*01ac*/ 	.word	0x00030830
        /*01b0*/ 	.short	0x0100
        /*01b2*/ 	.byte	0x08
	.zero		1


	//   ....[6]....
        /*01b4*/ 	.word	0x000004c0
        /*01b8*/ 	.word	0x000000ff
        /*01bc*/ 	.word	0x00030840
        /*01c0*/ 	.short	0x0100
        /*01c2*/ 	.byte	0x08
	.zero		1


	//   ....[7]....
        /*01c4*/ 	.word	0x000004d0
        /*01c8*/ 	.word	0x000000ff
        /*01cc*/ 	.word	0x00030838
        /*01d0*/ 	.short	0x0100
        /*01d2*/ 	.byte	0x08
	.zero		1


	//   ....[8]....
        /*01d4*/ 	.word	0x000004e0
        /*01d8*/ 	.word	0x000000ff
        /*01dc*/ 	.word	0x00030848
        /*01e0*/ 	.short	0x0100
        /*01e2*/ 	.byte	0x08
	.zero		1


	//   ....[9]....
        /*01e4*/ 	.word	0x000013b0
        /*01e8*/ 	.word	0x00000010
        /*01ec*/ 	.word	0x00030800
        /*01f0*/ 	.short	0x010a
        /*01f2*/ 	.byte	0x3f
	.zero		1


	//   ....[10]....
        /*01f4*/ 	.word	0x00001620
        /*01f8*/ 	.word	0x00000010
        /*01fc*/ 	.word	0x00030800
        /*0200*/ 	.short	0x010a
        /*0202*/ 	.byte	0x3f
	.zero		1


	//   ....[11]....
        /*0204*/ 	.word	0x00001b30
        /*0208*/ 	.word	0x00000002
        /*020c*/ 	.word	0x00030810
        /*0210*/ 	.short	0x010a
        /*0212*/ 	.byte	0x3f
	.zero		1


	//   ....[12]....
        /*0214*/ 	.word	0x00001b70
        /*0218*/ 	.word	0x00000002
        /*021c*/ 	.word	0x00030810
        /*0220*/ 	.short	0x010a
        /*0222*/ 	.byte	0x3f
	.zero		1


	//   ....[13]....
        /*0224*/ 	.word	0x000020a0
        /*0228*/ 	.word	0x00000002
        /*022c*/ 	.word	0x00030830
        /*0230*/ 	.short	0x010a
        /*0232*/ 	.byte	0x3f
	.zero		1


	//   ....[14]....
        /*0234*/ 	.word	0x00002120
        /*0238*/ 	.word	0x00000002
        /*023c*/ 	.word	0x00030830
        /*0240*/ 	.short	0x010a
        /*0242*/ 	.byte	0x3f
	.zero		1


	//   ....[15]....
        /*0244*/ 	.word	0x000040a0
        /*0248*/ 	.word	0x00000000
        /*024c*/ 	.word	0x00000000
        /*0250*/ 	.short	0x0101
        /*0252*/ 	.byte	0x3f
	.zero		1


	//   ....[16]....
        /*0254*/ 	.word	0x000043b0
        /*0258*/ 	.word	0x00000002
        /*025c*/ 	.word	0x00000000
        /*0260*/ 	.short	0x0101
        /*0262*/ 	.byte	0x3f
	.zero		1


	//   ....[17]....
        /*0264*/ 	.word	0x000075d0
        /*0268*/ 	.word	0x0000000c
        /*026c*/ 	.word	0x00030820
        /*0270*/ 	.short	0x010a
        /*0272*/ 	.byte	0x3f
	.zero		1


	//   ....[18]....
        /*0274*/ 	.word	0x00007bb0
        /*0278*/ 	.word	0x0000000c
        /*027c*/ 	.word	0x00030840
        /*0280*/ 	.short	0x010a
        /*0282*/ 	.byte	0x3f
	.zero		1


	//   ....[19]....
        /*0284*/ 	.word	0x00007e60
        /*0288*/ 	.word	0x0000000c
        /*028c*/ 	.word	0x00030828
        /*0290*/ 	.short	0x010a
        /*0292*/ 	.byte	0x3f
	.zero		1


	//   ....[20]....
        /*0294*/ 	.word	0x00008090
        /*0298*/ 	.word	0x0000000c
        /*029c*/ 	.word	0x00030848
        /*02a0*/ 	.short	0x010a
        /*02a2*/ 	.byte	0x3f
	.zero		1


	//   ....[21]....
        /*02a4*/ 	.word	0x00008310
        /*02a8*/ 	.word	0x0000000c
        /*02ac*/ 	.word	0x00030820
        /*02b0*/ 	.short	0x010a
        /*02b2*/ 	.byte	0x3f
	.zero		1


	//   ....[22]....
        /*02b4*/ 	.word	0x000085a0
        /*02b8*/ 	.word	0x0000000c
        /*02bc*/ 	.word	0x00030840
        /*02c0*/ 	.short	0x010a
        /*02c2*/ 	.byte	0x3f
	.zero		1


	//   ....[23]....
        /*02c4*/ 	.word	0x00008820
        /*02c8*/ 	.word	0x0000000c
        /*02cc*/ 	.word	0x00030828
        /*02d0*/ 	.short	0x010a
        /*02d2*/ 	.byte	0x3f
	.zero		1


	//   ....[24]....
        /*02d4*/ 	.word	0x00008a80
        /*02d8*/ 	.word	0x00000004
        /*02dc*/ 	.word	0x00030840
        /*02e0*/ 	.short	0x010a
        /*02e2*/ 	.byte	0x3f
	.zero		1


	//   ....[25]....
        /*02e4*/ 	.word	0x00008f00
        /*02e8*/ 	.word	0x00000007
        /*02ec*/ 	.word	0x00000000
        /*02f0*/ 	.short	0x010a
        /*02f2*/ 	.byte	0x3f
	.zero		1


	//   ....[26]....
        /*02f4*/ 	.word	0x00008f50
        /*02f8*/ 	.word	0x0000000b
        /*02fc*/ 	.word	0x00000000
        /*0300*/ 	.short	0x010a
        /*0302*/ 	.byte	0x3f
	.zero		1


	//   ....[27]....
        /*0304*/ 	.word	0x00008fb0
        /*0308*/ 	.word	0x00000009
        /*030c*/ 	.word	0x00000000
        /*0310*/ 	.short	0x010a
        /*0312*/ 	.byte	0x3f
	.zero		1


	//   ....[28]....
        /*0314*/ 	.word	0x00008fe0
        /*0318*/ 	.word	0x00000003
        /*031c*/ 	.word	0x00000000
        /*0320*/ 	.short	0x010a
        /*0322*/ 	.byte	0x3f
	.zero		1


	//   ....[29]....
        /*0324*/ 	.word	0x000090b0
        /*0328*/ 	.word	0x00000010
        /*032c*/ 	.word	0x00030800
        /*0330*/ 	.short	0x010a
        /*0332*/ 	.byte	0x3f
	.zero		1


	//   ....[30]....
        /*0334*/ 	.word	0x00009100
        /*0338*/ 	.word	0x00000002
        /*033c*/ 	.word	0x00030810
        /*0340*/ 	.short	0x010a
        /*0342*/ 	.byte	0x3f
	.zero		1


	//   ....[31]....
        /*0344*/ 	.word	0x00009150
        /*0348*/ 	.word	0x00000002
        /*034c*/ 	.word	0x00030830
        /*0350*/ 	.short	0x010a
        /*0352*/ 	.byte	0x3f
	.zero		1


	//   ....[32]....
        /*0354*/ 	.word	0x000093d0
        /*0358*/ 	.word	0x0000000c
        /*035c*/ 	.word	0x00030820
        /*0360*/ 	.short	0x010a
        /*0362*/ 	.byte	0x3f
	.zero		1


	//   ....[33]....
        /*0364*/ 	.word	0x00009420
        /*0368*/ 	.word	0x0000000c
        /*036c*/ 	.word	0x00030840
        /*0370*/ 	.short	0x010a
        /*0372*/ 	.byte	0x3f
	.zero		1


	//   ....[34]....
        /*0374*/ 	.word	0x00009470
        /*0378*/ 	.word	0x0000000c
        /*037c*/ 	.word	0x00030828
        /*0380*/ 	.short	0x010a
        /*0382*/ 	.byte	0x3f
	.zero		1


	//   ....[35]....
        /*0384*/ 	.word	0x000094c0
        /*0388*/ 	.word	0x0000000c
        /*038c*/ 	.word	0x00030848
        /*0390*/ 	.short	0x010a
        /*0392*/ 	.byte	0x3f
	.zero		1


	//   ....[36]....
        /*0394*/ 	.word	0x00009520
        /*0398*/ 	.word	0x0000000c
        /*039c*/ 	.word	0x00030820
        /*03a0*/ 	.short	0x010a
        /*03a2*/ 	.byte	0x3f
	.zero		1


	//   ....[37]....
        /*03a4*/ 	.word	0x00009570
        /*03a8*/ 	.word	0x0000000c
        /*03ac*/ 	.word	0x00030840
        /*03b0*/ 	.short	0x010a
        /*03b2*/ 	.byte	0x3f
	.zero		1


	//   ....[38]....
        /*03b4*/ 	.word	0x000095c0
        /*03b8*/ 	.word	0x0000000c
        /*03bc*/ 	.word	0x00030828
        /*03c0*/ 	.short	0x010a
        /*03c2*/ 	.byte	0x3f
	.zero		1


	//   ....[39]....
        /*03c4*/ 	.word	0x00009610
        /*03c8*/ 	.word	0x00000004
        /*03cc*/ 	.word	0x00030840
        /*03d0*/ 	.short	0x010a
        /*03d2*/ 	.byte	0x3f
	.zero		1


	//   ....[40]....
        /*03d4*/ 	.word	0x000096f0
        /*03d8*/ 	.word	0x00000007
        /*03dc*/ 	.word	0x00000000
        /*03e0*/ 	.short	0x010a
        /*03e2*/ 	.byte	0x3f
	.zero		1


	//   ....[41]....
        /*03e4*/ 	.word	0x00009740
        /*03e8*/ 	.word	0x0000000b
        /*03ec*/ 	.word	0x00000000
        /*03f0*/ 	.short	0x010a
        /*03f2*/ 	.byte	0x3f
	.zero		1


	//   ....[42]....
        /*03f4*/ 	.word	0x00009790
        /*03f8*/ 	.word	0x00000009
        /*03fc*/ 	.word	0x00000000
        /*0400*/ 	.short	0x010a
        /*0402*/ 	.byte	0x3f
	.zero		1


	//----- nvinfo : EIATTR_NUM_MBARRIERS
	.align		4
.L_390:
        /*0404*/ 	.byte	0x03, 0x38
        /*0406*/ 	.short	0x0009


	//----- nvinfo : EIATTR_EXIT_INSTR_OFFSETS
	.align		4
        /*0408*/ 	.byte	0x04, 0x1c
        /*040a*/ 	.short	(.L_392 - .L_391)


	//   ....[0]....
.L_391:
        /*040c*/ 	.word	0x00009030


	//----- nvinfo : EIATTR_MAX_THREADS
	.align		4
.L_392:
        /*0410*/ 	.byte	0x04, 0x05
        /*0412*/ 	.short	(.L_394 - .L_393)
.L_393:
        /*0414*/ 	.word	0x00000180
        /*0418*/ 	.word	0x00000001
        /*041c*/ 	.word	0x00000001


	//----- nvinfo : EIATTR_CRS_STACK_SIZE
	.align		4
.L_394:
        /*0420*/ 	.byte	0x04, 0x1e
        /*0422*/ 	.short	(.L_396 - .L_395)
.L_395:
        /*0424*/ 	.word	0x00000000


	//----- nvinfo : EIATTR_CBANK_PARAM_SIZE
	.align		4
.L_396:
        /*0428*/ 	.byte	0x03, 0x19
        /*042a*/ 	.short	0x06f0


	//----- nvinfo : EIATTR_PARAM_CBANK
	.align		4
        /*042c*/ 	.byte	0x04, 0x0a
        /*042e*/ 	.short	(.L_398 - .L_397)
	.align		4
.L_397:
        /*0430*/ 	.word	index@(.nv.constant0._ZN7cutlass13device_kernelIN5flash11enable_sm90INS1_16FlashAttnBwdSm90INS1_25CollectiveMainloopBwdSm90ILi2ELi2ELi2EN4cute5tupleIJNS5_1CILi1EEES8_S8_EEENS6_IJNS7_ILi64EEENS7_ILi128EEESB_EEENS_6half_tEfNS_4arch4Sm90ELb0ELb0ELb1ELb1ELb1ELb1ELb0ELb0ELi2ELi1ELi2ELi1ELb0EEENS1_24CollectiveEpilogueBwdGQAISC_fSF_Li256ELb1ELb1EEENS1_19SingleTileSchedulerILb1ELb0ELb0ELi128EEEEEEEEEvNT_6ParamsE)
        /*0434*/ 	.short	0x0210
        /*0436*/ 	.short	0x06f0


	//----- nvinfo : EIATTR_SW_WAR
	.align		4
.L_398:
        /*0438*/ 	.byte	0x04, 0x36
        /*043a*/ 	.short	(.L_400 - .L_399)
.L_399:
        /*043c*/ 	.word	0x00000008
.L_400:


//--------------------- .nv.info._ZN7cutlass13device_kernelIN5flash11enable_sm90INS1_16FlashAttnBwdSm90INS1_25CollectiveMainloopBwdSm90ILi2ELi2ELi2EN4cute5tupleIJNS5_1CILi1EEES8_S8_EEENS6_IJNS7_ILi64EEENS7_ILi128EEESB_EEENS_6half_tEfNS_4arch4Sm90ELb0ELb1ELb1ELb0ELb0ELb1ELb0ELb0ELi2ELi1ELi2ELi1ELb0EEENS1_21CollectiveEpilogueBwdISC_SD_SF_Li256ELb0ELb0ELi1EEENS1_19SingleTileSchedulerILb0ELb0ELb0ELi128EEEEEEEEEvNT_6ParamsE --------------------------
	.section	.nv.info._ZN7cutlass13device_kernelIN5flash11enable_sm90INS1_16FlashAttnBwdSm90INS1_25CollectiveMainloopBwdSm90ILi2ELi2ELi2EN4cute5tupleIJNS5_1CILi1EEES8_S8_EEENS6_IJNS7_ILi64EEENS7_ILi128EEESB_EEENS_6half_tEfNS_4arch4Sm90ELb0ELb1ELb1ELb0ELb0ELb1ELb0ELb0ELi2ELi1ELi2ELi1ELb0EEENS1_21CollectiveEpilogueBwdISC_SD_SF_Li256ELb0ELb0ELi1EEENS1_19SingleTileSchedulerILb0ELb0ELb0ELi128EEEEEEEEEvNT_6ParamsE,"",@"SHT_CUDA_INFO"
	.sectionflags	@""
	.align	4


	//----- nvinfo : EIATTR_CUDA_API_VERSION
	.align		4
        /*0000*/ 	.byte	0x04, 0x37
        /*0002*/ 	.short	(.L_402 - .L_401)
.L_401:
        /*0004*/ 	.word	0x00000082


	//----- nvinfo : EIATTR_KPARAM_INFO
	.align		4
.L_402:
        /*0008*/ 	.byte	0x04, 0x17
        /*000a*/ 	.short	(.L_404 - .L_403)
.L_403:
        /*000c*/ 	.word	0x00000000
        /*0010*/ 	.short	0x0000
        /*0012*/ 	.short	0x0070
        /*0014*/ 	.byte	0x00, 0xf0, 0x01, 0x24


	//----- nvinfo : EIATTR_SPARSE_MMA_MASK
	.align		4
.L_404:
        /*0018*/ 	.byte	0x03, 0x50
        /*001a*/ 	.short	0x0000


	//----- nvinfo : EIATTR_MAXREG_COUNT
	.align		4
        /*001c*/ 	.byte	0x03, 0x1b
        /*001e*/ 	.short	0x00a8


	//----- nvinfo : EIATTR_NUM_BARRIERS
	.align		4
        /*0020*/ 	.byte	0x02, 0x4c
        /*0022*/ 	.byte	0x10
	.zero		1


	//----- nvinfo : EIATTR_EXTERNS
	.align		4
        /*0024*/ 	.byte	0x04, 0x0f
        /*0026*/ 	.short	(.L_406 - .L_405)


	//   ....[0]....
	.align		4
.L_405:
        /*0028*/ 	.word	index@(__assertfail)


	//----- nvinfo : EIATTR_ANNOTATIONS
	.align		4
.L_406:
        /*002c*/ 	.byte	0x04, 0x55
        /*002e*/ 	.short	(.L_408 - .L_407)


	//   ....[0]....
.L_407:
        /*0030*/ 	.word	0x00000001
        /*0034*/ 	.byte	0x60, 0x15, 0x00, 0x00, 0x01, 0x00, 0x00, 0x00, 0x30, 0x24, 0x00, 0x00, 0x01, 0x00, 0x00, 0x00
        /*0044*/ 	.byte	0x00, 0x37, 0x00, 0x00, 0x01, 0x00, 0x00, 0x00, 0x90, 0x37, 0x00, 0x00, 0x01, 0x00, 0x00, 0x00
        /*0054*/ 	.byte	0x30, 0x86, 0x00, 0x00, 0x01, 0x00, 0x00, 0x00, 0x20, 0x88, 0x00, 0x00, 0x01, 0x00, 0x00, 0x00
        /*0064*/ 	.byte	0x10, 0x93, 0x00, 0x00, 0x01, 0x00, 0x00, 0x00, 0x30, 0x93, 0x00, 0x00, 0x01, 0x00, 0x00, 0x00
        /*0074*/ 	.byte	0xd0, 0x97, 0x00, 0x00


	//----- nvinfo : EIATTR_MERCURY_ISA_VERSION
	.align		4
.L_408:
        /*0078*/ 	.byte	0x03, 0x5f
        /*007a*/ 	.short	0x0101


	//----- nvinfo : EIATTR_INT_WARP_WIDE_INSTR_OFFSETS
	.align		4
        /*007c*/ 	.byte	0x04, 0x31
        /*007e*/ 	.short	(.L_410 - .L_409)


	//   ....[0]....
.L_409:
        /*0080*/ 	.word	0x000001f0


	//   ....[1]....
        /*0084*/ 	.word	0x00000220


	//----- nvinfo : EIATTR_COOP_GROUP_MASK_REGIDS
	.align		4
.L_410:
        /*0088*/ 	.byte	0x04, 0x29
        /*008a*/ 	.short	(.L_412 - .L_411)


	//   ....[0]....
.L_411:
        /*008c*/ 	.word	0xffffffff


	//   ....[1]....
        /*0090*/ 	.word	0xffffffff


	//   ....[2]....
        /*0094*/ 	.word	0xffffffff


	//   ....[3]....
        /*0098*/ 	.word	0xffffffff


	//   ....[4]....
        /*009c*/ 	.word	0xffffffff


	//   ....[5]....
        /*00a0*/ 	.word	0xffffffff


	//   ....[6]....
        /*00a4*/ 	.word	0xffffffff


	//   ....[7]....
        /*00a8*/ 	.word	0xffffffff


	//   ....[8]....
        /*00ac*/ 	.word	0x0500000f


	//----- nvinfo : EIATTR_COOP_GROUP_INSTR_OFFSETS
	.align		4
.L_412:
        /*00b0*/ 	.byte	0x04, 0x28
        /*00b2*/ 	.short	(.L_414 - .L_413)


	//   ....[0]....
.L_413:
        /*00b4*/ 	.word	0x00000070


	//   ....[1]....
        /*00b8*/ 	.word	0x00000200


	//   ....[2]....
        /*00bc*/ 	.word	0x00000250


	//   ....[3]....
        /*00c0*/ 	.word	0x00000440


	//   ....[4]....
        /*00c4*/ 	.word	0x00000660


	//   ....[5]....
        /*00c8*/ 	.word	0x000011e0


	//   ....[6]....
        /*00cc*/ 	.word	0x000054d0


	//   ....[7]....
        /*00d0*/ 	.word	0x00007020


	//   ....[8]....
        /*00d4*/ 	.word	0x00009e90


	//----- nvinfo : EIATTR_REG_RECONFIG
	.align		4
.L_414:
        /*00d8*/ 	.byte	0x01, 0x54
	.zero		2


	//----- nvinfo : EIATTR_SYSCALL_OFFSETS
	.align		4
        /*00dc*/ 	.byte	0x04, 0x46
        /*00de*/ 	.short	(.L_416 - .L_415)


	//   ....[0]....
.L_415:
        /*00e0*/ 	.word	0x00000e20


	//   ....[1]....
        /*00e4*/ 	.word	0x00000f10


	//   ....[2]....
        /*00e8*/ 	.word	0x00001070


	//   ....[3]....
        /*00ec*/ 	.word	0x00001160


	//   ....[4]....
        /*00f0*/ 	.word	0x00004e40


	//   ....[5]....
        /*00f4*/ 	.word	0x00004f80


	//   ....[6]....
        /*00f8*/ 	.word	0x000050a0


	//   ....[7]....
        /*00fc*/ 	.word	0x000051c0


	//----- nvinfo : EIATTR_MBARRIER_INSTR_OFFSETS
	.align		4
.L_416:
        /*0100*/ 	.byte	0x04, 0x39
        /*0102*/ 	.short	(.L_418 - .L_417)


	//   ....[0]....
.L_417:
        /*0104*/ 	.word	0x000002f0
        /*0108*/ 	.word	0x000000ff
        /*010c*/ 	.word	0x00030800
        /*0110*/ 	.short	0x0100
        /*0112*/ 	.byte	0x06
	.zero		1


	//   ....[1]....
        /*0114*/ 	.word	0x000003f0
        /*0118*/ 	.word	0x000000ff
        /*011c*/ 	.word	0x00030810
        /*0120*/ 	.short	0x0100
        /*0122*/ 	.byte	0x08
	.zero		1


	//   ....[2]....
        /*0124*/ 	.word	0x00000400
        /*0128*/ 	.word	0x000000ff
        /*012c*/ 	.word	0x00030820
        /*0130*/ 	.short	0x0100
        /*0132*/ 	.byte	0x08
	.zero		1


	//   ....[3]....
        /*0134*/ 	.word	0x00000410
        /*0138*/ 	.word	0x000000ff
        /*013c*/ 	.word	0x00030818
        /*0140*/ 	.short	0x0100
        /*0142*/ 	.byte	0x08
	.zero		1


	//   ....[4]....
        /*0144*/ 	.word	0x00000420
        /*0148*/ 	.word	0x000000ff
        /*014c*/ 	.word	0x00030828
        /*0150*/ 	.short	0x0100
        /*0152*/ 	.byte	0x08
	.zero		1


	//   ....[5]....
        /*0154*/ 	.word	0x00000550
        /*0158*/ 	.word	0x000000ff
        /*015c*/ 	.word	0x00030830
        /*0160*/ 	.short	0x0100
        /*0162*/ 	.byte	0x08
	.zero		1


	//   ....[6]....
        /*0164*/ 	.word	0x00000560
        /*0168*/ 	.word	0x000000ff
        /*016c*/ 	.word	0x00030840
        /*0170*/ 	.short	0x0100
        /*0172*/ 	.byte	0x08
	.zero		1


	//   ....[7]....
        /*0174*/ 	.word	0x00000570
        /*0178*/ 	.word	0x000000ff
        /*017c*/ 	.word	0x00030838
        /*0180*/ 	.short	0x0100
        /*0182*/ 	.byte	0x08
	.zero		1


	//   ....[8]....
        /*0184*/ 	.word	0x00000580
        /*0188*/ 	.word	0x000000ff
        /*018c*/ 	.word	0x00030848
        /*0190*/ 	.short	0x0100
        /*0192*/ 	.byte	0x08
	.zero		1


	//   ....[9]....
        /*0194*/ 	.word	0x00001210
        /*0198*/ 	.word	0x00000010
        /*019c*/ 	.word	0x00030800
        /*01a0*/ 	.short	0x010a
        /*01a2*/ 	.byte	0x3f
	.zero		1


	//   ....[10]....
        /*01a4*/ 	.word	0x00001340
        /*01a8*/ 	.word	0x00000010
        /*01ac*/ 	.word	0x00030800
        /*01b0*/ 	.short	0x010a
        /*01b2*/ 	.byte	0x3f
	.zero		1


	//   ....[11]....
        /*01b4*/ 	.word	0x00001a30
        /*01b8*/ 	.word	0x00000000
        /*01bc*/ 	.word	0x00030810
        /*01c0*/ 	.short	0x010a
        /*01c2*/ 	.byte	0x3f
	.zero		1


	//   ....[12]....
        /*01c4*/ 	.word	0x00001a70
        /*01c8*/ 	.word	0x00000000
        /*01cc*/ 	.word	0x00030810
        /*01d0*/ 	.short	0x010a
        /*01d2*/ 	.byte	0x3f
	.zero		1


	//   ....[13]....
        /*01d4*/ 	.word	0x00001fd0
        /*01d8*/ 	.word	0x00000000
        /*01dc*/ 	.word	0x00030830
        /*01e0*/ 	.short	0x010a
        /*01e2*/ 	.byte	0x3f
	.zero		1


	//   ....[14]....
        /*01e4*/ 	.word	0x00002320
        /*01e8*/ 	.word	0x00000000
        /*01ec*/ 	.word	0x00030830
        /*01f0*/ 	.short	0x010a
        /*01f2*/ 	.byte	0x3f
	.zero		1


	//   ....[15]....
        /*01f4*/ 	.word	0x00004550
        /*01f8*/ 	.word	0x00000006
        /*01fc*/ 	.word	0x00000000
        /*0200*/ 	.short	0x0101
        /*0202*/ 	.byte	0x3f
	.zero		1


	//   ....[16]....
        /*0204*/ 	.word	0x00004870
        /*0208*/ 	.word	0x00000000
        /*020c*/ 	.word	0x00000000
        /*0210*/ 	.short	0x0101
        /*0212*/ 	.byte	0x3f
	.zero		1


	//   ....[17]....
        /*0214*/ 	.word	0x00008170
        /*0218*/ 	.word	0x00000010
        /*021c*/ 	.word	0x00030820
        /*0220*/ 	.short	0x010a
        /*0222*/ 	.byte	0x3f
	.zero		1


	//   ....[18]....
        /*0224*/ 	.word	0x000088b0
        /*0228*/ 	.word	0x00000010
        /*022c*/ 	.word	0x00030840
        /*0230*/ 	.short	0x010a
        /*0232*/ 	.byte	0x3f
	.zero		1


	//   ....[19]....
        /*0234*/ 	.word	0x00008b50
        /*0238*/ 	.word	0x00000010
        /*023c*/ 	.word	0x00030828
        /*0240*/ 	.short	0x010a
        /*0242*/ 	.byte	0x3f
	.zero		1


	//   ....[20]....
        /*0244*/ 	.word	0x00008df0
        /*0248*/ 	.word	0x00000010
        /*024c*/ 	.word	0x00030848
        /*0250*/ 	.short	0x010a
        /*0252*/ 	.byte	0x3f
	.zero		1


	//   ....[21]....
        /*0254*/ 	.word	0x00009040
        /*0258*/ 	.word	0x00000010
        /*025c*/ 	.word	0x00030820
        /*0260*/ 	.short	0x010a
        /*0262*/ 	.byte	0x3f
	.zero		1


	//   ....[22]....
        /*0264*/ 	.word	0x00009360
        /*0268*/ 	.word	0x00000010
        /*026c*/ 	.word	0x00030840
        /*0270*/ 	.short	0x010a
        /*0272*/ 	.byte	0x3f
	.zero		1


	//   ....[23]....
        /*0274*/ 	.word	0x000095d0
        /*0278*/ 	.word	0x00000010
        /*027c*/ 	.word	0x00030828
        /*0280*/ 	.short	0x010a
        /*0282*/ 	.byte	0x3f
	.zero		1


	//   ....[24]....
        /*0284*/ 	.word	0x000098c0
        /*0288*/ 	.word	0x00000003
        /*028c*/ 	.word	0x00030840
        /*0290*/ 	.short	0x010a
        /*0292*/ 	.byte	0x3f
	.zero		1


	//   ....[25]....
        /*0294*/ 	.word	0x00009d00
        /*0298*/ 	.word	0x00000006
        /*029c*/ 	.word	0x00000000
        /*02a0*/ 	.short	0x010a
        /*02a2*/ 	.byte	0x3f
	.zero		1


	//   ....[26]....
        /*02a4*/ 	.word	0x00009d60
        /*02a8*/ 	.word	0x00000003
        /*02ac*/ 	.word	0x00000000
        /*02b0*/ 	.short	0x010a
        /*02b2*/ 	.byte	0x3f
	.zero		1


	//   ....[27]....
        /*02b4*/ 	.word	0x00009dc0
        /*02b8*/ 	.word	0x00000000
        /*02bc*/ 	.word	0x00000000
        /*02c0*/ 	.short	0x010a
        /*02c2*/ 	.byte	0x3f
	.zero		1


	//   ....[28]....
        /*02c4*/ 	.word	0x00009df0
        /*02c8*/ 	.word	0x00000003
        /*02cc*/ 	.word	0x00000000
        /*02d0*/ 	.short	0x010a
        /*02d2*/ 	.byte	0x3f
	.zero		1


	//   ....[29]....
        /*02d4*/ 	.word	0x00009ef0
        /*02d8*/ 	.word	0x0000000c
        /*02dc*/ 	.word	0x00030800
        /*02e0*/ 	.short	0x010a
        /*02e2*/ 	.byte	0x3f
	.zero		1


	//   ....[30]....
        /*02e4*/ 	.word	0x00009f40
        /*02e8*/ 	.word	0x00000000
        /*02ec*/ 	.word	0x00030810
        /*02f0*/ 	.short	0x010a
        /*02f2*/ 	.byte	0x3f
	.zero		1


	//   ....[31]....
        /*02f4*/ 	.word	0x00009f90
        /*02f8*/ 	.word	0x00000000
        /*02fc*/ 	.word	0x00030830
        /*0300*/ 	.short	0x010a
        /*0302*/ 	.byte	0x3f
	.zero		1


	//   ....[32]....
        /*0304*/ 	.word	0x00009fe0
        /*0308*/ 	.word	0x00000010
        /*030c*/ 	.word	0x00030820
        /*0310*/ 	.short	0x010a
        /*0312*/ 	.byte	0x3f
	.zero		1


	//   ....[33]....
        /*0314*/ 	.word	0x0000a030
        /*0318*/ 	.word	0x00000010
        /*031c*/ 	.word	0x00030840
        /*0320*/ 	.short	0x010a
        /*0322*/ 	.byte	0x3f
	.zero		1


	//   ....[34]....
        /*0324*/ 	.word	0x0000a080
        /*0328*/ 	.word	0x00000010
        /*032c*/ 	.word	0x00030828
        /*0330*/ 	.short	0x010a
        /*0332*/ 	.byte	0x3f
	.zero		1


	//   ....[35]....
        /*0334*/ 	.word	0x0000a0d0
        /*0338*/ 	.word	0x00000010
        /*033c*/ 	.word	0x00030848
        /*0340*/ 	.short	0x010a
        /*0342*/ 	.byte	0x3f
	.zero		1


	//   ....[36]....
        /*0344*/ 	.word	0x0000a130
        /*0348*/ 	.word	0x00000010
        /*034c*/ 	.word	0x00030820
        /*0350*/ 	.short	0x010a
        /*0352*/ 	.byte	0x3f
	.zero		1


	//   ....[37]....
        /*0354*/ 	.word	0x0000a180
        /*0358*/ 	.word	0x00000010
        /*035c*/ 	.word	0x00030840
        /*0360*/ 	.short	0x010a
        /*0362*/ 	.byte	0x3f
	.zero		1


	//   ....[38]....
        /*0364*/ 	.word	0x0000a1d0
        /*0368*/ 	.word	0x00000010
        /*036c*/ 	.word	0x00030828
        /*0370*/ 	.short	0x010a
        /*0372*/ 	.byte	0x3f
	.zero		1


	//   ....[39]....
        /*0374*/ 	.word	0x0000a220
        /*0378*/ 	.word	0x00000003
        /*037c*/ 	.word	0x00030840
        /*0380*/ 	.short	0x010a
        /*0382*/ 	.byte	0x3f
	.zero		1


	//   ....[40]....
        /*0384*/ 	.word	0x0000a2f0
        /*0388*/ 	.word	0x00000006
        /*038c*/ 	.word	0x00000000
        /*0390*/ 	.short	0x010a
        /*0392*/ 	.byte	0x3f
	.zero		1


	//   ....[41]....
        /*0394*/ 	.word	0x0000a340
        /*0398*/ 	.word	0x00000003
        /*039c*/ 	.word	0x00000000
        /*03a0*/ 	.short	0x010a
        /*03a2*/ 	.byte	0x3f
	.zero		1


	//   ....[42]....
        /*03a4*/ 	.word	0x0000a390
        /*03a8*/ 	.word	0x00000000
        /*03ac*/ 	.word	0x00000000
        /*03b0*/ 	.short	0x010a
        /*03b2*/ 	.byte	0x3f
	.zero		1


	//----- nvinfo : EIATTR_NUM_MBARRIERS
	.align		4
.L_418:
        /*03b4*/ 	.byte	0x03, 0x38
        /*03b6*/ 	.short	0x0009


	//----- nvinfo : EIATTR_EXIT_INSTR_OFFSETS
	.align		4
        /*03b8*/ 	.byte	0x04, 0x1c
        /*03ba*/ 	.short	(.L_420 - .L_419)


	//   ....[0]....
.L_419:
        /*03bc*/ 	.word	0x00009e40


	//----- nvinfo : EIATTR_MAX_THREADS
	.align		4
.L_420:
        /*03c0*/ 	.byte	0x04, 0x05
        /*03c2*/ 	.short	(.L_422 - .L_421)
.L_421:
        /*03c4*/ 	.word	0x00000180
        /*03c8*/ 	.word	0x00000001
        /*03cc*/ 	.word	0x00000001


	//----- nvinfo : EIATTR_CRS_STACK_SIZE
	.align		4
.L_422:
        /*03d0*/ 	.byte	0x04, 0x1e
        /*03d2*/ 	.short	(.L_424 - .L_423)
.L_423:
        /*03d4*/ 	.word	0x00000000


	//----- nvinfo : EIATTR_CBANK_PARAM_SIZE
	.align		4
.L_424:
        /*03d8*/ 	.byte	0x03, 0x19
        /*03da*/ 	.short	0x0970


	//----- nvinfo : EIATTR_PARAM_CBANK
	.align		4
        /*03dc*/ 	.byte	0x04, 0x0a
        /*03de*/ 	.short	(.L_426 - .L_425)
	.align		4
.L_425:
        /*03e0*/ 	.word	index@(.nv.constant0._ZN7cutlass13device_kernelIN5flash11enable_sm90INS1_16FlashAttnBwdSm90INS1_25CollectiveMainloopBwdSm90ILi2ELi2ELi2EN4cute5tupleIJNS5_1CILi1EEES8_S8_EEENS6_IJNS7_ILi64EEENS7_ILi128EEESB_EEENS_6half_tEfNS_4arch4Sm90ELb0ELb1ELb1ELb0ELb0ELb1ELb0ELb0ELi2ELi1ELi2ELi1ELb0EEENS1_21CollectiveEpilogueBwdISC_SD_SF_Li256ELb0ELb0ELi1EEENS1_19SingleTileSchedulerILb0ELb0ELb0ELi128EEEEEEEEEvNT_6ParamsE)
        /*03e4*/ 	.short	0x0210
        /*03e6*/ 	.short	0x0970


	//----- nvinfo : EIATTR_SW_WAR
	.align		4
.L_426:
        /*03e8*/ 	.byte	0x04, 0x36
        /*03ea*/ 	.short	(.L_428 - .L_427)
.L_427:
        /*03ec*/ 	.word	0x00000008
.L_428:


//--------------------- .nv.info._ZN7cutlass13device_kernelIN5flash11enable_sm90INS1_16FlashAttnBwdSm90INS1_25CollectiveMainloopBwdSm90ILi2ELi2ELi2EN4cute5tupleIJNS5_1CILi1EEES8_S8_EEENS6_IJNS7_ILi64EEENS7_ILi128EEESB_EEENS_6half_tEfNS_4arch4Sm90ELb0ELb1ELb1ELb0ELb1ELb1ELb0ELb0ELi2ELi1ELi2ELi1ELb0EEENS1_21CollectiveEpilogueBwdISC_SD_SF_Li256ELb0ELb0ELi1EEENS1_19SingleTileSchedulerILb0ELb0ELb0ELi128EEEEEEEEEvNT_6ParamsE --------------------------
	.section	.nv.info._ZN7cutlass13device_kernelIN5flash11enable_sm90INS1_16FlashAttnBwdSm90INS1_25CollectiveMainloopBwdSm90ILi2ELi2ELi2EN4cute5tupleIJNS5_1CILi1EEES8_S8_EEENS6_IJNS7_ILi64EEENS7_ILi128EEESB_EEENS_6half_tEfNS_4arch4Sm90ELb0ELb1ELb1ELb0ELb1ELb1ELb0ELb0ELi2ELi1ELi2ELi1ELb0EEENS1_21CollectiveEpilogueBwdISC_SD_SF_Li256ELb0ELb0ELi1EEENS1_19SingleTileSchedulerILb0ELb0ELb0ELi128EEEEEEEEEvNT_6ParamsE,"",@"SHT_CUDA_INFO"
	.sectionflags	@""
	.align	4


	//----- nvinfo : EIATTR_CUDA_API_VERSION
	.align		4
        /*0000*/ 	.byte	0x04, 0x37
        /*0002*/ 	.short	(.L_430 - .L_429)
.L_429:
        /*0004*/ 	.word	0x00000082


	//----- nvinfo : EIATTR_KPARAM_INFO
	.align		4
.L_430:
        /*0008*/ 	.byte	0x04, 0x17
        /*000a*/ 	.short	(.L_432 - .L_431)
.L_431:
        /*000c*/ 	.word	0x00000000
        /*0010*/ 	.short	0x0000
        /*0012*/ 	.short	0x0070
        /*0014*/ 	.byte	0x00, 0xf0, 0x01, 0x24


	//----- nvinfo : EIATTR_SPARSE_MMA_MASK
	.align		4
.L_432:
        /*0018*/ 	.byte	0x03, 0x50
        /*001a*/ 	.short	0x0000


	//----- nvinfo : EIATTR_MAXREG_COUNT
	.align		4
        /*001c*/ 	.byte	0x03, 0x1b
        /*001e*/ 	.short	0x00a8


	//----- nvinfo : EIATTR_NUM_BARRIERS
	.align		4
        /*0020*/ 	.byte	0x02, 0x4c
        /*0022*/ 	.byte	0x10
	.zero		1


	//----- nvinfo : EIATTR_EXTERNS
	.align		4
        /*0024*/ 	.byte	0x04, 0x0f
        /*0026*/ 	.short	(.L_434 - .L_433)


	//   ....[0]....
	.align		4
.L_433:
        /*0028*/ 	.word	index@(__assertfail)


	//----- nvinfo : EIATTR_ANNOTATIONS
	.align		4
.L_434:
        /*002c*/ 	.byte	0x04, 0x55
        /*002e*/ 	.short	(.L_436 - .L_435)


	//   ....[0]....
.L_435:
        /*0030*/ 	.word	0x00000001
        /*0034*/ 	.byte	0x70, 0x15, 0x00, 0x00, 0x01, 0x00, 0x00, 0x00, 0x40, 0x24, 0x00, 0x00, 0x01, 0x00, 0x00, 0x00
        /*0044*/ 	.byte	0x10, 0x37, 0x00, 0x00, 0x01, 0x00, 0x00, 0x00, 0xa0, 0x37, 0x00, 0x00, 0x01, 0x00, 0x00, 0x00
        /*0054*/ 	.byte	0x30, 0x95, 0x00, 0x00, 0x01, 0x00, 0x00, 0x00, 0x20, 0x97, 0x00, 0x00, 0x01, 0x00, 0x00, 0x00
        /*0064*/ 	.byte	0x10, 0xa2, 0x00, 0x00, 0x01, 0x00, 0x00, 0x00, 0x30, 0xa2, 0x00, 0x00, 0x01, 0x00, 0x00, 0x00
        /*0074*/ 	.byte	0xd0, 0xa6, 0x00, 0x00


	//----- nvinfo : EIATTR_MERCURY_ISA_VERSION
	.align		4
.L_436:
        /*0078*/ 	.byte	0x03, 0x5f
        /*007a*/ 	.short	0x0101


	//----- nvinfo : EIATTR_INT_WARP_WIDE_INSTR_OFFSETS
	.align		4
        /*007c*/ 	.byte	0x04, 0x31
        /*007e*/ 	.short	(.L_438 - .L_437)


	//   ....[0]....
.L_437:
        /*0080*/ 	.word	0x000001f0


	//   ....[1]....
        /*0084*/ 	.word	0x00000220


	//   ....[2]....
        /*0088*/ 	.word	0x00007980


	//   ....[3]....
        /*008c*/ 	.word	0x00007f80


	//   ....[4]....
        /*0090*/ 	.word	0x00008430


	//   ....[5]....
        /*0094*/ 	.word	0x00008700


	//   ....[6]....
        /*0098*/ 	.word	0x00008960


	//   ....[7]....
        /*009c*/ 	.word	0x00008af0


	//----- nvinfo : EIATTR_COOP_GROUP_MASK_REGIDS
	.align		4
.L_438:
        /*00a0*/ 	.byte	0x04, 0x29
        /*00a2*/ 	.short	(.L_440 - .L_439)


	//   ....[0]....
.L_439:
        /*00a4*/ 	.word	0xffffffff


	//   ....[1]....
        /*00a8*/ 	.word	0xffffffff


	//   ....[2]....
        /*00ac*/ 	.word	0xffffffff


	//   ....[3]....
        /*00b0*/ 	.word	0xffffffff


	//   ....[4]....
        /*00b4*/ 	.word	0xffffffff


	//   ....[5]....
        /*00b8*/ 	.word	0xffffffff


	//   ....[6]....
        /*00bc*/ 	.word	0xffffffff


	//   ....[7]....
        /*00c0*/ 	.word	0xffffffff


	//   ....[8]....
        /*00c4*/ 	.word	0xffffffff


	//   ....[9]....
        /*00c8*/ 	.word	0xffffffff


	//   ....[10]....
        /*00cc*/ 	.word	0xffffffff


	//   ....[11]....
        /*00d0*/ 	.word	0xffffffff


	//   ....[12]....
        /*00d4*/ 	.word	0xffffffff


	//   ....[13]....
        /*00d8*/ 	.word	0xffffffff


	//   ....[14]....
        /*00dc*/ 	.word	0xffffffff


	//   ....[15]....
        /*00e0*/ 	.word	0xffffffff


	//   ....[16]....
        /*00e4*/ 	.word	0xffffffff


	//   ....[17]....
        /*00e8*/ 	.word	0x0500000f


	//   ....[18]....
        /*00ec*/ 	.word	0x0500000f


	//   ....[19]....
        /*00f0*/ 	.word	0x0500000f


	//   ....[20]....
        /*00f4*/ 	.word	0x0500000f


	//----- nvinfo : EIATTR_COOP_GROUP_INSTR_OFFSETS
	.align		4
.L_440:
        /*00f8*/ 	.byte	0x04, 0x28
        /*00fa*/ 	.short	(.L_442 - .L_441)


	//   ....[0]....
.L_441:
        /*00fc*/ 	.word	0x00000070


	//   ....[1]....
        /*0100*/ 	.word	0x00000200


	//   ....[2]....
        /*0104*/ 	.word	0x00000250


	//   ....[3]....
        /*0108*/ 	.word	0x00000440


	//   ....[4]....
        /*010c*/ 	.word	0x00000670


	//   ....[5]....
        /*0110*/ 	.word	0x000011f0


	//   ....[6]....
        /*0114*/ 	.word	0x000054e0


	//   ....[7]....
        /*0118*/ 	.word	0x00007020


	//   ....[8]....
        /*011c*/ 	.word	0x00007580


	//   ....[9]....
        /*0120*/ 	.word	0x000078b0


	//   ....[10]....
        /*0124*/ 	.word	0x00007c00


	//   ....[11]....
        /*0128*/ 	.word	0x00007eb0


	//   ....[12]....
        /*012c*/ 	.word	0x000080f0


	//   ....[13]....
        /*0130*/ 	.word	0x00008360


	//   ....[14]....
        /*0134*/ 	.word	0x00008640


	//   ....[15]....
        /*0138*/ 	.word	0x00008860


	//   ....[16]....
        /*013c*/ 	.word	0x000089f0


	//   ....[17]....
        /*0140*/ 	.word	0x0000ad90


	//   ....[18]....
        /*0144*/ 	.word	0x0000af10


	//   ....[19]....
        /*0148*/ 	.word	0x0000af80


	//   ....[20]....
        /*014c*/ 	.word	0x0000aff0


	//----- nvinfo : EIATTR_REG_RECONFIG
	.align		4
.L_442:
        /*0150*/ 	.byte	0x01, 0x54
	.zero		2


	//----- nvinfo : EIATTR_SYSCALL_OFFSETS
	.align		4
        /*0154*/ 	.byte	0x04, 0x46
        /*0156*/ 	.short	(.L_444 - .L_443)


	//   ....[0]....
.L_443:
        /*0158*/ 	.word	0x00000e30


	//   ....[1]....
        /*015c*/ 	.word	0x00000f20


	//   ....[2]....
        /*0160*/ 	.word	0x00001080


	//   ....[3]....
        /*0164*/ 	.word	0x00001170


	//   ....[4]....
        /*0168*/ 	.word	0x00004e50


	//   ....[5]....
        /*016c*/ 	.word	0x00004f90


	//   ....[6]....
        /*0170*/ 	.word	0x000050b0


	//   ....[7]....
        /*0174*/ 	.word	0x000051d0


	//----- nvinfo : EIATTR_MBARRIER_INSTR_OFFSETS
	.align		4
.L_444:
        /*0178*/ 	.byte	0x04, 0x39
        /*017a*/ 	.short	(.L_446 - .L_445)


	//   ....[0]....
.L_445:
        /*017c*/ 	.word	0x000002f0
        /*0180*/ 	.word	0x000000ff
        /*0184*/ 	.word	0x00030800
        /*0188*/ 	.short	0x0100
        /*018a*/ 	.byte	0x06
	.zero		1


	//   ....[1]....
        /*018c*/ 	.word	0x000003f0
        /*0190*/ 	.word	0x000000ff
        /*0194*/ 	.word	0x00030810
        /*0198*/ 	.short	0x0100
        /*019a*/ 	.byte	0x08
	.zero		1


	//   ....[2]....
        /*019c*/ 	.word	0x00000400
        /*01a0*/ 	.word	0x000000ff
        /*01a4*/ 	.word	0x00030820
        /*01a8*/ 	.short	0x0100
        /*01aa*/ 	.byte	0x08
	.zero		1


	//   ....[3]....
        /*01ac*/ 	.word	0x00000410
        /*01b0*/ 	.word	0x000000ff
        /*01b4*/ 	.word	0x00030818
        /*01b8*/ 	.short	0x0100
        /*01ba*/ 	.byte	0x08
	.zero		1


	//   ....[4]....
        /*01bc*/ 	.word	0x00000420
        /*01c0*/ 	.word	0x000000ff
        /*01c4*/ 	.word	0x00030828
        /*01c8*/ 	.short	0x0100
        /*01ca*/ 	.byte	0x08
	.zero		1


	//   ....[5]....
        /*01cc*/ 	.word	0x00000550
        /*01d0*/ 	.word	0x000000ff
        /*01d4*/ 	.word	0x00030830
        /*01d8*/ 	.short	0x0100
        /*01da*/ 	.byte	0x08
	.zero		1


	//   ....[6]....
        /*01dc*/ 	.word	0x00000560
        /*01e0*/ 	.word	0x000000ff
        /*01e4*/ 	.word	0x00030840
        /*01e8*/ 	.short	0x0100
        /*01ea*/ 	.byte	0x08
	.zero		1


	//   ....[7]....
        /*01ec*/ 	.word	0x00000570
        /*01f0*/ 	.word	0x000000ff
        /*01f4*/ 	.word	0x00030838
        /*01f8*/ 	.short	0x0100
        /*01fa*/ 	.byte	0x08
	.zero		1


	//   ....[8]....
        /*01fc*/ 	.word	0x00000580
        /*0200*/ 	.word	0x000000ff
        /*0204*/ 	.word	0x00030848
        /*0208*/ 	.short	0x0100
        /*020a*/ 	.byte	0x08
	.zero		1


	//   ....[9]....
        /*020c*/ 	.word	0x00001220
        /*0210*/ 	.word	0x00000010
        /*0214*/ 	.word	0x00030800
        /*0218*/ 	.short	0x010a
        /*021a*/ 	.byte	0x3f
	.zero		1


	//   ....[10]....
        /*021c*/ 	.word	0x00001350
        /*0220*/ 	.word	0x00000010
        /*0224*/ 	.word	0x00030800
        /*0228*/ 	.short	0x010a
        /*022a*/ 	.byte	0x3f
	.zero		1


	//   ....[11]....
        /*022c*/ 	.word	0x00001a40
        /*0230*/ 	.word	0x00000000
        /*0234*/ 	.word	0x00030810
        /*0238*/ 	.short	0x010a
        /*023a*/ 	.byte	0x3f
	.zero		1


	//   ....[12]....
        /*023c*/ 	.word	0x00001a80
        /*0240*/ 	.word	0x00000000
        /*0244*/ 	.word	0x00030810
        /*0248*/ 	.short	0x010a
        /*024a*/ 	.byte	0x3f
	.zero		1


	//   ....[13]....
        /*024c*/ 	.word	0x00001fe0
        /*0250*/ 	.word	0x00000000
        /*0254*/ 	.word	0x00030830
        /*0258*/ 	.short	0x010a
        /*025a*/ 	.byte	0x3f
	.zero		1


	//   ....[14]....
        /*025c*/ 	.word	0x00002330
        /*0260*/ 	.word	0x00000000
        /*0264*/ 	.word	0x00030830
        /*0268*/ 	.short	0x010a
        /*026a*/ 	.byte	0x3f
	.zero		1


	//   ....[15]....
        /*026c*/ 	.word	0x00004560
        /*0270*/ 	.word	0x00000006
        /*0274*/ 	.word	0x00000000
        /*0278*/ 	.short	0x0101
        /*027a*/ 	.byte	0x3f
	.zero		1


	//   ....[16]....
        /*027c*/ 	.word	0x00004880
        /*0280*/ 	.word	0x00000000
        /*0284*/ 	.word	0x00000000
        /*0288*/ 	.short	0x0101
        /*028a*/ 	.byte	0x3f
	.zero		1


	//   ....[17]....
        /*028c*/ 	.word	0x00009070
        /*0290*/ 	.word	0x00000010
        /*0294*/ 	.word	0x00030820
        /*0298*/ 	.short	0x010a
        /*029a*/ 	.byte	0x3f
	.zero		1


	//   ....[18]....
        /*029c*/ 	.word	0x000097b0
        /*02a0*/ 	.word	0x00000010
        /*02a4*/ 	.word	0x00030840
        /*02a8*/ 	.short	0x010a
        /*02aa*/ 	.byte	0x3f
	.zero		1


	//   ....[19]....
        /*02ac*/ 	.word	0x00009a50
        /*02b0*/ 	.word	0x00000010
        /*02b4*/ 	.word	0x00030828
        /*02b8*/ 	.short	0x010a
        /*02ba*/ 	.byte	0x3f
	.zero		1


	//   ....[20]....
        /*02bc*/ 	.word	0x00009cf0
        /*02c0*/ 	.word	0x00000010
        /*02c4*/ 	.word	0x00030848
        /*02c8*/ 	.short	0x010a
        /*02ca*/ 	.byte	0x3f
	.zero		1


	//   ....[21]....
        /*02cc*/ 	.word	0x00009f40
        /*02d0*/ 	.word	0x00000010
        /*02d4*/ 	.word	0x00030820
        /*02d8*/ 	.short	0x010a
        /*02da*/ 	.byte	0x3f
	.zero		1


	//   ....[22]....
        /*02dc*/ 	.word	0x0000a260
        /*02e0*/ 	.word	0x00000010
        /*02e4*/ 	.word	0x00030840
        /*02e8*/ 	.short	0x010a
        /*02ea*/ 	.byte	0x3f
	.zero		1


	//   ....[23]....
        /*02ec*/ 	.word	0x0000a4d0
        /*02f0*/ 	.word	0x00000010
        /*02f4*/ 	.word	0x00030828
        /*02f8*/ 	.short	0x010a
        /*02fa*/ 	.byte	0x3f
	.zero		1


	//   ....[24]....
        /*02fc*/ 	.word	0x0000a7c0
        /*0300*/ 	.word	0x00000003
        /*0304*/ 	.word	0x00030840
        /*0308*/ 	.short	0x010a
        /*030a*/ 	.byte	0x3f
	.zero		1


	//   ....[25]....
        /*030c*/ 	.word	0x0000ac00
        /*0310*/ 	.word	0x00000006
        /*0314*/ 	.word	0x00000000
        /*0318*/ 	.short	0x010a
        /*031a*/ 	.byte	0x3f
	.zero		1


	//   ....[26]....
        /*031c*/ 	.word	0x0000ac60
        /*0320*/ 	.word	0x00000003
        /*0324*/ 	.word	0x00000000
        /*0328*/ 	.short	0x010a
        /*032a*/ 	.byte	0x3f
	.zero		1


	//   ....[27]....
        /*032c*/ 	.word	0x0000acc0
        /*0330*/ 	.word	0x00000000
        /*0334*/ 	.word	0x00000000
        /*0338*/ 	.short	0x010a
        /*033a*/ 	.byte	0x3f
	.zero		1


	//   ....[28]....
        /*033c*/ 	.word	0x0000acf0
        /*0340*/ 	.word	0x00000003
        /*0344*/ 	.word	0x00000000
        /*0348*/ 	.short	0x010a
        /*034a*/ 	.byte	0x3f
	.zero		1


	//   ....[29]....
        /*034c*/ 	.word	0x0000adf0
        /*0350*/ 	.word	0x0000000c
        /*0354*/ 	.word	0x00030800
        /*0358*/ 	.short	0x010a
        /*035a*/ 	.byte	0x3f
	.zero		1


	//   ....[30]....
        /*035c*/ 	.word	0x0000ae40
        /*0360*/ 	.word	0x00000000
        /*0364*/ 	.word	0x00030810
        /*0368*/ 	.short	0x010a
        /*036a*/ 	.byte	0x3f
	.zero		1


	//   ....[31]....
        /*036c*/ 	.word	0x0000ae90
        /*0370*/ 	.word	0x00000000
        /*0374*/ 	.word	0x00030830
        /*0378*/ 	.short	0x010a
        /*037a*/ 	.byte	0x3f
	.zero		1


	//   ....[32]....
        /*037c*/ 	.word	0x0000b030
        /*0380*/ 	.word	0x00000010
        /*0384*/ 	.word	0x00030820
        /*0388*/ 	.short	0x010a
        /*038a*/ 	.byte	0x3f
	.zero		1


	//   ....[33]....
        /*038c*/ 	.word	0x0000b080
        /*0390*/ 	.word	0x00000010
        /*0394*/ 	.word	0x00030840
        /*0398*/ 	.short	0x010a
        /*039a*/ 	.byte	0x3f
	.zero		1


	//   ....[34]....
        /*039c*/ 	.word	0x0000b0d0
        /*03a0*/ 	.word	0x00000010
        /*03a4*/ 	.word	0x00030828
        /*03a8*/ 	.short	0x010a
        /*03aa*/ 	.byte	0x3f
	.zero		1


	//   ....[35]....
        /*03ac*/ 	.word	0x0000b120
        /*03b0*/ 	.word	0x00000010
        /*03b4*/ 	.word	0x00030848
        /*03b8*/ 	.short	0x010a
        /*03ba*/ 	.byte	0x3f
	.zero		1


	//   ....[36]....
        /*03bc*/ 	.word	0x0000b180
        /*03c0*/ 	.word	0x00000010
        /*03c4*/ 	.word	0x00030820
        /*03c8*/ 	.short	0x010a
        /*03ca*/ 	.byte	0x3f
	.zero		1


	//   ....[37]....
        /*03cc*/ 	.word	0x0000b1d0
        /*03d0*/ 	.word	0x00000010
        /*03d4*/ 	.word	0x00030840
        /*03d8*/ 	.short	0x010a
        /*03da*/ 	.byte	0x3f
	.zero		1


	//   ....[38]....
        /*03dc*/ 	.word	0x0000b220
        /*03e0*/ 	.word	0x00000010
        /*03e4*/ 	.word	0x00030828
        /*03e8*/ 	.short	0x010a
        /*03ea*/ 	.byte	0x3f
	.zero		1


	//   ....[39]....
        /*03ec*/ 	.word	0x0000b270
        /*03f0*/ 	.word	0x00000003
        /*03f4*/ 	.word	0x00030840
        /*03f8*/ 	.short	0x010a
        /*03fa*/ 	.byte	0x3f
	.zero		1


	//   ....[40]....
        /*03fc*/ 	.word	0x0000b340
        /*0400*/ 	.word	0x00000006
        /*0404*/ 	.word	0x00000000
        /*0408*/ 	.short	0x010a
        /*040a*/ 	.byte	0x3f
	.zero		1


	//   ....[41]....
        /*040c*/ 	.word	0x0000b390
        /*0410*/ 	.word	0x00000003
        /*0414*/ 	.word	0x00000000
        /*0418*/ 	.short	0x010a
        /*041a*/ 	.byte	0x3f
	.zero		1


	//   ....[42]....
        /*041c*/ 	.word	0x0000b3e0
        /*0420*/ 	.word	0x00000000
        /*0424*/ 	.word	0x00000000
        /*0428*/ 	.short	0x010a
        /*042a*/ 	.byte	0x3f
	.zero		1


	//----- nvinfo : EIATTR_NUM_MBARRIERS
	.align		4
.L_446:
        /*042c*/ 	.byte	0x03, 0x38
        /*042e*/ 	.short	0x0009


	//----- nvinfo : EIATTR_EXIT_INSTR_OFFSETS
	.align		4
        /*0430*/ 	.byte	0x04, 0x1c
        /*0432*/ 	.short	(.L_448 - .L_447)


	//   ....[0]....
.L_447:
        /*0434*/ 	.word	0x0000ad40


	//----- nvinfo : EIATTR_MAX_THREADS
	.align		4
.L_448:
        /*0438*/ 	.byte	0x04, 0x05
        /*043a*/ 	.short	(.L_450 - .L_449)
.L_449:
        /*043c*/ 	.word	0x00000180
        /*0440*/ 	.word	0x00000001
        /*0444*/ 	.word	0x00000001


	//----- nvinfo : EIATTR_CRS_STACK_SIZE
	.align		4
.L_450:
        /*0448*/ 	.byte	0x04, 0x1e
        /*044a*/ 	.short	(.L_452 - .L_451)
.L_451:
        /*044c*/ 	.word	0x00000000


	//----- nvinfo : EIATTR_CBANK_PARAM_SIZE
	.align		4
.L_452:
        /*0450*/ 	.byte	0x03, 0x19
        /*0452*/ 	.short	0x0970


	//----- nvinfo : EIATTR_PARAM_CBANK
	.align		4
        /*0454*/ 	.byte	0x04, 0x0a
        /*0456*/ 	.short	(.L_454 - .L_453)
	.align		4
.L_453:
        /*0458*/ 	.word	index@(.nv.constant0._ZN7cutlass13device_kernelIN5flash11enable_sm90INS1_16FlashAttnBwdSm90INS1_25CollectiveMainloopBwdSm90ILi2ELi2ELi2EN4cute5tupleIJNS5_1CILi1EEES8_S8_EEENS6_IJNS7_ILi64EEENS7_ILi128EEESB_EEENS_6half_tEfNS_4arch4Sm90ELb0ELb1ELb1ELb0ELb1ELb1ELb0ELb0ELi2ELi1ELi2ELi1ELb0EEENS1_21CollectiveEpilogueBwdISC_SD_SF_Li256ELb0ELb0ELi1EEENS1_19SingleTileSchedulerILb0ELb0ELb0ELi128EEEEEEEEEvNT_6ParamsE)
        /*045c*/ 	.short	0x0210
        /*045e*/ 	.short	0x0970


	//----- nvinfo : EIATTR_SW_WAR
	.align		4
.L_454:
        /*0460*/ 	.byte	0x04, 0x36
        /*0462*/ 	.short	(.L_456 - .L_455)
.L_455:
        /*0464*/ 	.word	0x00000008
.L_456:


//--------------------- .nv.info._ZN7cutlass13device_kernelIN5flash11enable_sm90INS1_16FlashAttnBwdSm90INS1_25CollectiveMainloopBwdSm90ILi2ELi2ELi2EN4cute5tupleIJNS5_1CILi1EEES8_S8_EEENS6_IJNS7_ILi64EEENS7_ILi128EEESB_EEENS_6half_tEfNS_4arch4Sm90ELb0ELb1ELb1ELb0ELb0ELb1ELb0ELb0ELi2ELi1ELi2ELi1ELb0EEENS1_24CollectiveEpilogueBwdGQAISC_fSF_Li256ELb0ELb0EEENS1_19SingleTileSchedulerILb0ELb0ELb0ELi128EEEEEEEEEvNT_6ParamsE --------------------------
	.section	.nv.info._ZN7cutlass13device_kernelIN5flash11enable_sm90INS1_16FlashAttnBwdSm90INS1_25CollectiveMainloopBwdSm90ILi2ELi2ELi2EN4cute5tupleIJNS5_1CILi1EEES8_S8_EEENS6_IJNS7_ILi64EEENS7_ILi128EEESB_EEENS_6half_tEfNS_4arch4Sm90ELb0ELb1ELb1ELb0ELb0ELb1ELb0ELb0ELi2ELi1ELi2ELi1ELb0EEENS1_24CollectiveEpilogueBwdGQAISC_fSF_Li256ELb0ELb0EEENS1_19SingleTileSchedulerILb0ELb0ELb0ELi128EEEEEEEEEvNT_6ParamsE,"",@"SHT_CUDA_INFO"
	.sectionflags	@""
	.align	4


	//----- nvinfo : EIATTR_CUDA_API_VERSION
	.align		4
        /*0000*/ 	.byte	0x04, 0x37
        /*0002*/ 	.short	(.L_458 - .L_457)
.L_457:
        /*0004*/ 	.word	0x00000082


	//----- nvinfo : EIATTR_KPARAM_INFO
	.align		4
.L_458:
        /*0008*/ 	.byte	0x04, 0x17
        /*000a*/ 	.short	(.L_460 - .L_459)
.L_459:
        /*000c*/ 	.word	0x00000000
        /*0010*/ 	.short	0x0000
        /*0012*/ 	.short	0x0070
        /*0014*/ 	.byte	0x00, 0xf0, 0x01, 0x1a


	//----- nvinfo : EIATTR_SPARSE_MMA_MASK
	.align		4
.L_460:
        /*0018*/ 	.byte	0x03, 0x50
        /*001a*/ 	.short	0x0000


	//----- nvinfo : EIATTR_MAXREG_COUNT
	.align		4
        /*001c*/ 	.byte	0x03, 0x1b
        /*001e*/ 	.short	0x00a8


	//----- nvinfo : EIATTR_NUM_BARRIERS
	.align		4
        /*0020*/ 	.byte	0x02, 0x4c
        /*0022*/ 	.byte	0x10
	.zero		1


	//----- nvinfo : EIATTR_EXTERNS
	.align		4
        /*0024*/ 	.byte	0x04, 0x0f
        /*0026*/ 	.short	(.L_462 - .L_461)


	//   ....[0]....
	.align		4
.L_461:
        /*0028*/ 	.word	index@(__assertfail)


	//----- nvinfo : EIATTR_ANNOTATIONS
	.align		4
.L_462:
        /*002c*/ 	.byte	0x04, 0x55
        /*002e*/ 	.short	(.L_464 - .L_463)


	//   ....[0]....
.L_463:
        /*0030*/ 	.word	0x00000001
        /*0034*/ 	.byte	0x00, 0x15, 0x00, 0x00, 0x01, 0x00, 0x00, 0x00, 0xc0, 0x23, 0x00, 0x00, 0x01, 0x00, 0x00, 0x00
        /*0044*/ 	.byte	0x90, 0x36, 0x00, 0x00, 0x01, 0x00, 0x00, 0x00, 0x20, 0x37, 0x00, 0x00, 0x01, 0x00, 0x00, 0x00
        /*0054*/ 	.byte	0x10, 0x6b, 0x00, 0x00, 0x01, 0x00, 0x00, 0x00, 0x00, 0x6d, 0x00, 0x00, 0x01, 0x00, 0x00, 0x00
        /*0064*/ 	.byte	0xf0, 0x77, 0x00, 0x00, 0x01, 0x00, 0x00, 0x00, 0x10, 0x78, 0x00, 0x00, 0x01, 0x00, 0x00, 0x00
        /*0074*/ 	.byte	0xb0, 0x7c, 0x00, 0x00


	//----- nvinfo : EIATTR_MERCURY_ISA_VERSION
	.align		4
.L_464:
        /*0078*/ 	.byte	0x03, 0x5f
        /*007a*/ 	.short	0x0101


	//----- nvinfo : EIATTR_INT_WARP_WIDE_INSTR_OFFSETS
	.align		4
        /*007c*/ 	.byte	0x04, 0x31
        /*007e*/ 	.short	(.L_466 - .L_465)


	//   ....[0]....
.L_465:
        /*0080*/ 	.word	0x00000190


	//   ....[1]....
        /*0084*/ 	.word	0x000001c0


	//----- nvinfo : EIATTR_COOP_GROUP_MASK_REGIDS
	.align		4
.L_466:
        /*0088*/ 	.byte	0x04, 0x29
        /*008a*/ 	.short	(.L_468 - .L_467)


	//   ....[0]....
.L_467:
        /*008c*/ 	.word	0xffffffff


	//   ....[1]....
        /*0090*/ 	.word	0xffffffff


	//   ....[2]....
        /*0094*/ 	.word	0xffffffff


	//   ....[3]....
        /*0098*/ 	.word	0xffffffff


	//   ....[4]....
        /*009c*/ 	.word	0xffffffff


	//   ....[5]....
        /*00a0*/ 	.word	0xffffffff


	//   ....[6]....
        /*00a4*/ 	.word	0xffffffff


	//   ....[7]....
        /*00a8*/ 	.word	0x0500000f


	//----- nvinfo : EIATTR_COOP_GROUP_INSTR_OFFSETS
	.align		4
.L_468:
        /*00ac*/ 	.byte	0x04, 0x28
        /*00ae*/ 	.short	(.L_470 - .L_469)


	//   ....[0]....
.L_469:
        /*00b0*/ 	.word	0x00000070


	//   ....[1]....
        /*00b4*/ 	.word	0x000001a0


	//   ....[2]....
        /*00b8*/ 	.word	0x000001f0


	//   ....[3]....
        /*00bc*/ 	.word	0x000003e0


	//   ....[4]....
        /*00c0*/ 	.word	0x00000600


	//   ....[5]....
        /*00c4*/ 	.word	0x00001180


	//   ....[6]....
        /*00c8*/ 	.word	0x00005500


	//   ....[7]....
        /*00cc*/ 	.word	0x00008370


	//----- nvinfo : EIATTR_REG_RECONFIG
	.align		4
.L_470:
        /*00d0*/ 	.byte	0x01, 0x54
	.zero		2


	//----- nvinfo : EIATTR_SYSCALL_OFFSETS
	.align		4
        /*00d4*/ 	.byte	0x04, 0x46
        /*00d6*/ 	.short	(.L_472 - .L_471)


	//   ....[0]....
.L_471:
        /*00d8*/ 	.word	0x00000dc0


	//   ....[1]....
        /*00dc*/ 	.word	0x00000eb0


	//   ....[2]....
        /*00e0*/ 	.word	0x00001010


	//   ....[3]....
        /*00e4*/ 	.word	0x00001100


	//----- nvinfo : EIATTR_MBARRIER_INSTR_OFFSETS
	.align		4
.L_472:
        /*00e8*/ 	.byte	0x04, 0x39
        /*00ea*/ 	.short	(.L_474 - .L_473)


	//   ....[0]....
.L_473:
        /*00ec*/ 	.word	0x00000290
        /*00f0*/ 	.word	0x000000ff
        /*00f4*/ 	.word	0x00030800
        /*00f8*/ 	.short	0x0100
        /*00fa*/ 	.byte	0x06
	.zero		1


	//   ....[1]....
        /*00fc*/ 	.word	0x00000390
        /*0100*/ 	.word	0x000000ff
        /*0104*/ 	.word	0x00030810
        /*0108*/ 	.short	0x0100
        /*010a*/ 	.byte	0x08
	.zero		1


	//   ....[2]....
        /*010c*/ 	.word	0x000003a0
        /*0110*/ 	.word	0x000000ff
        /*0114*/ 	.word	0x00030820
        /*0118*/ 	.short	0x0100
        /*011a*/ 	.byte	0x08
	.zero		1


	//   ....[3]....
        /*011c*/ 	.word	0x000003b0
        /*0120*/ 	.word	0x000000ff
        /*0124*/ 	.word	0x00030818
        /*0128*/ 	.short	0x0100
        /*012a*/ 	.byte	0x08
	.zero		1


	//   ....[4]....
        /*012c*/ 	.word	0x000003c0
        /*0130*/ 	.word	0x000000ff
        /*0134*/ 	.word	0x00030828
        /*0138*/ 	.short	0x0100
        /*013a*/ 	.byte	0x08
	.zero		1


	//   ....[5]....
        /*013c*/ 	.word	0x000004f0
        /*0140*/ 	.word	0x000000ff
        /*0144*/ 	.word	0x00030830
        /*0148*/ 	.short	0x0100
        /*014a*/ 	.byte	0x08
	.zero		1


	//   ....[6]....
        /*014c*/ 	.word	0x00000500
        /*0150*/ 	.word	0x000000ff
        /*0154*/ 	.word	0x00030840
        /*0158*/ 	.short	0x0100
        /*015a*/ 	.byte	0x08
	.zero		1


	//   ....[7]....
        /*015c*/ 	.word	0x00000510
        /*0160*/ 	.word	0x000000ff
        /*0164*/ 	.word	0x00030838
        /*0168*/ 	.short	0x0100
        /*016a*/ 	.byte	0x08
	.zero		1


	//   ....[8]....
        /*016c*/ 	.word	0x00000520
        /*0170*/ 	.word	0x000000ff
        /*0174*/ 	.word	0x00030848
        /*0178*/ 	.short	0x0100
        /*017a*/ 	.byte	0x08
	.zero		1


	//   ....[9]....
        /*017c*/ 	.word	0x000011b0
        /*0180*/ 	.word	0x00000010
        /*0184*/ 	.word	0x00030800
        /*0188*/ 	.short	0x010a
        /*018a*/ 	.byte	0x3f
	.zero		1


	//   ....[10]....
        /*018c*/ 	.word	0x000012e0
        /*0190*/ 	.word	0x00000010
        /*0194*/ 	.word	0x00030800
        /*0198*/ 	.short	0x010a
        /*019a*/ 	.byte	0x3f
	.zero		1


	//   ....[11]....
        /*019c*/ 	.word	0x000019c0
        /*01a0*/ 	.word	0x00000000
        /*01a4*/ 	.word	0x00030810
        /*01a8*/ 	.short	0x010a
        /*01aa*/ 	.byte	0x3f
	.zero		1


	//   ....[12]....
        /*01ac*/ 	.word	0x00001a00
        /*01b0*/ 	.word	0x00000000
        /*01b4*/ 	.word	0x00030810
        /*01b8*/ 	.short	0x010a
        /*01ba*/ 	.byte	0x3f
	.zero		1


	//   ....[13]....
        /*01bc*/ 	.word	0x00001f60
        /*01c0*/ 	.word	0x00000000
        /*01c4*/ 	.word	0x00030830
        /*01c8*/ 	.short	0x010a
        /*01ca*/ 	.byte	0x3f
	.zero		1


	//   ....[14]....
        /*01cc*/ 	.word	0x000022b0
        /*01d0*/ 	.word	0x00000000
        /*01d4*/ 	.word	0x00030830
        /*01d8*/ 	.short	0x010a
        /*01da*/ 	.byte	0x3f
	.zero		1


	//   ....[15]....
        /*01dc*/ 	.word	0x000044e0
        /*01e0*/ 	.word	0x00000006
        /*01e4*/ 	.word	0x00000000
        /*01e8*/ 	.short	0x0101
        /*01ea*/ 	.byte	0x3f
	.zero		1


	//   ....[16]....
        /*01ec*/ 	.word	0x00004800
        /*01f0*/ 	.word	0x00000000
        /*01f4*/ 	.word	0x00000000
        /*01f8*/ 	.short	0x0101
        /*01fa*/ 	.byte	0x3f
	.zero		1


	//   ....[17]....
        /*01fc*/ 	.word	0x00006650
        /*0200*/ 	.word	0x00000010
        /*0204*/ 	.word	0x00030820
        /*0208*/ 	.short	0x010a
        /*020a*/ 	.byte	0x3f
	.zero		1


	//   ....[18]....
        /*020c*/ 	.word	0x00006d90
        /*0210*/ 	.word	0x00000010
        /*0214*/ 	.word	0x00030840
        /*0218*/ 	.short	0x010a
        /*021a*/ 	.byte	0x3f
	.zero		1


	//   ....[19]....
        /*021c*/ 	.word	0x00007030
        /*0220*/ 	.word	0x00000010
        /*0224*/ 	.word	0x00030828
        /*0228*/ 	.short	0x010a
        /*022a*/ 	.byte	0x3f
	.zero		1


	//   ....[20]....
        /*022c*/ 	.word	0x000072d0
        /*0230*/ 	.word	0x00000010
        /*0234*/ 	.word	0x00030848
        /*0238*/ 	.short	0x010a
        /*023a*/ 	.byte	0x3f
	.zero		1


	//   ....[21]....
        /*023c*/ 	.word	0x00007520
        /*0240*/ 	.word	0x00000010
        /*0244*/ 	.word	0x00030820
        /*0248*/ 	.short	0x010a
        /*024a*/ 	.byte	0x3f
	.zero		1


	//   ....[22]....
        /*024c*/ 	.word	0x00007840
        /*0250*/ 	.word	0x00000010
        /*0254*/ 	.word	0x00030840
        /*0258*/ 	.short	0x010a
        /*025a*/ 	.byte	0x3f
	.zero		1


	//   ....[23]....
        /*025c*/ 	.word	0x00007ab0
        /*0260*/ 	.word	0x00000010
        /*0264*/ 	.word	0x00030828
        /*0268*/ 	.short	0x010a
        /*026a*/ 	.byte	0x3f
	.zero		1


	//   ....[24]....
        /*026c*/ 	.word	0x00007da0
        /*0270*/ 	.word	0x00000003
        /*0274*/ 	.word	0x00030840
        /*0278*/ 	.short	0x010a
        /*027a*/ 	.byte	0x3f
	.zero		1


	//   ....[25]....
        /*027c*/ 	.word	0x000081e0
        /*0280*/ 	.word	0x00000006
        /*0284*/ 	.word	0x00000000
        /*0288*/ 	.short	0x010a
        /*028a*/ 	.byte	0x3f
	.zero		1


	//   ....[26]....
        /*028c*/ 	.word	0x00008240
        /*0290*/ 	.word	0x00000003
        /*0294*/ 	.word	0x00000000
        /*0298*/ 	.short	0x010a
        /*029a*/ 	.byte	0x3f
	.zero		1


	//   ....[27]....
        /*029c*/ 	.word	0x000082a0
        /*02a0*/ 	.word	0x00000000
        /*02a4*/ 	.word	0x00000000
        /*02a8*/ 	.short	0x010a
        /*02aa*/ 	.byte	0x3f
	.zero		1


	//   ....[28]....
        /*02ac*/ 	.word	0x000082d0
        /*02b0*/ 	.word	0x00000003
        /*02b4*/ 	.word	0x00000000
        /*02b8*/ 	.short	0x010a
        /*02ba*/ 	.byte	0x3f
	.zero		1


	//   ....[29]....
        /*02bc*/ 	.word	0x000083d0
        /*02c0*/ 	.word	0x0000000c
        /*02c4*/ 	.word	0x00030800
        /*02c8*/ 	.short	0x010a
        /*02ca*/ 	.byte	0x3f
	.zero		1


	//   ....[30]....
        /*02cc*/ 	.word	0x00008420
        /*02d0*/ 	.word	0x00000000
        /*02d4*/ 	.word	0x00030810
        /*02d8*/ 	.short	0x010a
        /*02da*/ 	.byte	0x3f
	.zero		1


	//   ....[31]....
        /*02dc*/ 	.word	0x00008470
        /*02e0*/ 	.word	0x00000000
        /*02e4*/ 	.word	0x00030830
        /*02e8*/ 	.short	0x010a
        /*02ea*/ 	.byte	0x3f
	.zero		1


	//   ....[32]....
        /*02ec*/ 	.word	0x000084c0
        /*02f0*/ 	.word	0x00000010
        /*02f4*/ 	.word	0x00030820
        /*02f8*/ 	.short	0x010a
        /*02fa*/ 	.byte	0x3f
	.zero		1


	//   ....[33]....
        /*02fc*/ 	.word	0x00008510
        /*0300*/ 	.word	0x00000010
        /*0304*/ 	.word	0x00030840
        /*0308*/ 	.short	0x010a
        /*030a*/ 	.byte	0x3f
	.zero		1


	//   ....[34]....
        /*030c*/ 	.word	0x00008560
        /*0310*/ 	.word	0x00000010
        /*0314*/ 	.word	0x00030828
        /*0318*/ 	.short	0x010a
        /*031a*/ 	.byte	0x3f
	.zero		1


	//   ....[35]....
        /*031c*/ 	.word	0x000085b0
        /*0320*/ 	.word	0x00000010
        /*0324*/ 	.word	0x00030848
        /*0328*/ 	.short	0x010a
        /*032a*/ 	.byte	0x3f
	.zero		1


	//   ....[36]....
        /*032c*/ 	.word	0x00008610
        /*0330*/ 	.word	0x00000010
        /*0334*/ 	.word	0x00030820
        /*0338*/ 	.short	0x010a
        /*033a*/ 	.byte	0x3f
	.zero		1


	//   ....[37]....
        /*033c*/ 	.word	0x00008660
        /*0340*/ 	.word	0x00000010
        /*0344*/ 	.word	0x00030840
        /*0348*/ 	.short	0x010a
        /*034a*/ 	.byte	0x3f
	.zero		1


	//   ....[38]....
        /*034c*/ 	.word	0x000086b0
        /*0350*/ 	.word	0x00000010
        /*0354*/ 	.word	0x00030828
        /*0358*/ 	.short	0x010a
        /*035a*/ 	.byte	0x3f
	.zero		1


	//   ....[39]....
        /*035c*/ 	.word	0x00008700
        /*0360*/ 	.word	0x00000003
        /*0364*/ 	.word	0x00030840
        /*0368*/ 	.short	0x010a
        /*036a*/ 	.byte	0x3f
	.zero		1


	//   ....[40]....
        /*036c*/ 	.word	0x000087d0
        /*0370*/ 	.word	0x00000006
        /*0374*/ 	.word	0x00000000
        /*0378*/ 	.short	0x010a
        /*037a*/ 	.byte	0x3f
	.zero		1


	//   ....[41]....
        /*037c*/ 	.word	0x00008820
        /*0380*/ 	.word	0x00000003
        /*0384*/ 	.word	0x00000000
        /*0388*/ 	.short	0x010a
        /*038a*/ 	.byte	0x3f
	.zero		1


	//   ....[42]....
        /*038c*/ 	.word	0x00008870
        /*0390*/ 	.word	0x00000000
        /*0394*/ 	.word	0x00000000
        /*0398*/ 	.short	0x010a
        /*039a*/ 	.byte	0x3f
	.zero		1


	//----- nvinfo : EIATTR_NUM_MBARRIERS
	.align		4
.L_474:
        /*039c*/ 	.byte	0x03, 0x38
        /*039e*/ 	.short	0x0009


	//----- nvinfo : EIATTR_EXIT_INSTR_OFFSETS
	.align		4
        /*03a0*/ 	.byte	0x04, 0x1c
        /*03a2*/ 	.short	(.L_476 - .L_475)


	//   ....[0]....
.L_475:
        /*03a4*/ 	.word	0x00008320


	//----- nvinfo : EIATTR_MAX_THREADS
	.align		4
.L_476:
        /*03a8*/ 	.byte	0x04, 0x05
        /*03aa*/ 	.short	(.L_478 - .L_477)
.L_477:
        /*03ac*/ 	.word	0x00000180
        /*03b0*/ 	.word	0x00000001
        /*03b4*/ 	.word	0x00000001


	//----- nvinfo : EIATTR_CRS_STACK_SIZE
	.align		4
.L_478:
        /*03b8*/ 	.byte	0x04, 0x1e
        /*03ba*/ 	.short	(.L_480 - .L_479)
.L_479:
        /*03bc*/ 	.word	0x00000000


	//----- nvinfo : EIATTR_CBANK_PARAM_SIZE
	.align		4
.L_480:
        /*03c0*/ 	.byte	0x03, 0x19
        /*03c2*/ 	.short	0x06f0


	//----- nvinfo : EIATTR_PARAM_CBANK
	.align		4
        /*03c4*/ 	.byte	0x04, 0x0a
        /*03c6*/ 	.short	(.L_482 - .L_481)
	.align		4
.L_481:
        /*03c8*/ 	.word	index@(.nv.constant0._ZN7cutlass13device_kernelIN5flash11enable_sm90INS1_16FlashAttnBwdSm90INS1_25CollectiveMainloopBwdSm90ILi2ELi2ELi2EN4cute5tupleIJNS5_1CILi1EEES8_S8_EEENS6_IJNS7_ILi64EEENS7_ILi128EEESB_EEENS_6half_tEfNS_4arch4Sm90ELb0ELb1ELb1ELb0ELb0ELb1ELb0ELb0ELi2ELi1ELi2ELi1ELb0EEENS1_24CollectiveEpilogueBwdGQAISC_fSF_Li256ELb0ELb0EEENS1_19SingleTileSchedulerILb0ELb0ELb0ELi128EEEEEEEEEvNT_6ParamsE)
        /*03cc*/ 	.short	0x0210
        /*03ce*/ 	.short	0x06f0


	//----- nvinfo : EIATTR_SW_WAR
	.align		4
.L_482:
        /*03d0*/ 	.byte	0x04, 0x36
        /*03d2*/ 	.short	(.L_484 - .L_483)
.L_483:
        /*03d4*/ 	.word	0x00000008
.L_484:


//--------------------- .nv.info._ZN7cutlass13device_kernelIN5flash11enable_sm90INS1_16FlashAttnBwdSm90INS1_25CollectiveMainloopBwdSm90ILi2ELi2ELi2EN4cute5tupleIJNS5_1CILi1EEES8_S8_EEENS6_IJNS7_ILi64EEENS7_ILi128EEESB_EEENS_6half_tEfNS_4arch4Sm90ELb0ELb1ELb1ELb0ELb1ELb1ELb0ELb0ELi2ELi1ELi2ELi1ELb0EEENS1_24CollectiveEpilogueBwdGQAISC_fSF_Li256ELb0ELb1EEENS1_19SingleTileSchedulerILb0ELb0ELb0ELi128EEEEEEEEEvNT_6ParamsE --------------------------
	.section	.nv.info._ZN7cutlass13device_kernelIN5flash11enable_sm90INS1_16FlashAttnBwdSm90INS1_25CollectiveMainloopBwdSm90ILi2ELi2ELi2EN4cute5tupleIJNS5_1CILi1EEES8_S8_EEENS6_IJNS7_ILi64EEENS7_ILi128EEESB_EEENS_6half_tEfNS_4arch4Sm90ELb0ELb1ELb1ELb0ELb1ELb1ELb0ELb0ELi2ELi1ELi2ELi1ELb0EEENS1_24CollectiveEpilogueBwdGQAISC_fSF_Li256ELb0ELb1EEENS1_19SingleTileSchedulerILb0ELb0ELb0ELi128EEEEEEEEEvNT_6ParamsE,"",@"SHT_CUDA_INFO"
	.sectionflags	@""
	.align	4


	//----- nvinfo : EIATTR_CUDA_API_VERSION
	.align		4
        /*0000*/ 	.byte	0x04, 0x37
        /*0002*/ 	.short	(.L_486 - .L_485)
.L_485:
        /*0004*/ 	.word	0x00000082


	//----- nvinfo : EIATTR_KPARAM_INFO
	.align		4
.L_486:
        /*0008*/ 	.byte	0x04, 0x17
        /*000a*/ 	.short	(.L_488 - .L_487)
.L_487:
        /*000c*/ 	.word	0x00000000
        /*0010*/ 	.short	0x0000
        /*0012*/ 	.short	0x0070
        /*0014*/ 	.byte	0x00, 0xf0, 0x01, 0x1a


	//----- nvinfo : EIATTR_SPARSE_MMA_MASK
	.align		4
.L_488:
        /*0018*/ 	.byte	0x03, 0x50
        /*001a*/ 	.short	0x0000


	//----- nvinfo : EIATTR_MAXREG_COUNT
	.align		4
        /*001c*/ 	.byte	0x03, 0x1b
        /*001e*/ 	.short	0x00a8


	//----- nvinfo : EIATTR_NUM_BARRIERS
	.align		4
        /*0020*/ 	.byte	0x02, 0x4c
        /*0022*/ 	.byte	0x10
	.zero		1


	//----- nvinfo : EIATTR_EXTERNS
	.align		4
        /*0024*/ 	.byte	0x04, 0x0f
        /*0026*/ 	.short	(.L_490 - .L_489)


	//   ....[0]....
	.align		4
.L_489:
        /*0028*/ 	.word	index@(__assertfail)


	//----- nvinfo : EIATTR_ANNOTATIONS
	.align		4
.L_490:
        /*002c*/ 	.byte	0x04, 0x55
        /*002e*/ 	.short	(.L_492 - .L_491)


	//   ....[0]....
.L_491:
        /*0030*/ 	.word	0x00000001
        /*0034*/ 	.byte	0x10, 0x15, 0x00, 0x00, 0x01, 0x00, 0x00, 0x00, 0xd0, 0x23, 0x00, 0x00, 0x01, 0x00, 0x00, 0x00
        /*0044*/ 	.byte	0xa0, 0x36, 0x00, 0x00, 0x01, 0x00, 0x00, 0x00, 0x30, 0x37, 0x00, 0x00, 0x01, 0x00, 0x00, 0x00
        /*0054*/ 	.byte	0x00, 0x7f, 0x00, 0x00, 0x01, 0x00, 0x00, 0x00, 0xf0, 0x80, 0x00, 0x00, 0x01, 0x00, 0x00, 0x00
        /*0064*/ 	.byte	0xe0, 0x8b, 0x00, 0x00, 0x01, 0x00, 0x00, 0x00, 0x00, 0x8c, 0x00, 0x00, 0x01, 0x00, 0x00, 0x00
        /*0074*/ 	.byte	0xa0, 0x90, 0x00, 0x00


	//----- nvinfo : EIATTR_MERCURY_ISA_VERSION
	.align		4
.L_492:
        /*0078*/ 	.byte	0x03, 0x5f
        /*007a*/ 	.short	0x0101


	//----- nvinfo : EIATTR_INT_WARP_WIDE_INSTR_OFFSETS
	.align		4
        /*007c*/ 	.byte	0x04, 0x31
        /*007e*/ 	.short	(.L_494 - .L_493)


	//   ....[0]....
.L_493:
        /*0080*/ 	.word	0x00000190


	//   ....[1]....
        /*0084*/ 	.word	0x000001c0


	//   ....[2]....
        /*0088*/ 	.word	0x00006350


	//   ....[3]....
        /*008c*/ 	.word	0x00006950


	//   ....[4]....
        /*0090*/ 	.word	0x00006e00


	//   ....[5]....
        /*0094*/ 	.word	0x000070d0


	//   ....[6]....
        /*0098*/ 	.word	0x00007330


	//   ....[7]....
        /*009c*/ 	.word	0x000074c0


	//----- nvinfo : EIATTR_COOP_GROUP_MASK_REGIDS
	.align		4
.L_494:
        /*00a0*/ 	.byte	0x04, 0x29
        /*00a2*/ 	.short	(.L_496 - .L_495)


	//   ....[0]....
.L_495:
        /*00a4*/ 	.word	0xffffffff


	//   ....[1]....
        /*00a8*/ 	.word	0xffffffff


	//   ....[2]....
        /*00ac*/ 	.word	0xffffffff


	//   ....[3]....
        /*00b0*/ 	.word	0xffffffff


	//   ....[4]....
        /*00b4*/ 	.word	0xffffffff


	//   ....[5]....
        /*00b8*/ 	.word	0xffffffff


	//   ....[6]....
        /*00bc*/ 	.word	0xffffffff


	//   ....[7]....
        /*00c0*/ 	.word	0xffffffff


	//   ....[8]....
        /*00c4*/ 	.word	0xffffffff


	//   ....[9]....
        /*00c8*/ 	.word	0xffffffff


	//   ....[10]....
        /*00cc*/ 	.word	0xffffffff


	//   ....[11]....
        /*00d0*/ 	.word	0xffffffff


	//   ....[12]....
        /*00d4*/ 	.word	0xffffffff


	//   ....[13]....
        /*00d8*/ 	.word	0xffffffff


	//   ....[14]....
        /*00dc*/ 	.word	0xffffffff


	//   ....[15]....
        /*00e0*/ 	.word	0xffffffff


	//   ....[16]....
        /*00e4*/ 	.word	0xffffffff


	//   ....[17]....
        /*00e8*/ 	.word	0xffffffff


	//   ....[18]....
        /*00ec*/ 	.word	0xffffffff


	//   ....[19]....
        /*00f0*/ 	.word	0xffffffff


	//   ....[20]....
        /*00f4*/ 	.word	0x0500000f


	//   ....[21]....
        /*00f8*/ 	.word	0x0500000f


	//   ....[22]....
        /*00fc*/ 	.word	0x0500000f


	//   ....[23]....
        /*0100*/ 	.word	0x0500000f


	//   ....[24]....
        /*0104*/ 	.word	0x0500000f


	//   ....[25]....
        /*0108*/ 	.word	0x0500000f


	//----- nvinfo : EIATTR_COOP_GROUP_INSTR_OFFSETS
	.align		4
.L_496:
        /*010c*/ 	.byte	0x04, 0x28
        /*010e*/ 	.short	(.L_498 - .L_497)


	//   ....[0]....
.L_497:
        /*0110*/ 	.word	0x00000070


	//   ....[1]....
        /*0114*/ 	.word	0x000001a0


	//   ....[2]....
        /*0118*/ 	.word	0x000001f0


	//   ....[3]....
        /*011c*/ 	.word	0x000003e0


	//   ....[4]....
        /*0120*/ 	.word	0x00000610


	//   ....[5]....
        /*0124*/ 	.word	0x00001190


	//   ....[6]....
        /*0128*/ 	.word	0x000052d0


	//   ....[7]....
        /*012c*/ 	.word	0x00005450


	//   ....[8]....
        /*0130*/ 	.word	0x00005740


	//   ....[9]....
        /*0134*/ 	.word	0x000058d0


	//   ....[10]....
        /*0138*/ 	.word	0x000059f0


	//   ....[11]....
        /*013c*/ 	.word	0x00005f50


	//   ....[12]....
        /*0140*/ 	.word	0x00006280


	//   ....[13]....
        /*0144*/ 	.word	0x000065d0


	//   ....[14]....
        /*0148*/ 	.word	0x00006880


	//   ....[15]....
        /*014c*/ 	.word	0x00006ac0


	//   ....[16]....
        /*0150*/ 	.word	0x00006d30


	//   ....[17]....
        /*0154*/ 	.word	0x00007010


	//   ....[18]....
        /*0158*/ 	.word	0x00007230


	//   ....[19]....
        /*015c*/ 	.word	0x000073c0


	//   ....[20]....
        /*0160*/ 	.word	0x00009760


	//   ....[21]....
        /*0164*/ 	.word	0x000098e0


	//   ....[22]....
        /*0168*/ 	.word	0x00009950


	//   ....[23]....
        /*016c*/ 	.word	0x000099c0


	//   ....[24]....
        /*0170*/ 	.word	0x00009a30


	//   ....[25]....
        /*0174*/ 	.word	0x00009aa0


	//----- nvinfo : EIATTR_REG_RECONFIG
	.align		4
.L_498:
        /*0178*/ 	.byte	0x01, 0x54
	.zero		2


	//----- nvinfo : EIATTR_SYSCALL_OFFSETS
	.align		4
        /*017c*/ 	.byte	0x04, 0x46
        /*017e*/ 	.short	(.L_500 - .L_499)


	//   ....[0]....
.L_499:
        /*0180*/ 	.word	0x00000dd0


	//   ....[1]....
        /*0184*/ 	.word	0x00000ec0


	//   ....[2]....
        /*0188*/ 	.word	0x00001020


	//   ....[3]....
        /*018c*/ 	.word	0x00001110


	//----- nvinfo : EIATTR_MBARRIER_INSTR_OFFSETS
	.align		4
.L_500:
        /*0190*/ 	.byte	0x04, 0x39
        /*0192*/ 	.short	(.L_502 - .L_501)


	//   ....[0]....
.L_501:
        /*0194*/ 	.word	0x00000290
        /*0198*/ 	.word	0x000000ff
        /*019c*/ 	.word	0x00030800
        /*01a0*/ 	.short	0x0100
        /*01a2*/ 	.byte	0x06
	.zero		1


	//   ....[1]....
        /*01a4*/ 	.word	0x00000390
        /*01a8*/ 	.word	0x000000ff
        /*01ac*/ 	.word	0x00030810
        /*01b0*/ 	.short	0x0100
        /*01b2*/ 	.byte	0x08
	.zero		1


	//   ....[2]....
        /*01b4*/ 	.word	0x000003a0
        /*01b8*/ 	.word	0x000000ff
        /*01bc*/ 	.word	0x00030820
        /*01c0*/ 	.short	0x0100
        /*01c2*/ 	.byte	0x08
	.zero		1


	//   ....[3]....
        /*01c4*/ 	.word	0x000003b0
        /*01c8*/ 	.word	0x000000ff
        /*01cc*/ 	.word	0x00030818
        /*01d0*/ 	.short	0x0100
        /*01d2*/ 	.byte	0x08
	.zero		1


	//   ....[4]....
        /*01d4*/ 	.word	0x000003c0
        /*01d8*/ 	.word	0x000000ff
        /*01dc*/ 	.word	0x00030828
        /*01e0*/ 	.short	0x0100
        /*01e2*/ 	.byte	0x08
	.zero		1


	//   ....[5]....
        /*01e4*/ 	.word	0x000004f0
        /*01e8*/ 	.word	0x000000ff
        /*01ec*/ 	.word	0x00030830
        /*01f0*/ 	.short	0x0100
        /*01f2*/ 	.byte	0x08
	.zero		1


	//   ....[6]....
        /*01f4*/ 	.word	0x00000500
        /*01f8*/ 	.word	0x000000ff
        /*01fc*/ 	.word	0x00030840
        /*0200*/ 	.short	0x0100
        /*0202*/ 	.byte	0x08
	.zero		1


	//   ....[7]....
        /*0204*/ 	.word	0x00000510
        /*0208*/ 	.word	0x000000ff
        /*020c*/ 	.word	0x00030838
        /*0210*/ 	.short	0x0100
        /*0212*/ 	.byte	0x08
	.zero		1


	//   ....[8]....
        /*0214*/ 	.word	0x00000520
        /*0218*/ 	.word	0x000000ff
        /*021c*/ 	.word	0x00030848
        /*0220*/ 	.short	0x0100
        /*0222*/ 	.byte	0x08
	.zero		1


	//   ....[9]....
        /*0224*/ 	.word	0x000011c0
        /*0228*/ 	.word	0x00000010
        /*022c*/ 	.word	0x00030800
        /*0230*/ 	.short	0x010a
        /*0232*/ 	.byte	0x3f
	.zero		1


	//   ....[10]....
        /*0234*/ 	.word	0x000012f0
        /*0238*/ 	.word	0x00000010
        /*023c*/ 	.word	0x00030800
        /*0240*/ 	.short	0x010a
        /*0242*/ 	.byte	0x3f
	.zero		1


	//   ....[11]....
        /*0244*/ 	.word	0x000019d0
        /*0248*/ 	.word	0x00000000
        /*024c*/ 	.word	0x00030810
        /*0250*/ 	.short	0x010a
        /*0252*/ 	.byte	0x3f
	.zero		1


	//   ....[12]....
        /*0254*/ 	.word	0x00001a10
        /*0258*/ 	.word	0x00000000
        /*025c*/ 	.word	0x00030810
        /*0260*/ 	.short	0x010a
        /*0262*/ 	.byte	0x3f
	.zero		1


	//   ....[13]....
        /*0264*/ 	.word	0x00001f70
        /*0268*/ 	.word	0x00000000
        /*026c*/ 	.word	0x00030830
        /*0270*/ 	.short	0x010a
        /*0272*/ 	.byte	0x3f
	.zero		1


	//   ....[14]....
        /*0274*/ 	.word	0x000022c0
        /*0278*/ 	.word	0x00000000
        /*027c*/ 	.word	0x00030830
        /*0280*/ 	.short	0x010a
        /*0282*/ 	.byte	0x3f
	.zero		1


	//   ....[15]....
        /*0284*/ 	.word	0x000044f0
        /*0288*/ 	.word	0x00000006
        /*028c*/ 	.word	0x00000000
        /*0290*/ 	.short	0x0101
        /*0292*/ 	.byte	0x3f
	.zero		1


	//   ....[16]....
        /*0294*/ 	.word	0x00004810
        /*0298*/ 	.word	0x00000000
        /*029c*/ 	.word	0x00000000
        /*02a0*/ 	.short	0x0101
        /*02a2*/ 	.byte	0x3f
	.zero		1


	//   ....[17]....
        /*02a4*/ 	.word	0x00007a40
        /*02a8*/ 	.word	0x00000010
        /*02ac*/ 	.word	0x00030820
        /*02b0*/ 	.short	0x010a
        /*02b2*/ 	.byte	0x3f
	.zero		1


	//   ....[18]....
        /*02b4*/ 	.word	0x00008180
        /*02b8*/ 	.word	0x00000010
        /*02bc*/ 	.word	0x00030840
        /*02c0*/ 	.short	0x010a
        /*02c2*/ 	.byte	0x3f
	.zero		1


	//   ....[19]....
        /*02c4*/ 	.word	0x00008420
        /*02c8*/ 	.word	0x00000010
        /*02cc*/ 	.word	0x00030828
        /*02d0*/ 	.short	0x010a
        /*02d2*/ 	.byte	0x3f
	.zero		1


	//   ....[20]....
        /*02d4*/ 	.word	0x000086c0
        /*02d8*/ 	.word	0x00000010
        /*02dc*/ 	.word	0x00030848
        /*02e0*/ 	.short	0x010a
        /*02e2*/ 	.byte	0x3f
	.zero		1


	//   ....[21]....
        /*02e4*/ 	.word	0x00008910
        /*02e8*/ 	.word	0x00000010
        /*02ec*/ 	.word	0x00030820
        /*02f0*/ 	.short	0x010a
        /*02f2*/ 	.byte	0x3f
	.zero		1


	//   ....[22]....
        /*02f4*/ 	.word	0x00008c30
        /*02f8*/ 	.word	0x00000010
        /*02fc*/ 	.word	0x00030840
        /*0300*/ 	.short	0x010a
        /*0302*/ 	.byte	0x3f
	.zero		1


	//   ....[23]....
        /*0304*/ 	.word	0x00008ea0
        /*0308*/ 	.word	0x00000010
        /*030c*/ 	.word	0x00030828
        /*0310*/ 	.short	0x010a
        /*0312*/ 	.byte	0x3f
	.zero		1


	//   ....[24]....
        /*0314*/ 	.word	0x00009190
        /*0318*/ 	.word	0x00000003
        /*031c*/ 	.word	0x00030840
        /*0320*/ 	.short	0x010a
        /*0322*/ 	.byte	0x3f
	.zero		1


	//   ....[25]....
        /*0324*/ 	.word	0x000095d0
        /*0328*/ 	.word	0x00000006
        /*032c*/ 	.word	0x00000000
        /*0330*/ 	.short	0x010a
        /*0332*/ 	.byte	0x3f
	.zero		1


	//   ....[26]....
        /*0334*/ 	.word	0x00009630
        /*0338*/ 	.word	0x00000003
        /*033c*/ 	.word	0x00000000
        /*0340*/ 	.short	0x010a
        /*0342*/ 	.byte	0x3f
	.zero		1


	//   ....[27]....
        /*0344*/ 	.word	0x00009690
        /*0348*/ 	.word	0x00000000
        /*034c*/ 	.word	0x00000000
        /*0350*/ 	.short	0x010a
        /*0352*/ 	.byte	0x3f
	.zero		1


	//   ....[28]....
        /*0354*/ 	.word	0x000096c0
        /*0358*/ 	.word	0x00000003
        /*035c*/ 	.word	0x00000000
        /*0360*/ 	.short	0x010a
        /*0362*/ 	.byte	0x3f
	.zero		1


	//   ....[29]....
        /*0364*/ 	.word	0x000097c0
        /*0368*/ 	.word	0x0000000c
        /*036c*/ 	.word	0x00030800
        /*0370*/ 	.short	0x010a
        /*0372*/ 	.byte	0x3f
	.zero		1


	//   ....[30]....
        /*0374*/ 	.word	0x00009810
        /*0378*/ 	.word	0x00000000
        /*037c*/ 	.word	0x00030810
        /*0380*/ 	.short	0x010a
        /*0382*/ 	.byte	0x3f
	.zero		1


	//   ....[31]....
        /*0384*/ 	.word	0x00009860
        /*0388*/ 	.word	0x00000000
        /*038c*/ 	.word	0x00030830
        /*0390*/ 	.short	0x010a
        /*0392*/ 	.byte	0x3f
	.zero		1


	//   ....[32]....
        /*0394*/ 	.word	0x00009ae0
        /*0398*/ 	.word	0x00000010
        /*039c*/ 	.word	0x00030820
        /*03a0*/ 	.short	0x010a
        /*03a2*/ 	.byte	0x3f
	.zero		1


	//   ....[33]....
        /*03a4*/ 	.word	0x00009b30
        /*03a8*/ 	.word	0x00000010
        /*03ac*/ 	.word	0x00030840
        /*03b0*/ 	.short	0x010a
        /*03b2*/ 	.byte	0x3f
	.zero		1


	//   ....[34]....
        /*03b4*/ 	.word	0x00009b80
        /*03b8*/ 	.word	0x00000010
        /*03bc*/ 	.word	0x00030828
        /*03c0*/ 	.short	0x010a
        /*03c2*/ 	.byte	0x3f
	.zero		1


	//   ....[35]....
        /*03c4*/ 	.word	0x00009bd0
        /*03c8*/ 	.word	0x00000010
        /*03cc*/ 	.word	0x00030848
        /*03d0*/ 	.short	0x010a
        /*03d2*/ 	.byte	0x3f
	.zero		1


	//   ....[36]....
        /*03d4*/ 	.word	0x00009c30
        /*03d8*/ 	.word	0x00000010
        /*03dc*/ 	.word	0x00030820
        /*03e0*/ 	.short	0x010a
        /*03e2*/ 	.byte	0x3f
	.zero		1


	//   ....[37]....
        /*03e4*/ 	.word	0x00009c80
        /*03e8*/ 	.word	0x00000010
        /*03ec*/ 	.word	0x00030840
        /*03f0*/ 	.short	0x010a
        /*03f2*/ 	.byte	0x3f
	.zero		1


	//   ....[38]....
        /*03f4*/ 	.word	0x00009cd0
        /*03f8*/ 	.word	0x00000010
        /*03fc*/ 	.word	0x00030828
        /*0400*/ 	.short	0x010a
        /*0402*/ 	.byte	0x3f
	.zero		1


	//   ....[39]....
        /*0404*/ 	.word	0x00009d20
        /*0408*/ 	.word	0x00000003
        /*040c*/ 	.word	0x00030840
        /*0410*/ 	.short	0x010a
        /*0412*/ 	.byte	0x3f
	.zero		1


	//   ....[40]....
        /*0414*/ 	.word	0x00009df0
        /*0418*/ 	.word	0x00000006
        /*041c*/ 	.word	0x00000000
        /*0420*/ 	.short	0x010a
        /*0422*/ 	.byte	0x3f
	.zero		1


	//   ....[41]....
        /*0424*/ 	.word	0x00009e40
        /*0428*/ 	.word	0x00000003
        /*042c*/ 	.word	0x00000000
        /*0430*/ 	.short	0x010a
        /*0432*/ 	.byte	0x3f
	.zero		1


	//   ....[42]....
        /*0434*/ 	.word	0x00009e90
        /*0438*/ 	.word	0x00000000
        /*043c*/ 	.word	0x00000000
        /*0440*/ 	.short	0x010a
        /*0442*/ 	.byte	0x3f
	.zero		1


	//----- nvinfo : EIATTR_NUM_MBARRIERS
	.align		4
.L_502:
        /*0444*/ 	.byte	0x03, 0x38
        /*0446*/ 	.short	0x0009


	//----- nvinfo : EIATTR_EXIT_INSTR_OFFSETS
	.align		4
        /*0448*/ 	.byte	0x04, 0x1c
        /*044a*/ 	.short	(.L_504 - .L_503)


	//   ....[0]....
.L_503:
        /*044c*/ 	.word	0x00009710


	//----- nvinfo : EIATTR_MAX_THREADS
	.align		4
.L_504:
        /*0450*/ 	.byte	0x04, 0x05
        /*0452*/ 	.short	(.L_506 - .L_505)
.L_505:
        /*0454*/ 	.word	0x00000180
        /*0458*/ 	.word	0x00000001
        /*045c*/ 	.word	0x00000001


	//----- nvinfo : EIATTR_CRS_STACK_SIZE
	.align		4
.L_506:
        /*0460*/ 	.byte	0x04, 0x1e
        /*0462*/ 	.short	(.L_508 - .L_507)
.L_507:
        /*0464*/ 	.word	0x00000000


	//----- nvinfo : EIATTR_CBANK_PARAM_SIZE
	.align		4
.L_508:
        /*0468*/ 	.byte	0x03, 0x19
        /*046a*/ 	.short	0x06f0


	//----- nvinfo : EIATTR_PARAM_CBANK
	.align		4
        /*046c*/ 	.byte	0x04, 0x0a
        /*046e*/ 	.short	(.L_510 - .L_509)
	.align		4
.L_509:
        /*0470*/ 	.word	index@(.nv.constant0._ZN7cutlass13device_kernelIN5flash11enable_sm90INS1_16FlashAttnBwdSm90INS1_25CollectiveMainloopBwdSm90ILi2ELi2ELi2EN4cute5tupleIJNS5_1CILi1EEES8_S8_EEENS6_IJNS7_ILi64EEENS7_ILi128EEESB_EEENS_6half_tEfNS_4arch4Sm90ELb0ELb1ELb1ELb0ELb1ELb1ELb0ELb0ELi2ELi1ELi2ELi1ELb0EEENS1_24CollectiveEpilogueBwdGQAISC_fSF_Li256ELb0ELb1EEENS1_19SingleTileSchedulerILb0ELb0ELb0ELi128EEEEEEEEEvNT_6ParamsE)
        /*0474*/ 	.short	0x0210
        /*0476*/ 	.short	0x06f0


	//----- nvinfo : EIATTR_SW_WAR
	.align		4
.L_510:
        /*0478*/ 	.byte	0x04, 0x36
        /*047a*/ 	.short	(.L_512 - .L_511)
.L_511:
        /*047c*/ 	.word	0x00000008
.L_512:


//--------------------- .nv.info._ZN7cutlass13device_kernelIN5flash11enable_sm90INS1_16FlashAttnBwdSm90INS1_25CollectiveMainloopBwdSm90ILi2ELi2ELi2EN4cute5tupleIJNS5_1CILi1EEES8_S8_EEENS6_IJNS7_ILi64EEENS7_ILi128EEESB_EEENS_6half_tEfNS_4arch4Sm90ELb0ELb1ELb1ELb1ELb0ELb1ELb0ELb0ELi2ELi1ELi2ELi1ELb0EEENS1_21CollectiveEpilogueBwdISC_SD_SF_Li256ELb1ELb0ELi1EEENS1_19SingleTileSchedulerILb1ELb0ELb0ELi128EEEEEEEEEvNT_6ParamsE --------------------------
	.section	.nv.info._ZN7cutlass13device_kernelIN5flash11enable_sm90INS1_16FlashAttnBwdSm90INS1_25CollectiveMainloopBwdSm90ILi2ELi2ELi2EN4cute5tupleIJNS5_1CILi1EEES8_S8_EEENS6_IJNS7_ILi64EEENS7_ILi128EEESB_EEENS_6half_tEfNS_4arch4Sm90ELb0ELb1ELb1ELb1ELb0ELb1ELb0ELb0ELi2ELi1ELi2ELi1ELb0EEENS1_21CollectiveEpilogueBwdISC_SD_SF_Li256ELb1ELb0ELi1EEENS1_19SingleTileSchedulerILb1ELb0ELb0ELi128EEEEEEEEEvNT_6ParamsE,"",@"SHT_CUDA_INFO"
	.sectionflags	@""
	.align	4


	//----- nvinfo : EIATTR_CUDA_API_VERSION
	.align		4
        /*0000*/ 	.byte	0x04, 0x37
        /*0002*/ 	.short	(.L_514 - .L_513)
.L_513:
        /*0004*/ 	.word	0x00000082


	//----- nvinfo : EIATTR_KPARAM_INFO
	.align		4
.L_514:
        /*0008*/ 	.byte	0x04, 0x17
        /*000a*/ 	.short	(.L_516 - .L_515)
.L_515:
        /*000c*/ 	.word	0x00000000
        /*0010*/ 	.short	0x0000
        /*0012*/ 	.short	0x0070
        /*0014*/ 	.byte	0x00, 0xf0, 0x01, 0x1a


	//----- nvinfo : EIATTR_SPARSE_MMA_MASK
	.align		4
.L_516:
        /*0018*/ 	.byte	0x03, 0x50
        /*001a*/ 	.short	0x0000


	//----- nvinfo : EIATTR_MAXREG_COUNT
	.align		4
        /*001c*/ 	.byte	0x03, 0x1b
        /*001e*/ 	.short	0x00a8


	//----- nvinfo : EIATTR_NUM_BARRIERS
	.align		4
        /*0020*/ 	.byte	0x02, 0x4c
        /*0022*/ 	.byte	0x10
	.zero		1


	//----- nvinfo : EIATTR_EXTERNS
	.align		4
        /*0024*/ 	.byte	0x04, 0x0f
        /*0026*/ 	.short	(.L_518 - .L_517)


	//   ....[0]....
	.align		4
.L_517:
        /*0028*/ 	.word	index@(__assertfail)


	//----- nvinfo : EIATTR_ANNOTATIONS
	.align		4
.L_518:
        /*002c*/ 	.byte	0x04, 0x55
        /*002e*/ 	.short	(.L_520 - .L_519)


	//   ....[0]....
.L_519:
        /*0030*/ 	.word	0x00000001
        /*0034*/ 	.byte	0xa0, 0x19, 0x00, 0x00, 0x01, 0x00, 0x00, 0x00, 0x70, 0x28, 0x00, 0x00, 0x01, 0x00, 0x00, 0x00
        /*0044*/ 	.byte	0x40, 0x3b, 0x00, 0x00, 0x01, 0x00, 0x00, 0x00, 0xd0, 0x3b, 0x00, 0x00, 0x01, 0x00, 0x00, 0x00
        /*0054*/ 	.byte	0x10, 0xaa, 0x00, 0x00, 0x01, 0x00, 0x00, 0x00, 0xb0, 0xab, 0x00, 0x00, 0x01, 0x00, 0x00, 0x00
        /*0064*/ 	.byte	0x30, 0xb7, 0x00, 0x00, 0x01, 0x00, 0x00, 0x00, 0x50, 0xb7, 0x00, 0x00, 0x01, 0x00, 0x00, 0x00
        /*0074*/ 	.byte	0xc0, 0xba, 0x00, 0x00


	//----- nvinfo : EIATTR_MERCURY_ISA_VERSION
	.align		4
.L_520:
        /*0078*/ 	.byte	0x03, 0x5f
        /*007a*/ 	.short	0x0101


	//----- nvinfo : EIATTR_INT_WARP_WIDE_INSTR_OFFSETS
	.align		4
        /*007c*/ 	.byte	0x04, 0x31
        /*007e*/ 	.short	(.L_522 - .L_521)


	//   ....[0]....
.L_521:
        /*0080*/ 	.word	0x00000190


	//   ....[1]....
        /*0084*/ 	.word	0x000001c0


	//----- nvinfo : EIATTR_COOP_GROUP_MASK_REGIDS
	.align		4
.L_522:
        /*0088*/ 	.byte	0x04, 0x29
        /*008a*/ 	.short	(.L_524 - .L_523)


	//   ....[0]....
.L_523:
        /*008c*/ 	.word	0xffffffff


	//   ....[1]....
        /*0090*/ 	.word	0xffffffff


	//   ....[2]....
        /*0094*/ 	.word	0xffffffff


	//   ....[3]....
        /*0098*/ 	.word	0xffffffff


	//   ....[4]....
        /*009c*/ 	.word	0xffffffff


	//   ....[5]....
        /*00a0*/ 	.word	0xffffffff


	//   ....[6]....
        /*00a4*/ 	.word	0xffffffff


	//   ....[7]....
        /*00a8*/ 	.word	0x0500000f


	//----- nvinfo : EIATTR_COOP_GROUP_INSTR_OFFSETS
	.align		4
.L_524:
        /*00ac*/ 	.byte	0x04, 0x28
        /*00ae*/ 	.short	(.L_526 - .L_525)


	//   ....[0]....
.L_525:
        /*00b0*/ 	.word	0x00000070


	//   ....[1]....
        /*00b4*/ 	.word	0x000001a0


	//   ....[2]....
        /*00b8*/ 	.word	0x000001f0


	//   ....[3]....
        /*00bc*/ 	.word	0x000003e0


	//   ....[4]....
        /*00c0*/ 	.word	0x00000620


	//   ....[5]....
        /*00c4*/ 	.word	0x00001650


	//   ....[6]....
        /*00c8*/ 	.word	0x00008780


	//   ....[7]....
        /*00cc*/ 	.word	0x0000c310


	//----- nvinfo : EIATTR_REG_RECONFIG
	.align		4
.L_526:
        /*00d0*/ 	.byte	0x01, 0x54
	.zero		2


	//----- nvinfo : EIATTR_SYSCALL_OFFSETS
	.align		4
        /*00d4*/ 	.byte	0x04, 0x46
        /*00d6*/ 	.short	(.L_528 - .L_527)


	//   ....[0]....
.L_527:
        /*00d8*/ 	.word	0x00001290


	//   ....[1]....
        /*00dc*/ 	.word	0x00001380


	//   ....[2]....
        /*00e0*/ 	.word	0x000014e0


	//   ....[3]....
        /*00e4*/ 	.word	0x000015d0


	//----- nvinfo : EIATTR_MBARRIER_INSTR_OFFSETS
	.align		4
.L_528:
        /*00e8*/ 	.byte	0x04, 0x39
        /*00ea*/ 	.short	(.L_530 - .L_529)


	//   ....[0]....
.L_529:
        /*00ec*/ 	.word	0x00000290
        /*00f0*/ 	.word	0x000000ff
        /*00f4*/ 	.word	0x00030800
        /*00f8*/ 	.short	0x0100
        /*00fa*/ 	.byte	0x06
	.zero		1


	//   ....[1]....
        /*00fc*/ 	.word	0x00000390
        /*0100*/ 	.word	0x000000ff
        /*0104*/ 	.word	0x00030810
        /*0108*/ 	.short	0x0100
        /*010a*/ 	.byte	0x08
	.zero		1


	//   ....[2]....
        /*010c*/ 	.word	0x000003a0
        /*0110*/ 	.word	0x000000ff
        /*0114*/ 	.word	0x00030820
        /*0118*/ 	.short	0x0100
        /*011a*/ 	.byte	0x08
	.zero		1


	//   ....[3]....
        /*011c*/ 	.word	0x000003b0
        /*0120*/ 	.word	0x000000ff
        /*0124*/ 	.word	0x00030818
        /*0128*/ 	.short	0x0100
        /*012a*/ 	.byte	0x08
	.zero		1


	//   ....[4]....
        /*012c*/ 	.word	0x000003c0
        /*0130*/ 	.word	0x000000ff
        /*0134*/ 	.word	0x00030828
        /*0138*/ 	.short	0x0100
        /*013a*/ 	.byte	0x08
	.zero		1


	//   ....[5]....
        /*013c*/ 	.word	0x000004f0
        /*0140*/ 	.word	0x000000ff
        /*0144*/ 	.word	0x00030830
        /*0148*/ 	.short	0x0100
        /*014a*/ 	.byte	0x08
	.zero		1


	//   ....[6]....
        /*014c*/ 	.word	0x00000500
        /*0150*/ 	.word	0x000000ff
        /*0154*/ 	.word	0x00030840
        /*0158*/ 	.short	0x0100
        /*015a*/ 	.byte	0x08
	.zero		1


	//   ....[7]....
        /*015c*/ 	.word	0x00000510
        /*0160*/ 	.word	0x000000ff
        /*0164*/ 	.word	0x00030838
        /*0168*/ 	.short	0x0100
        /*016a*/ 	.byte	0x08
	.zero		1


	//   ....[8]....
        /*016c*/ 	.word	0x00000520
        /*0170*/ 	.word	0x000000ff
        /*0174*/ 	.word	0x00030848
        /*0178*/ 	.short	0x0100
        /*017a*/ 	.byte	0x08
	.zero		1


	//   ....[9]....
        /*017c*/ 	.word	0x00001680
        /*0180*/ 	.word	0x00000010
        /*0184*/ 	.word	0x00030800
        /*0188*/ 	.short	0x010a
        /*018a*/ 	.byte	0x3f
	.zero		1


	//   ....[10]....
        /*018c*/ 	.word	0x000017b0
        /*0190*/ 	.word	0x00000010
        /*0194*/ 	.word	0x00030800
        /*0198*/ 	.short	0x010a
        /*019a*/ 	.byte	0x3f
	.zero		1


	//   ....[11]....
        /*019c*/ 	.word	0x00001e70
        /*01a0*/ 	.word	0x00000000
        /*01a4*/ 	.word	0x00030810
        /*01a8*/ 	.short	0x010a
        /*01aa*/ 	.byte	0x3f
	.zero		1


	//   ....[12]....
        /*01ac*/ 	.word	0x00001eb0
        /*01b0*/ 	.word	0x00000000
        /*01b4*/ 	.word	0x00030810
        /*01b8*/ 	.short	0x010a
        /*01ba*/ 	.byte	0x3f
	.zero		1


	//   ....[13]....
        /*01bc*/ 	.word	0x00002410
        /*01c0*/ 	.word	0x00000000
        /*01c4*/ 	.word	0x00030830
        /*01c8*/ 	.short	0x010a
        /*01ca*/ 	.byte	0x3f
	.zero		1


	//   ....[14]....
        /*01cc*/ 	.word	0x00002760
        /*01d0*/ 	.word	0x00000000
        /*01d4*/ 	.word	0x00030830
        /*01d8*/ 	.short	0x010a
        /*01da*/ 	.byte	0x3f
	.zero		1


	//   ....[15]....
        /*01dc*/ 	.word	0x00004990
        /*01e0*/ 	.word	0x00000006
        /*01e4*/ 	.word	0x00000000
        /*01e8*/ 	.short	0x0101
        /*01ea*/ 	.byte	0x3f
	.zero		1


	//   ....[16]....
        /*01ec*/ 	.word	0x00004cb0
        /*01f0*/ 	.word	0x00000000
        /*01f4*/ 	.word	0x00000000
        /*01f8*/ 	.short	0x0101
        /*01fa*/ 	.byte	0x3f
	.zero		1


	//   ....[17]....
        /*01fc*/ 	.word	0x0000a500
        /*0200*/ 	.word	0x0000000f
        /*0204*/ 	.word	0x00030820
        /*0208*/ 	.short	0x010a
        /*020a*/ 	.byte	0x3f
	.zero		1


	//   ....[18]....
        /*020c*/ 	.word	0x0000ac30
        /*0210*/ 	.word	0x0000000f
        /*0214*/ 	.word	0x00030840
        /*0218*/ 	.short	0x010a
        /*021a*/ 	.byte	0x3f
	.zero		1


	//   ....[19]....
        /*021c*/ 	.word	0x0000af00
        /*0220*/ 	.word	0x0000000f
        /*0224*/ 	.word	0x00030828
        /*0228*/ 	.short	0x010a
        /*022a*/ 	.byte	0x3f
	.zero		1


	//   ....[20]....
        /*022c*/ 	.word	0x0000b1d0
        /*0230*/ 	.word	0x0000000f
        /*0234*/ 	.word	0x00030848
        /*0238*/ 	.short	0x010a
        /*023a*/ 	.byte	0x3f
	.zero		1


	//   ....[21]....
        /*023c*/ 	.word	0x0000b440
        /*0240*/ 	.word	0x0000000f
        /*0244*/ 	.word	0x00030820
        /*0248*/ 	.short	0x010a
        /*024a*/ 	.byte	0x3f
	.zero		1


	//   ....[22]....
        /*024c*/ 	.word	0x0000b780
        /*0250*/ 	.word	0x0000000f
        /*0254*/ 	.word	0x00030840
        /*0258*/ 	.short	0x010a
        /*025a*/ 	.byte	0x3f
	.zero		1


	//   ....[23]....
        /*025c*/ 	.word	0x0000ba20
        /*0260*/ 	.word	0x0000000f
        /*0264*/ 	.word	0x00030828
        /*0268*/ 	.short	0x010a
        /*026a*/ 	.byte	0x3f
	.zero		1


	//   ....[24]....
        /*026c*/ 	.word	0x0000bd30
        /*0270*/ 	.word	0x00000003
        /*0274*/ 	.word	0x00030840
        /*0278*/ 	.short	0x010a
        /*027a*/ 	.byte	0x3f
	.zero		1


	//   ....[25]....
        /*027c*/ 	.word	0x0000c190
        /*0280*/ 	.word	0x00000007
        /*0284*/ 	.word	0x00000000
        /*0288*/ 	.short	0x010a
        /*028a*/ 	.byte	0x3f
	.zero		1


	//   ....[26]....
        /*028c*/ 	.word	0x0000c1e0
        /*0290*/ 	.word	0x00000003
        /*0294*/ 	.word	0x00000000
        /*0298*/ 	.short	0x010a
        /*029a*/ 	.byte	0x3f
	.zero		1


	//   ....[27]....
        /*029c*/ 	.word	0x0000c240
        /*02a0*/ 	.word	0x00000005
        /*02a4*/ 	.word	0x00000000
        /*02a8*/ 	.short	0x010a
        /*02aa*/ 	.byte	0x3f
	.zero		1


	//   ....[28]....
        /*02ac*/ 	.word	0x0000c270
        /*02b0*/ 	.word	0x00000003
        /*02b4*/ 	.word	0x00000000
        /*02b8*/ 	.short	0x010a
        /*02ba*/ 	.byte	0x3f
	.zero		1


	//   ....[29]....
        /*02bc*/ 	.word	0x0000c370
        /*02c0*/ 	.word	0x0000000c
        /*02c4*/ 	.word	0x00030800
        /*02c8*/ 	.short	0x010a
        /*02ca*/ 	.byte	0x3f
	.zero		1


	//   ....[30]....
        /*02cc*/ 	.word	0x0000c3c0
        /*02d0*/ 	.word	0x00000000
        /*02d4*/ 	.word	0x00030810
        /*02d8*/ 	.short	0x010a
        /*02da*/ 	.byte	0x3f
	.zero		1


	//   ....[31]....
        /*02dc*/ 	.word	0x0000c410
        /*02e0*/ 	.word	0x00000000
        /*02e4*/ 	.word	0x00030830
        /*02e8*/ 	.short	0x010a
        /*02ea*/ 	.byte	0x3f
	.zero		1


	//   ....[32]....
        /*02ec*/ 	.word	0x0000c460
        /*02f0*/ 	.word	0x0000000f
        /*02f4*/ 	.word	0x00030820
        /*02f8*/ 	.short	0x010a
        /*02fa*/ 	.byte	0x3f
	.zero		1


	//   ....[33]....
        /*02fc*/ 	.word	0x0000c4b0
        /*0300*/ 	.word	0x0000000f
        /*0304*/ 	.word	0x00030840
        /*0308*/ 	.short	0x010a
        /*030a*/ 	.byte	0x3f
	.zero		1


	//   ....[34]....
        /*030c*/ 	.word	0x0000c500
        /*0310*/ 	.word	0x0000000f
        /*0314*/ 	.word	0x00030828
        /*0318*/ 	.short	0x010a
        /*031a*/ 	.byte	0x3f
	.zero		1


	//   ....[35]....
        /*031c*/ 	.word	0x0000c550
        /*0320*/ 	.word	0x0000000f
        /*0324*/ 	.word	0x00030848
        /*0328*/ 	.short	0x010a
        /*032a*/ 	.byte	0x3f
	.zero		1


	//   ....[36]....
        /*032c*/ 	.word	0x0000c5b0
        /*0330*/ 	.word	0x0000000f
        /*0334*/ 	.word	0x00030820
        /*0338*/ 	.short	0x010a
        /*033a*/ 	.byte	0x3f
	.zero		1


	//   ....[37]....
        /*033c*/ 	.word	0x0000c600
        /*0340*/ 	.word	0x0000000f
        /*0344*/ 	.word	0x00030840
        /*0348*/ 	.short	0x010a
        /*034a*/ 	.byte	0x3f
	.zero		1


	//   ....[38]....
        /*034c*/ 	.word	0x0000c650
        /*0350*/ 	.word	0x0000000f
        /*0354*/ 	.word	0x00030828
        /*0358*/ 	.short	0x010a
        /*035a*/ 	.byte	0x3f
	.zero		1


	//   ....[39]....
        /*035c*/ 	.word	0x0000c6a0
        /*0360*/ 	.word	0x00000003
        /*0364*/ 	.word	0x00030840
        /*0368*/ 	.short	0x010a
        /*036a*/ 	.byte	0x3f
	.zero		1


	//   ....[40]....
        /*036c*/ 	.word	0x0000c770
        /*0370*/ 	.word	0x00000007
        /*0374*/ 	.word	0x00000000
        /*0378*/ 	.short	0x010a
        /*037a*/ 	.byte	0x3f
	.zero		1


	//   ....[41]....
        /*037c*/ 	.word	0x0000c7c0
        /*0380*/ 	.word	0x00000003
        /*0384*/ 	.word	0x00000000
        /*0388*/ 	.short	0x010a
        /*038a*/ 	.byte	0x3f
	.zero		1


	//   ....[42]....
        /*038c*/ 	.word	0x0000c810
        /*0390*/ 	.word	0x00000005
        /*0394*/ 	.word	0x00000000
        /*0398*/ 	.short	0x010a
        /*039a*/ 	.byte	0x3f
	.zero		1


	//----- nvinfo : EIATTR_NUM_MBARRIERS
	.align		4
.L_530:
        /*039c*/ 	.byte	0x03, 0x38
        /*039e*/ 	.short	0x0009


	//----- nvinfo : EIATTR_EXIT_INSTR_OFFSETS
	.align		4
        /*03a0*/ 	.byte	0x04, 0x1c
        /*03a2*/ 	.short	(.L_532 - .L_531)


	//   ....[0]....
.L_531:
        /*03a4*/ 	.word	0x0000c2c0


	//----- nvinfo : EIATTR_MAX_THREADS
	.align		4
.L_532:
        /*03a8*/ 	.byte	0x04, 0x05
        /*03aa*/ 	.short	(.L_534 - .L_533)
.L_533:
        /*03ac*/ 	.word	0x00000180
        /*03b0*/ 	.word	0x00000001
        /*03b4*/ 	.word	0x00000001


	//----- nvinfo : EIATTR_CRS_STACK_SIZE
	.align		4
.L_534:
        /*03b8*/ 	.byte	0x04, 0x1e
        /*03ba*/ 	.short	(.L_536 - .L_535)
.L_535:
        /*03bc*/ 	.word	0x00000000


	//----- nvinfo : EIATTR_CBANK_PARAM_SIZE
	.align		4
.L_536:
        /*03c0*/ 	.byte	0x03, 0x19
        /*03c2*/ 	.short	0x06f0


	//----- nvinfo : EIATTR_PARAM_CBANK
	.align		4
        /*03c4*/ 	.byte	0x04, 0x0a
        /*03c6*/ 	.short	(.L_538 - .L_537)
	.align		4
.L_537:
        /*03c8*/ 	.word	index@(.nv.constant0._ZN7cutlass13device_kernelIN5flash11enable_sm90INS1_16FlashAttnBwdSm90INS1_25CollectiveMainloopBwdSm90ILi2ELi2ELi2EN4cute5tupleIJNS5_1CILi1EEES8_S8_EEENS6_IJNS7_ILi64EEENS7_ILi128EEESB_EEENS_6half_tEfNS_4arch4Sm90ELb0ELb1ELb1ELb1ELb0ELb1ELb0ELb0ELi2ELi1ELi2ELi1ELb0EEENS1_21CollectiveEpilogueBwdISC_SD_SF_Li256ELb1ELb0ELi1EEENS1_19SingleTileSchedulerILb1ELb0ELb0ELi128EEEEEEEEEvNT_6ParamsE)
        /*03cc*/ 	.short	0x0210
        /*03ce*/ 	.short	0x06f0


	//----- nvinfo : EIATTR_SW_WAR
	.align		4
.L_538:
        /*03d0*/ 	.byte	0x04, 0x36
        /*03d2*/ 	.short	(.L_540 - .L_539)
.L_539:
        /*03d4*/ 	.word	0x00000008
.L_540:


//--------------------- .nv.info._ZN7cutlass13device_kernelIN5flash11enable_sm90INS1_16FlashAttnBwdSm90INS1_25CollectiveMainloopBwdSm90ILi2ELi2ELi2EN4cute5tupleIJNS5_1CILi1EEES8_S8_EEENS6_IJNS7_ILi64EEENS7_ILi128EEESB_EEENS_6half_tEfNS_4arch4Sm90ELb0ELb1ELb1ELb1ELb1ELb1ELb0ELb0ELi2ELi1ELi2ELi1ELb0EEENS1_21CollectiveEpilogueBwdISC_SD_SF_Li256ELb1ELb0ELi1EEENS1_19SingleTileSchedulerILb1ELb0ELb0ELi128EEEEEEEEEvNT_6ParamsE --------------------------
	.section	.nv.info._ZN7cutlass13device_kernelIN5flash11enable_sm90INS1_16FlashAttnBwdSm90INS1_25CollectiveMainloopBwdSm90ILi2ELi2ELi2EN4cute5tupleIJNS5_1CILi1EEES8_S8_EEENS6_IJNS7_ILi64EEENS7_ILi128EEESB_EEENS_6half_tEfNS_4arch4Sm90ELb0ELb1ELb1ELb1ELb1ELb1ELb0ELb0ELi2ELi1ELi2ELi1ELb0EEENS1_21CollectiveEpilogueBwdISC_SD_SF_Li256ELb1ELb0ELi1EEENS1_19SingleTileSchedulerILb1ELb0ELb0ELi128EEEEEEEEEvNT_6ParamsE,"",@"SHT_CUDA_INFO"
	.sectionflags	@""
	.align	4


	//----- nvinfo : EIATTR_CUDA_API_VERSION
	.align		4
        /*0000*/ 	.byte	0x04, 0x37
        /*0002*/ 	.short	(.L_542 - .L_541)
.L_541:
        /*0004*/ 	.word	0x00000082


	//----- nvinfo : EIATTR_KPARAM_INFO
	.align		4
.L_542:
        /*0008*/ 	.byte	0x04, 0x17
        /*000a*/ 	.short	(.L_544 - .L_543)
.L_543:
        /*000c*/ 	.word	0x00000000
        /*0010*/ 	.short	0x0000
        /*0012*/ 	.short	0x0070
        /*0014*/ 	.byte	0x00, 0xf0, 0x01, 0x1a


	//----- nvinfo : EIATTR_SPARSE_MMA_MASK
	.align		4
.L_544:
        /*0018*/ 	.byte	0x03, 0x50
        /*001a*/ 	.short	0x0000


	//----- nvinfo : EIATTR_MAXREG_COUNT
	.align		4
        /*001c*/ 	.byte	0x03, 0x1b
        /*001e*/ 	.short	0x00a8


	//----- nvinfo : EIATTR_NUM_BARRIERS
	.align		4
        /*0020*/ 	.byte	0x02, 0x4c
        /*0022*/ 	.byte	0x10
	.zero		1


	//----- nvinfo : EIATTR_EXTERNS
	.align		4
        /*0024*/ 	.byte	0x04, 0x0f
        /*0026*/ 	.short	(.L_546 - .L_545)


	//   ....[0]....
	.align		4
.L_545:
        /*0028*/ 	.word	index@(__assertfail)


	//----- nvinfo : EIATTR_ANNOTATIONS
	.align		4
.L_546:
        /*002c*/ 	.byte	0x04, 0x55
        /*002e*/ 	.short	(.L_548 - .L_547)


	//   ....[0]....
.L_547:
        /*0030*/ 	.word	0x00000001
        /*0034*/ 	.byte	0xa0, 0x19, 0x00, 0x00, 0x01, 0x00, 0x00, 0x00, 0x70, 0x28, 0x00, 0x00, 0x01, 0x00, 0x00, 0x00
        /*0044*/ 	.byte	0x40, 0x3b, 0x00, 0x00, 0x01, 0x00, 0x00, 0x00, 0xd0, 0x3b, 0x00, 0x00, 0x01, 0x00, 0x00, 0x00
        /*0054*/ 	.byte	0x20, 0xb9, 0x00, 0x00, 0x01, 0x00, 0x00, 0x00, 0xc0, 0xba, 0x00, 0x00, 0x01, 0x00, 0x00, 0x00
        /*0064*/ 	.byte	0x40, 0xc6, 0x00, 0x00, 0x01, 0x00, 0x00, 0x00, 0x60, 0xc6, 0x00, 0x00, 0x01, 0x00, 0x00, 0x00
        /*0074*/ 	.byte	0xd0, 0xc9, 0x00, 0x00


	//----- nvinfo : EIATTR_MERCURY_ISA_VERSION
	.align		4
.L_548:
        /*0078*/ 	.byte	0x03, 0x5f
        /*007a*/ 	.short	0x0101


	//----- nvinfo : EIATTR_INT_WARP_WIDE_INSTR_OFFSETS
	.align		4
        /*007c*/ 	.byte	0x04, 0x31
        /*007e*/ 	.short	(.L_550 - .L_549)


	//   ....[0]....
.L_549:
        /*0080*/ 	.word	0x00000190


	//   ....[1]....
        /*0084*/ 	.word	0x000001c0


	//   ....[2]....
        /*0088*/ 	.word	0x00009660


	//   ....[3]....
        /*008c*/ 	.word	0x00009cb0


	//   ....[4]....
        /*0090*/ 	.word	0x0000a160


	//   ....[5]....
        /*0094*/ 	.word	0x0000a420


	//   ....[6]....
        /*0098*/ 	.word	0x0000a680


	//   ....[7]....
        /*009c*/ 	.word	0x0000a810


	//----- nvinfo : EIATTR_COOP_GROUP_MASK_REGIDS
	.align		4
.L_550:
        /*00a0*/ 	.byte	0x04, 0x29
        /*00a2*/ 	.short	(.L_552 - .L_551)


	//   ....[0]....
.L_551:
        /*00a4*/ 	.word	0xffffffff


	//   ....[1]....
        /*00a8*/ 	.word	0xffffffff


	//   ....[2]....
        /*00ac*/ 	.word	0xffffffff


	//   ....[3]....
        /*00b0*/ 	.word	0xffffffff


	//   ....[4]....
        /*00b4*/ 	.word	0xffffffff


	//   ....[5]....
        /*00b8*/ 	.word	0xffffffff


	//   ....[6]....
        /*00bc*/ 	.word	0xffffffff


	//   ....[7]....
        /*00c0*/ 	.word	0xffffffff


	//   ....[8]....
        /*00c4*/ 	.word	0xffffffff


	//   ....[9]....
        /*00c8*/ 	.word	0xffffffff


	//   ....[10]....
        /*00cc*/ 	.word	0xffffffff


	//   ....[11]....
        /*00d0*/ 	.word	0xffffffff


	//   ....[12]....
        /*00d4*/ 	.word	0xffffffff


	//   ....[13]....
        /*00d8*/ 	.word	0xffffffff


	//   ....[14]....
        /*00dc*/ 	.word	0xffffffff


	//   ....[15]....
        /*00e0*/ 	.word	0xffffffff


	//   ....[16]....
        /*00e4*/ 	.word	0x0500000f


	//   ....[17]....
        /*00e8*/ 	.word	0x0500000f


	//   ....[18]....
        /*00ec*/ 	.word	0x0500000f


	//   ....[19]....
        /*00f0*/ 	.word	0x0500000f


	//----- nvinfo : EIATTR_COOP_GROUP_INSTR_OFFSETS
	.align		4
.L_552:
        /*00f4*/ 	.byte	0x04, 0x28
        /*00f6*/ 	.short	(.L_554 - .L_553)


	//   ....[0]....
.L_553:
        /*00f8*/ 	.word	0x00000070


	//   ....[1]....
        /*00fc*/ 	.word	0x000001a0


	//   ....[2]....
        /*0100*/ 	.word	0x000001f0


	//   ....[3]....
        /*0104*/ 	.word	0x000003e0


	//   ....[4]....
        /*0108*/ 	.word	0x00000620


	//   ....[5]....
        /*010c*/ 	.word	0x00001650


	//   ....[6]....
        /*0110*/ 	.word	0x00008780


	//   ....[7]....
        /*0114*/ 	.word	0x00009260


	//   ....[8]....
        /*0118*/ 	.word	0x00009590


	//   ....[9]....
        /*011c*/ 	.word	0x00009910


	//   ....[10]....
        /*0120*/ 	.word	0x00009be0


	//   ....[11]....
        /*0124*/ 	.word	0x00009e20


	//   ....[12]....
        /*0128*/ 	.word	0x0000a090


	//   ....[13]....
        /*012c*/ 	.word	0x0000a360


	//   ....[14]....
        /*0130*/ 	.word	0x0000a580


	//   ....[15]....
        /*0134*/ 	.word	0x0000a710


	//   ....[16]....
        /*0138*/ 	.word	0x0000d220


	//   ....[17]....
        /*013c*/ 	.word	0x0000d3a0


	//   ....[18]....
        /*0140*/ 	.word	0x0000d410


	//   ....[19]....
        /*0144*/ 	.word	0x0000d480


	//----- nvinfo : EIATTR_REG_RECONFIG
	.align		4
.L_554:
        /*0148*/ 	.byte	0x01, 0x54
	.zero		2


	//----- nvinfo : EIATTR_SYSCALL_OFFSETS
	.align		4
        /*014c*/ 	.byte	0x04, 0x46
        /*014e*/ 	.short	(.L_556 - .L_555)


	//   ....[0]....
.L_555:
        /*0150*/ 	.word	0x00001290


	//   ....[1]....
        /*0154*/ 	.word	0x00001380


	//   ....[2]....
        /*0158*/ 	.word	0x000014e0


	//   ....[3]....
        /*015c*/ 	.word	0x000015d0


	//----- nvinfo : EIATTR_MBARRIER_INSTR_OFFSETS
	.align		4
.L_556:
        /*0160*/ 	.byte	0x04, 0x39
        /*0162*/ 	.short	(.L_558 - .L_557)


	//   ....[0]....
.L_557:
        /*0164*/ 	.word	0x00000290
        /*0168*/ 	.word	0x000000ff
        /*016c*/ 	.word	0x00030800
        /*0170*/ 	.short	0x0100
        /*0172*/ 	.byte	0x06
	.zero		1


	//   ....[1]....
        /*0174*/ 	.word	0x00000390
        /*0178*/ 	.word	0x000000ff
        /*017c*/ 	.word	0x00030810
        /*0180*/ 	.short	0x0100
        /*0182*/ 	.byte	0x08
	.zero		1


	//   ....[2]....
        /*0184*/ 	.word	0x000003a0
        /*0188*/ 	.word	0x000000ff
        /*018c*/ 	.word	0x00030820
        /*0190*/ 	.short	0x0100
        /*0192*/ 	.byte	0x08
	.zero		1


	//   ....[3]....
        /*0194*/ 	.word	0x000003b0
        /*0198*/ 	.word	0x000000ff
        /*019c*/ 	.word	0x00030818
        /*01a0*/ 	.short	0x0100
        /*01a2*/ 	.byte	0x08
	.zero		1


	//   ....[4]....
        /*01a4*/ 	.word	0x000003c0
        /*01a8*/ 	.word	0x000000ff
        /*01ac*/ 	.word	0x00030828
        /*01b0*/ 	.short	0x0100
        /*01b2*/ 	.byte	0x08
	.zero		1


	//   ....[5]....
        /*01b4*/ 	.word	0x000004f0
        /*01b8*/ 	.word	0x000000ff
        /*01bc*/ 	.word	0x00030830
        /*01c0*/ 	.short	0x0100
        /*01c2*/ 	.byte	0x08
	.zero		1


	//   ....[6]....
        /*01c4*/ 	.word	0x00000500
        /*01c8*/ 	.word	0x000000ff
        /*01cc*/ 	.word	0x00030840
        /*01d0*/ 	.short	0x0100
        /*01d2*/ 	.byte	0x08
	.zero		1


	//   ....[7]....
        /*01d4*/ 	.word	0x00000510
        /*01d8*/ 	.word	0x000000ff
        /*01dc*/ 	.word	0x00030838
        /*01e0*/ 	.short	0x0100
        /*01e2*/ 	.byte	0x08
	.zero		1


	//   ....[8]....
        /*01e4*/ 	.word	0x00000520
        /*01e8*/ 	.word	0x000000ff
        /*01ec*/ 	.word	0x00030848
        /*01f0*/ 	.short	0x0100
        /*01f2*/ 	.byte	0x08
	.zero		1


	//   ....[9]....
        /*01f4*/ 	.word	0x00001680
        /*01f8*/ 	.word	0x00000010
        /*01fc*/ 	.word	0x00030800
        /*0200*/ 	.short	0x010a
        /*0202*/ 	.byte	0x3f
	.zero		1


	//   ....[10]....
        /*0204*/ 	.word	0x000017b0
        /*0208*/ 	.word	0x00000010
        /*020c*/ 	.word	0x00030800
        /*0210*/ 	.short	0x010a
        /*0212*/ 	.byte	0x3f
	.zero		1


	//   ....[11]....
        /*0214*/ 	.word	0x00001e70
        /*0218*/ 	.word	0x00000000
        /*021c*/ 	.word	0x00030810
        /*0220*/ 	.short	0x010a
        /*0222*/ 	.byte	0x3f
	.zero		1


	//   ....[12]....
        /*0224*/ 	.word	0x00001eb0
        /*0228*/ 	.word	0x00000000
        /*022c*/ 	.word	0x00030810
        /*0230*/ 	.short	0x010a
        /*0232*/ 	.byte	0x3f
	.zero		1


	//   ....[13]....
        /*0234*/ 	.word	0x00002410
        /*0238*/ 	.word	0x00000000
        /*023c*/ 	.word	0x00030830
        /*0240*/ 	.short	0x010a
        /*0242*/ 	.byte	0x3f
	.zero		1


	//   ....[14]....
        /*0244*/ 	.word	0x00002760
        /*0248*/ 	.word	0x00000000
        /*024c*/ 	.word	0x00030830
        /*0250*/ 	.short	0x010a
        /*0252*/ 	.byte	0x3f
	.zero		1


	//   ....[15]....
        /*0254*/ 	.word	0x00004990
        /*0258*/ 	.word	0x00000006
        /*025c*/ 	.word	0x00000000
        /*0260*/ 	.short	0x0101
        /*0262*/ 	.byte	0x3f
	.zero		1


	//   ....[16]....
        /*0264*/ 	.word	0x00004cb0
        /*0268*/ 	.word	0x00000000
        /*026c*/ 	.word	0x00000000
        /*0270*/ 	.short	0x0101
        /*0272*/ 	.byte	0x3f
	.zero		1


	//   ....[17]....
        /*0274*/ 	.word	0x0000b410
        /*0278*/ 	.word	0x0000000f
        /*027c*/ 	.word	0x00030820
        /*0280*/ 	.short	0x010a
        /*0282*/ 	.byte	0x3f
	.zero		1


	//   ....[18]....
        /*0284*/ 	.word	0x0000bb40
        /*0288*/ 	.word	0x0000000f
        /*028c*/ 	.word	0x00030840
        /*0290*/ 	.short	0x010a
        /*0292*/ 	.byte	0x3f
	.zero		1


	//   ....[19]....
        /*0294*/ 	.word	0x0000be10
        /*0298*/ 	.word	0x0000000f
        /*029c*/ 	.word	0x00030828
        /*02a0*/ 	.short	0x010a
        /*02a2*/ 	.byte	0x3f
	.zero		1


	//   ....[20]....
        /*02a4*/ 	.word	0x0000c0e0
        /*02a8*/ 	.word	0x0000000f
        /*02ac*/ 	.word	0x00030848
        /*02b0*/ 	.short	0x010a
        /*02b2*/ 	.byte	0x3f
	.zero		1


	//   ....[21]....
        /*02b4*/ 	.word	0x0000c350
        /*02b8*/ 	.word	0x0000000f
        /*02bc*/ 	.word	0x00030820
        /*02c0*/ 	.short	0x010a
        /*02c2*/ 	.byte	0x3f
	.zero		1


	//   ....[22]....
        /*02c4*/ 	.word	0x0000c690
        /*02c8*/ 	.word	0x0000000f
        /*02cc*/ 	.word	0x00030840
        /*02d0*/ 	.short	0x010a
        /*02d2*/ 	.byte	0x3f
	.zero		1


	//   ....[23]....
        /*02d4*/ 	.word	0x0000c930
        /*02d8*/ 	.word	0x0000000f
        /*02dc*/ 	.word	0x00030828
        /*02e0*/ 	.short	0x010a
        /*02e2*/ 	.byte	0x3f
	.zero		1


	//   ....[24]....
        /*02e4*/ 	.word	0x0000cc40
        /*02e8*/ 	.word	0x00000003
        /*02ec*/ 	.word	0x00030840
        /*02f0*/ 	.short	0x010a
        /*02f2*/ 	.byte	0x3f
	.zero		1


	//   ....[25]....
        /*02f4*/ 	.word	0x0000d0a0
        /*02f8*/ 	.word	0x00000007
        /*02fc*/ 	.word	0x00000000
        /*0300*/ 	.short	0x010a
        /*0302*/ 	.byte	0x3f
	.zero		1


	//   ....[26]....
        /*0304*/ 	.word	0x0000d0f0
        /*0308*/ 	.word	0x00000003
        /*030c*/ 	.word	0x00000000
        /*0310*/ 	.short	0x010a
        /*0312*/ 	.byte	0x3f
	.zero		1


	//   ....[27]....
        /*0314*/ 	.word	0x0000d150
        /*0318*/ 	.word	0x00000005
        /*031c*/ 	.word	0x00000000
        /*0320*/ 	.short	0x010a
        /*0322*/ 	.byte	0x3f
	.zero		1


	//   ....[28]....
        /*0324*/ 	.word	0x0000d180
        /*0328*/ 	.word	0x00000003
        /*032c*/ 	.word	0x00000000
        /*0330*/ 	.short	0x010a
        /*0332*/ 	.byte	0x3f
	.zero		1


	//   ....[29]....
        /*0334*/ 	.word	0x0000d280
        /*0338*/ 	.word	0x0000000c
        /*033c*/ 	.word	0x00030800
        /*0340*/ 	.short	0x010a
        /*0342*/ 	.byte	0x3f
	.zero		1


	//   ....[30]....
        /*0344*/ 	.word	0x0000d2d0
        /*0348*/ 	.word	0x00000000
        /*034c*/ 	.word	0x00030810
        /*0350*/ 	.short	0x010a
        /*0352*/ 	.byte	0x3f
	.zero		1


	//   ....[31]....
        /*0354*/ 	.word	0x0000d320
        /*0358*/ 	.word	0x00000000
        /*035c*/ 	.word	0x00030830
        /*0360*/ 	.short	0x010a
        /*0362*/ 	.byte	0x3f
	.zero		1


	//   ....[32]....
        /*0364*/ 	.word	0x0000d4c0
        /*0368*/ 	.word	0x0000000f
        /*036c*/ 	.word	0x00030820
        /*0370*/ 	.short	0x010a
        /*0372*/ 	.byte	0x3f
	.zero		1


	//   ....[33]....
        /*0374*/ 	.word	0x0000d510
        /*0378*/ 	.word	0x0000000f
        /*037c*/ 	.word	0x00030840
        /*0380*/ 	.short	0x010a
        /*0382*/ 	.byte	0x3f
	.zero		1


	//   ....[34]....
        /*0384*/ 	.word	0x0000d560
        /*0388*/ 	.word	0x0000000f
        /*038c*/ 	.word	0x00030828
        /*0390*/ 	.short	0x010a
        /*0392*/ 	.byte	0x3f
	.zero		1


	//   ....[35]....
        /*0394*/ 	.word	0x0000d5b0
        /*0398*/ 	.word	0x0000000f
        /*039c*/ 	.word	0x00030848
        /*03a0*/ 	.short	0x010a
        /*03a2*/ 	.byte	0x3f
	.zero		1


	//   ....[36]....
        /*03a4*/ 	.word	0x0000d610
        /*03a8*/ 	.word	0x0000000f
        /*03ac*/ 	.word	0x00030820
        /*03b0*/ 	.short	0x010a
        /*03b2*/ 	.byte	0x3f
	.zero		1


	//   ....[37]....
        /*03b4*/ 	.word	0x0000d660
        /*03b8*/ 	.word	0x0000000f
        /*03bc*/ 	.word	0x00030840
        /*03c0*/ 	.short	0x010a
        /*03c2*/ 	.byte	0x3f
	.zero		1


	//   ....[38]....
        /*03c4*/ 	.word	0x0000d6b0
        /*03c8*/ 	.word	0x0000000f
        /*03cc*/ 	.word	0x00030828
        /*03d0*/ 	.short	0x010a
        /*03d2*/ 	.byte	0x3f
	.zero		1


	//   ....[39]....
        /*03d4*/ 	.word	0x0000d700
        /*03d8*/ 	.word	0x00000003
        /*03dc*/ 	.word	0x00030840
        /*03e0*/ 	.short	0x010a
        /*03e2*/ 	.byte	0x3f
	.zero		1


	//   ....[40]....
        /*03e4*/ 	.word	0x0000d7d0
        /*03e8*/ 	.word	0x00000007
        /*03ec*/ 	.word	0x00000000
        /*03f0*/ 	.short	0x010a
        /*03f2*/ 	.byte	0x3f
	.zero		1


	//   ....[41]....
        /*03f4*/ 	.word	0x0000d820
        /*03f8*/ 	.word	0x00000003
        /*03fc*/ 	.word	0x00000000
        /*0400*/ 	.short	0x010a
        /*0402*/ 	.byte	0x3f
	.zero		1


	//   ....[42]....
        /*0404*/ 	.word	0x0000d870
        /*0408*/ 	.word	0x00000005
        /*040c*/ 	.word	0x00000000
        /*0410*/ 	.short	0x010a
        /*0412*/ 	.byte	0x3f
	.zero		1


	//----- nvinfo : EIATTR_NUM_MBARRIERS
	.align		4
.L_558:
        /*0414*/ 	.byte	0x03, 0x38
        /*0416*/ 	.short	0x0009


	//----- nvinfo : EIATTR_EXIT_INSTR_OFFSETS
	.align		4
        /*0418*/ 	.byte	0x04, 0x1c
        /*041a*/ 	.short	(.L_560 - .L_559)


	//   ....[0]....
.L_559:
        /*041c*/ 	.word	0x0000d1d0


	//----- nvinfo : EIATTR_MAX_THREADS
	.align		4
.L_560:
        /*0420*/ 	.byte	0x04, 0x05
        /*0422*/ 	.short	(.L_562 - .L_561)
.L_561:
        /*0424*/ 	.word	0x00000180
        /*0428*/ 	.word	0x00000001
        /*042c*/ 	.word	0x00000001


	//----- nvinfo : EIATTR_CRS_STACK_SIZE
	.align		4
.L_562:
        /*0430*/ 	.byte	0x04, 0x1e
        /*0432*/ 	.short	(.L_564 - .L_563)
.L_563:
        /*0434*/ 	.word	0x00000000


	//----- nvinfo : EIATTR_CBANK_PARAM_SIZE
	.align		4
.L_564:
        /*0438*/ 	.byte	0x03, 0x19
        /*043a*/ 	.short	0x06f0


	//----- nvinfo : EIATTR_PARAM_CBANK
	.align		4
        /*043c*/ 	.byte	0x04, 0x0a
        /*043e*/ 	.short	(.L_566 - .L_565)
	.align		4
.L_565:
        /*0440*/ 	.word	index@(.nv.constant0._ZN7cutlass13device_kernelIN5flash11enable_sm90INS1_16FlashAttnBwdSm90INS1_25CollectiveMainloopBwdSm90ILi2ELi2ELi2EN4cute5tupleIJNS5_1CILi1EEES8_S8_EEENS6_IJNS7_ILi64EEENS7_ILi128EEESB_EEENS_6half_tEfNS_4arch4Sm90ELb0ELb1ELb1ELb1ELb1ELb1ELb0ELb0ELi2ELi1ELi2ELi1ELb0EEENS1_21CollectiveEpilogueBwdISC_SD_SF_Li256ELb1ELb0ELi1EEENS1_19SingleTileSchedulerILb1ELb0ELb0ELi128EEEEEEEEEvNT_6ParamsE)
        /*0444*/ 	.short	0x0210
        /*0446*/ 	.short	0x06f0


	//----- nvinfo : EIATTR_SW_WAR
	.align		4
.L_566:
        /*0448*/ 	.byte	0x04, 0x36
        /*044a*/ 	.short	(.L_568 - .L_567)
.L_567:
        /*044c*/ 	.word	0x00000008
.L_568:


//--------------------- .nv.info._ZN7cutlass13device_kernelIN5flash11enable_sm90INS1_16FlashAttnBwdSm90INS1_25CollectiveMainloopBwdSm90ILi2ELi2ELi2EN4cute5tupleIJNS5_1CILi1EEES8_S8_EEENS6_IJNS7_ILi64EEENS7_ILi128EEESB_EEENS_6half_tEfNS_4arch4Sm90ELb0ELb1ELb1ELb1ELb0ELb1ELb0ELb0ELi2ELi1ELi2ELi1ELb0EEENS1_24CollectiveEpilogueBwdGQAISC_fSF_Li256ELb1ELb0EEENS1_19SingleTileSchedulerILb1ELb0ELb0ELi128EEEEEEEEEvNT_6ParamsE --------------------------
	.section	.nv.info._ZN7cutlass13device_kernelIN5flash11enable_sm90INS1_16FlashAttnBwdSm90INS1_25CollectiveMainloopBwdSm90ILi2ELi2ELi2EN4cute5tupleIJNS5_1CILi1EEES8_S8_EEENS6_IJNS7_ILi64EEENS7_ILi128EEESB_EEENS_6half_tEfNS_4arch4Sm90ELb0ELb1ELb1ELb1ELb0ELb1ELb0ELb0ELi2ELi1ELi2ELi1ELb0EEENS1_24CollectiveEpilogueBwdGQAISC_fSF_Li256ELb1ELb0EEENS1_19SingleTileSchedulerILb1ELb0ELb0ELi128EEEEEEEEEvNT_6ParamsE,"",@"SHT_CUDA_INFO"
	.sectionflags	@""
	.align	4


	//----- nvinfo : EIATTR_CUDA_API_VERSION
	.align		4
        /*0000*/ 	.byte	0x04, 0x37
        /*0002*/ 	.short	(.L_570 - .L_569)
.L_569:
        /*0004*/ 	.word	0x00000082


	//----- nvinfo : EIATTR_KPARAM_INFO
	.align		4
.L_570:
        /*0008*/ 	.byte	0x04, 0x17
        /*000a*/ 	.short	(.L_572 - .L_571)
.L_571:
        /*000c*/ 	.word	0x00000000
        /*0010*/ 	.short	0x0000
        /*0012*/ 	.short	0x0070
        /*0014*/ 	.byte	0x00, 0xf0, 0x01, 0x1a


	//----- nvinfo : EIATTR_SPARSE_MMA_MASK
	.align		4
.L_572:
        /*0018*/ 	.byte	0x03, 0x50
        /*001a*/ 	.short	0x0000


	//----- nvinfo : EIATTR_MAXREG_COUNT
	.align		4
        /*001c*/ 	.byte	0x03, 0x1b
        /*001e*/ 	.short	0x00a8


	//----- nvinfo : EIATTR_NUM_BARRIERS
	.align		4
        /*0020*/ 	.byte	0x02, 0x4c
        /*0022*/ 	.byte	0x10
	.zero		1


	//----- nvinfo : EIATTR_EXTERNS
	.align		4
        /*0024*/ 	.byte	0x04, 0x0f
        /*0026*/ 	.short	(.L_574 - .L_573)


	//   ....[0]....
	.align		4
.L_573:
        /*0028*/ 	.word	index@(__assertfail)


	//----- nvinfo : EIATTR_ANNOTATIONS
	.align		4
.L_574:
        /*002c*/ 	.byte	0x04, 0x55
        /*002e*/ 	.short	(.L_576 - .L_575)


	//   ....[0]....
.L_575:
        /*0030*/ 	.word	0x00000001
        /*0034*/ 	.byte	0x80, 0x19, 0x00, 0x00, 0x01, 0x00, 0x00, 0x00, 0x50, 0x28, 0x00, 0x00, 0x01, 0x00, 0x00, 0x00
        /*0044*/ 	.byte	0x20, 0x3b, 0x00, 0x00, 0x01, 0x00, 0x00, 0x00, 0xb0, 0x3b, 0x00, 0x00, 0x01, 0x00, 0x00, 0x00
        /*0054*/ 	.byte	0x50, 0x7d, 0x00, 0x00, 0x01, 0x00, 0x00, 0x00, 0xf0, 0x7e, 0x00, 0x00, 0x01, 0x00, 0x00, 0x00
        /*0064*/ 	.byte	0x70, 0x8a, 0x00, 0x00, 0x01, 0x00, 0x00, 0x00, 0x90, 0x8a, 0x00, 0x00, 0x01, 0x00, 0x00, 0x00
        /*0074*/ 	.byte	0x00, 0x8e, 0x00, 0x00


	//----- nvinfo : EIATTR_MERCURY_ISA_VERSION
	.align		4
.L_576:
        /*0078*/ 	.byte	0x03, 0x5f
        /*007a*/ 	.short	0x0101


	//----- nvinfo : EIATTR_INT_WARP_WIDE_INSTR_OFFSETS
	.align		4
        /*007c*/ 	.byte	0x04, 0x31
        /*007e*/ 	.short	(.L_578 - .L_577)


	//   ....[0]....
.L_577:
        /*0080*/ 	.word	0x00000190


	//   ....[1]....
        /*0084*/ 	.word	0x000001c0


	//----- nvinfo : EIATTR_COOP_GROUP_MASK_REGIDS
	.align		4
.L_578:
        /*0088*/ 	.byte	0x04, 0x29
        /*008a*/ 	.short	(.L_580 - .L_579)


	//   ....[0]....
.L_579:
        /*008c*/ 	.word	0xffffffff


	//   ....[1]....
        /*0090*/ 	.word	0xffffffff


	//   ....[2]....
        /*0094*/ 	.word	0xffffffff


	//   ....[3]....
        /*0098*/ 	.word	0xffffffff


	//   ....[4]....
        /*009c*/ 	.word	0xffffffff


	//   ....[5]....
        /*00a0*/ 	.word	0xffffffff


	//   ....[6]....
        /*00a4*/ 	.word	0xffffffff


	//   ....[7]....
        /*00a8*/ 	.word	0x0500000f


	//----- nvinfo : EIATTR_COOP_GROUP_INSTR_OFFSETS
	.align		4
.L_580:
        /*00ac*/ 	.byte	0x04, 0x28
        /*00ae*/ 	.short	(.L_582 - .L_581)


	//   ....[0]....
.L_581:
        /*00b0*/ 	.word	0x00000070


	//   ....[1]....
        /*00b4*/ 	.word	0x000001a0


	//   ....[2]....
        /*00b8*/ 	.word	0x000001f0


	//   ....[3]....
        /*00bc*/ 	.word	0x000003e0


	//   ....[4]....
        /*00c0*/ 	.word	0x00000620


	//   ....[5]....
        /*00c4*/ 	.word	0x00001630


	//   ....[6]....
        /*00c8*/ 	.word	0x00005ac0


	//   ....[7]....
        /*00cc*/ 	.word	0x00009650


	//----- nvinfo : EIATTR_REG_RECONFIG
	.align		4
.L_582:
        /*00d0*/ 	.byte	0x01, 0x54
	.zero		2


	//----- nvinfo : EIATTR_SYSCALL_OFFSETS
	.align		4
        /*00d4*/ 	.byte	0x04, 0x46
        /*00d6*/ 	.short	(.L_584 - .L_583)


	//   ....[0]....
.L_583:
        /*00d8*/ 	.word	0x00001270


	//   ....[1]....
        /*00dc*/ 	.word	0x00001360


	//   ....[2]....
        /*00e0*/ 	.word	0x000014c0


	//   ....[3]....
        /*00e4*/ 	.word	0x000015b0


	//----- nvinfo : EIATTR_MBARRIER_INSTR_OFFSETS
	.align		4
.L_584:
        /*00e8*/ 	.byte	0x04, 0x39
        /*00ea*/ 	.short	(.L_586 - .L_585)


	//   ....[0]....
.L_585:
        /*00ec*/ 	.word	0x00000290
        /*00f0*/ 	.word	0x000000ff
        /*00f4*/ 	.word	0x00030800
        /*00f8*/ 	.short	0x0100
        /*00fa*/ 	.byte	0x06
	.zero		1


	//   ....[1]....
        /*00fc*/ 	.word	0x00000390
        /*0100*/ 	.word	0x000000ff
        /*0104*/ 	.word	0x00030810
        /*0108*/ 	.short	0x0100
        /*010a*/ 	.byte	0x08
	.zero		1


	//   ....[2]....
        /*010c*/ 	.word	0x000003a0
        /*0110*/ 	.word	0x000000ff
        /*0114*/ 	.word	0x00030820
        /*0118*/ 	.short	0x0100
        /*011a*/ 	.byte	0x08
	.zero		1


	//   ....[3]....
        /*011c*/ 	.word	0x000003b0
        /*0120*/ 	.word	0x000000ff
        /*0124*/ 	.word	0x00030818
        /*0128*/ 	.short	0x0100
        /*012a*/ 	.byte	0x08
	.zero		1


	//   ....[4]....
        /*012c*/ 	.word	0x000003c0
        /*0130*/ 	.word	0x000000ff
        /*0134*/ 	.word	0x00030828
        /*0138*/ 	.short	0x0100
        /*013a*/ 	.byte	0x08
	.zero		1


	//   ....[5]....
        /*013c*/ 	.word	0x000004f0
        /*0140*/ 	.word	0x000000ff
        /*0144*/ 	.word	0x00030830
        /*0148*/ 	.short	0x0100
        /*014a*/ 	.byte	0x08
	.zero		1


	//   ....[6]....
        /*014c*/ 	.word	0x00000500
        /*0150*/ 	.word	0x000000ff
        /*0154*/ 	.word	0x00030840
        /*0158*/ 	.short	0x0100
        /*015a*/ 	.byte	0x08
	.zero		1


	//   ....[7]....
        /*015c*/ 	.word	0x00000510
        /*0160*/ 	.word	0x000000ff
        /*0164*/ 	.word	0x00030838
        /*0168*/ 	.short	0x0100
        /*016a*/ 	.byte	0x08
	.zero		1


	//   ....[8]....
        /*016c*/ 	.word	0x00000520
        /*0170*/ 	.word	0x000000ff
        /*0174*/ 	.word	0x00030848
        /*0178*/ 	.short	0x0100
        /*017a*/ 	.byte	0x08
	.zero		1


	//   ....[9]....
        /*017c*/ 	.word	0x00001660
        /*0180*/ 	.word	0x00000010
        /*0184*/ 	.word	0x00030800
        /*0188*/ 	.short	0x010a
        /*018a*/ 	.byte	0x3f
	.zero		1


	//   ....[10]....
        /*018c*/ 	.word	0x00001790
        /*0190*/ 	.word	0x00000010
        /*0194*/ 	.word	0x00030800
        /*0198*/ 	.short	0x010a
        /*019a*/ 	.byte	0x3f
	.zero		1


	//   ....[11]....
        /*019c*/ 	.word	0x00001e50
        /*01a0*/ 	.word	0x00000000
        /*01a4*/ 	.word	0x00030810
        /*01a8*/ 	.short	0x010a
        /*01aa*/ 	.byte	0x3f
	.zero		1


	//   ....[12]....
        /*01ac*/ 	.word	0x00001e90
        /*01b0*/ 	.word	0x00000000
        /*01b4*/ 	.word	0x00030810
        /*01b8*/ 	.short	0x010a
        /*01ba*/ 	.byte	0x3f
	.zero		1


	//   ....[13]....
        /*01bc*/ 	.word	0x000023f0
        /*01c0*/ 	.word	0x00000000
        /*01c4*/ 	.word	0x00030830
        /*01c8*/ 	.short	0x010a
        /*01ca*/ 	.byte	0x3f
	.zero		1


	//   ....[14]....
        /*01cc*/ 	.word	0x00002740
        /*01d0*/ 	.word	0x00000000
        /*01d4*/ 	.word	0x00030830
        /*01d8*/ 	.short	0x010a
        /*01da*/ 	.byte	0x3f
	.zero		1


	//   ....[15]....
        /*01dc*/ 	.word	0x00004970
        /*01e0*/ 	.word	0x00000006
        /*01e4*/ 	.word	0x00000000
        /*01e8*/ 	.short	0x0101
        /*01ea*/ 	.byte	0x3f
	.zero		1


	//   ....[16]....
        /*01ec*/ 	.word	0x00004c90
        /*01f0*/ 	.word	0x00000000
        /*01f4*/ 	.word	0x00000000
        /*01f8*/ 	.short	0x0101
        /*01fa*/ 	.byte	0x3f
	.zero		1


	//   ....[17]....
        /*01fc*/ 	.word	0x00007840
        /*0200*/ 	.word	0x0000000f
        /*0204*/ 	.word	0x00030820
        /*0208*/ 	.short	0x010a
        /*020a*/ 	.byte	0x3f
	.zero		1


	//   ....[18]....
        /*020c*/ 	.word	0x00007f70
        /*0210*/ 	.word	0x0000000f
        /*0214*/ 	.word	0x00030840
        /*0218*/ 	.short	0x010a
        /*021a*/ 	.byte	0x3f
	.zero		1


	//   ....[19]....
        /*021c*/ 	.word	0x00008240
        /*0220*/ 	.word	0x0000000f
        /*0224*/ 	.word	0x00030828
        /*0228*/ 	.short	0x010a
        /*022a*/ 	.byte	0x3f
	.zero		1


	//   ....[20]....
        /*022c*/ 	.word	0x00008510
        /*0230*/ 	.word	0x0000000f
        /*0234*/ 	.word	0x00030848
        /*0238*/ 	.short	0x010a
        /*023a*/ 	.byte	0x3f
	.zero		1


	//   ....[21]....
        /*023c*/ 	.word	0x00008780
        /*0240*/ 	.word	0x0000000f
        /*0244*/ 	.word	0x00030820
        /*0248*/ 	.short	0x010a
        /*024a*/ 	.byte	0x3f
	.zero		1


	//   ....[22]....
        /*024c*/ 	.word	0x00008ac0
        /*0250*/ 	.word	0x0000000f
        /*0254*/ 	.word	0x00030840
        /*0258*/ 	.short	0x010a
        /*025a*/ 	.byte	0x3f
	.zero		1


	//   ....[23]....
        /*025c*/ 	.word	0x00008d60
        /*0260*/ 	.word	0x0000000f
        /*0264*/ 	.word	0x00030828
        /*0268*/ 	.short	0x010a
        /*026a*/ 	.byte	0x3f
	.zero		1


	//   ....[24]....
        /*026c*/ 	.word	0x00009070
        /*0270*/ 	.word	0x00000003
        /*0274*/ 	.word	0x00030840
        /*0278*/ 	.short	0x010a
        /*027a*/ 	.byte	0x3f
	.zero		1


	//   ....[25]....
        /*027c*/ 	.word	0x000094d0
        /*0280*/ 	.word	0x00000007
        /*0284*/ 	.word	0x00000000
        /*0288*/ 	.short	0x010a
        /*028a*/ 	.byte	0x3f
	.zero		1


	//   ....[26]....
        /*028c*/ 	.word	0x00009520
        /*0290*/ 	.word	0x00000003
        /*0294*/ 	.word	0x00000000
        /*0298*/ 	.short	0x010a
        /*029a*/ 	.byte	0x3f
	.zero		1


	//   ....[27]....
        /*029c*/ 	.word	0x00009580
        /*02a0*/ 	.word	0x00000005
        /*02a4*/ 	.word	0x00000000
        /*02a8*/ 	.short	0x010a
        /*02aa*/ 	.byte	0x3f
	.zero		1


	//   ....[28]....
        /*02ac*/ 	.word	0x000095b0
        /*02b0*/ 	.word	0x00000003
        /*02b4*/ 	.word	0x00000000
        /*02b8*/ 	.short	0x010a
        /*02ba*/ 	.byte	0x3f
	.zero		1


	//   ....[29]....
        /*02bc*/ 	.word	0x000096b0
        /*02c0*/ 	.word	0x0000000c
        /*02c4*/ 	.word	0x00030800
        /*02c8*/ 	.short	0x010a
        /*02ca*/ 	.byte	0x3f
	.zero		1


	//   ....[30]....
        /*02cc*/ 	.word	0x00009700
        /*02d0*/ 	.word	0x00000000
        /*02d4*/ 	.word	0x00030810
        /*02d8*/ 	.short	0x010a
        /*02da*/ 	.byte	0x3f
	.zero		1


	//   ....[31]....
        /*02dc*/ 	.word	0x00009750
        /*02e0*/ 	.word	0x00000000
        /*02e4*/ 	.word	0x00030830
        /*02e8*/ 	.short	0x010a
        /*02ea*/ 	.byte	0x3f
	.zero		1


	//   ....[32]....
        /*02ec*/ 	.word	0x000097a0
        /*02f0*/ 	.word	0x0000000f
        /*02f4*/ 	.word	0x00030820
        /*02f8*/ 	.short	0x010a
        /*02fa*/ 	.byte	0x3f
	.zero		1


	//   ....[33]....
        /*02fc*/ 	.word	0x000097f0
        /*0300*/ 	.word	0x0000000f
        /*0304*/ 	.word	0x00030840
        /*0308*/ 	.short	0x010a
        /*030a*/ 	.byte	0x3f
	.zero		1


	//   ....[34]....
        /*030c*/ 	.word	0x00009840
        /*0310*/ 	.word	0x0000000f
        /*0314*/ 	.word	0x00030828
        /*0318*/ 	.short	0x010a
        /*031a*/ 	.byte	0x3f
	.zero		1


	//   ....[35]....
        /*031c*/ 	.word	0x00009890
        /*0320*/ 	.word	0x0000000f
        /*0324*/ 	.word	0x00030848
        /*0328*/ 	.short	0x010a
        /*032a*/ 	.byte	0x3f
	.zero		1


	//   ....[36]....
        /*032c*/ 	.word	0x000098f0
        /*0330*/ 	.word	0x0000000f
        /*0334*/ 	.word	0x00030820
        /*0338*/ 	.short	0x010a
        /*033a*/ 	.byte	0x3f
	.zero		1


	//   ....[37]....
        /*033c*/ 	.word	0x00009940
        /*0340*/ 	.word	0x0000000f
        /*0344*/ 	.word	0x00030840
        /*0348*/ 	.short	0x010a
        /*034a*/ 	.byte	0x3f
	.zero		1


	//   ....[38]....
        /*034c*/ 	.word	0x00009990
        /*0350*/ 	.word	0x0000000f
        /*0354*/ 	.word	0x00030828
        /*0358*/ 	.short	0x010a
        /*035a*/ 	.byte	0x3f
	.zero		1


	//   ....[39]....
        /*035c*/ 	.word	0x000099e0
        /*0360*/ 	.word	0x00000003
        /*0364*/ 	.word	0x00030840
        /*0368*/ 	.short	0x010a
        /*036a*/ 	.byte	0x3f
	.zero		1


	//   ....[40]....
        /*036c*/ 	.word	0x00009ab0
        /*0370*/ 	.word	0x00000007
        /*0374*/ 	.word	0x00000000
        /*0378*/ 	.short	0x010a
        /*037a*/ 	.byte	0x3f
	.zero		1


	//   ....[41]....
        /*037c*/ 	.word	0x00009b00
        /*0380*/ 	.word	0x00000003
        /*0384*/ 	.word	0x00000000
        /*0388*/ 	.short	0x010a
        /*038a*/ 	.byte	0x3f
	.zero		1


	//   ....[42]....
        /*038c*/ 	.word	0x00009b50
        /*0390*/ 	.word	0x00000005
        /*0394*/ 	.word	0x00000000
        /*0398*/ 	.short	0x010a
        /*039a*/ 	.byte	0x3f
	.zero		1


	//----- nvinfo : EIATTR_NUM_MBARRIERS
	.align		4
.L_586:
        /*039c*/ 	.byte	0x03, 0x38
        /*039e*/ 	.short	0x0009


	//----- nvinfo : EIATTR_EXIT_INSTR_OFFSETS
	.align		4
        /*03a0*/ 	.byte	0x04, 0x1c
        /*03a2*/ 	.short	(.L_588 - .L_587)


	//   ....[0]....
.L_587:
        /*03a4*/ 	.word	0x00009600


	//----- nvinfo : EIATTR_MAX_THREADS
	.align		4
.L_588:
        /*03a8*/ 	.byte	0x04, 0x05
        /*03aa*/ 	.short	(.L_590 - .L_589)
.L_589:
        /*03ac*/ 	.word	0x00000180
        /*03b0*/ 	.word	0x00000001
        /*03b4*/ 	.word	0x00000001


	//----- nvinfo : EIATTR_CRS_STACK_SIZE
	.align		4
.L_590:
        /*03b8*/ 	.byte	0x04, 0x1e
        /*03ba*/ 	.short	(.L_592 - .L_591)
.L_591:
        /*03bc*/ 	.word	0x00000000


	//----- nvinfo : EIATTR_CBANK_PARAM_SIZE
	.align		4
.L_592:
        /*03c0*/ 	.byte	0x03, 0x19
        /*03c2*/ 	.short	0x06f0


	//----- nvinfo : EIATTR_PARAM_CBANK
	.align		4
        /*03c4*/ 	.byte	0x04, 0x0a
        /*03c6*/ 	.short	(.L_594 - .L_593)
	.align		4
.L_593:
        /*03c8*/ 	.word	index@(.nv.constant0._ZN7cutlass13device_kernelIN5flash11enable_sm90INS1_16FlashAttnBwdSm90INS1_25CollectiveMainloopBwdSm90ILi2ELi2ELi2EN4cute5tupleIJNS5_1CILi1EEES8_S8_EEENS6_IJNS7_ILi64EEENS7_ILi128EEESB_EEENS_6half_tEfNS_4arch4Sm90ELb0ELb1ELb1ELb1ELb0ELb1ELb0ELb0ELi2ELi1ELi2ELi1ELb0EEENS1_24CollectiveEpilogueBwdGQAISC_fSF_Li256ELb1ELb0EEENS1_19SingleTileSchedulerILb1ELb0ELb0ELi128EEEEEEEEEvNT_6ParamsE)
        /*03cc*/ 	.short	0x0210
        /*03ce*/ 	.short	0x06f0


	//----- nvinfo : EIATTR_SW_WAR
	.align		4
.L_594:
        /*03d0*/ 	.byte	0x04, 0x36
        /*03d2*/ 	.short	(.L_596 - .L_595)
.L_595:
        /*03d4*/ 	.word	0x00000008
.L_596:


//--------------------- .nv.info._ZN7cutlass13device_kernelIN5flash11enable_sm90INS1_16FlashAttnBwdSm90INS1_25CollectiveMainloopBwdSm90ILi2ELi2ELi2EN4cute5tupleIJNS5_1CILi1EEES8_S8_EEENS6_IJNS7_ILi64EEENS7_ILi128EEESB_EEENS_6half_tEfNS_4arch4Sm90ELb0ELb1ELb1ELb1ELb1ELb1ELb0ELb0ELi2ELi1ELi2ELi1ELb0EEENS1_24CollectiveEpilogueBwdGQAISC_fSF_Li256ELb1ELb1EEENS1_19SingleTileSchedulerILb1ELb0ELb0ELi128EEEEEEEEEvNT_6ParamsE --------------------------
	.section	.nv.info._ZN7cutlass13device_kernelIN5flash11enable_sm90INS1_16FlashAttnBwdSm90INS1_25CollectiveMainloopBwdSm90ILi2ELi2ELi2EN4cute5tupleIJNS5_1CILi1EEES8_S8_EEENS6_IJNS7_ILi64EEENS7_ILi128EEESB_EEENS_6half_tEfNS_4arch4Sm90ELb0ELb1ELb1ELb1ELb1ELb1ELb0ELb0ELi2ELi1ELi2ELi1ELb0EEENS1_24CollectiveEpilogueBwdGQAISC_fSF_Li256ELb1ELb1EEENS1_19SingleTileSchedulerILb1ELb0ELb0ELi128EEEEEEEEEvNT_6ParamsE,"",@"SHT_CUDA_INFO"
	.sectionflags	@""
	.align	4


	//----- nvinfo : EIATTR_CUDA_API_VERSION
	.align		4
        /*0000*/ 	.byte	0x04, 0x37
        /*0002*/ 	.short	(.L_598 - .L_597)
.L_597:
        /*0004*/ 	.word	0x00000082


	//----- nvinfo : EIATTR_KPARAM_INFO
	.align		4
.L_598:
        /*0008*/ 	.byte	0x04, 0x17
        /*000a*/ 	.short	(.L_600 - .L_599)
.L_599:
        /*000c*/ 	.word	0x00000000
        /*0010*/ 	.short	0x0000
        /*0012*/ 	.short	0x0070
        /*0014*/ 	.byte	0x00, 0xf0, 0x01, 0x1a


	//----- nvinfo : EIATTR_SPARSE_MMA_MASK
	.align		4
.L_600:
        /*0018*/ 	.byte	0x03, 0x50
        /*001a*/ 	.short	0x0000


	//----- nvinfo : EIATTR_MAXREG_COUNT
	.align		4
        /*001c*/ 	.byte	0x03, 0x1b
        /*001e*/ 	.short	0x00a8


	//----- nvinfo : EIATTR_NUM_BARRIERS
	.align		4
        /*0020*/ 	.byte	0x02, 0x4c
        /*0022*/ 	.byte	0x10
	.zero		1


	//----- nvinfo : EIATTR_EXTERNS
	.align		4
        /*0024*/ 	.byte	0x04, 0x0f
        /*0026*/ 	.short	(.L_602 - .L_601)


	//   ....[0]....
	.align		4
.L_601:
        /*0028*/ 	.word	index@(__assertfail)


	//----- nvinfo : EIATTR_ANNOTATIONS
	.align		4
.L_602:
        /*002c*/ 	.byte	0x04, 0x55
        /*002e*/ 	.short	(.L_604 - .L_603)


	//   ....[0]....
.L_603:
        /*0030*/ 	.word	0x00000001
        /*0034*/ 	.byte	0x80, 0x19, 0x00, 0x00, 0x01, 0x00, 0x00, 0x00, 0x50, 0x28, 0x00, 0x00, 0x01, 0x00, 0x00, 0x00
        /*0044*/ 	.byte	0x20, 0x3b, 0x00, 0x00, 0x01, 0x00, 0x00, 0x00, 0xb0, 0x3b, 0x00, 0x00, 0x01, 0x00, 0x00, 0x00
        /*0054*/ 	.byte	0x80, 0x91, 0x00, 0x00, 0x01, 0x00, 0x00, 0x00, 0x20, 0x93, 0x00, 0x00, 0x01, 0x00, 0x00, 0x00
        /*0064*/ 	.byte	0xa0, 0x9e, 0x00, 0x00, 0x01, 0x00, 0x00, 0x00, 0xc0, 0x9e, 0x00, 0x00, 0x01, 0x00, 0x00, 0x00
        /*0074*/ 	.byte	0x30, 0xa2, 0x00, 0x00


	//----- nvinfo : EIATTR_MERCURY_ISA_VERSION
	.align		4
.L_604:
        /*0078*/ 	.byte	0x03, 0x5f
        /*007a*/ 	.short	0x0101


	//----- nvinfo : EIATTR_INT_WARP_WIDE_INSTR_OFFSETS
	.align		4
        /*007c*/ 	.byte	0x04, 0x31
        /*007e*/ 	.short	(.L_606 - .L_605)


	//   ....[0]....
.L_605:
        /*0080*/ 	.word	0x00000190


	//   ....[1]....
        /*0084*/ 	.word	0x000001c0


	//   ....[2]....
        /*0088*/ 	.word	0x00006ea0


	//   ....[3]....
        /*008c*/ 	.word	0x00007500


	//   ....[4]....
        /*0090*/ 	.word	0x000079b0


	//   ....[5]....
        /*0094*/ 	.word	0x00007c80


	//   ....[6]....
        /*0098*/ 	.word	0x00007ee0


	//   ....[7]....
        /*009c*/ 	.word	0x00008070


	//----- nvinfo : EIATTR_COOP_GROUP_MASK_REGIDS
	.align		4
.L_606:
        /*00a0*/ 	.byte	0x04, 0x29
        /*00a2*/ 	.short	(.L_608 - .L_607)


	//   ....[0]....
.L_607:
        /*00a4*/ 	.word	0xffffffff


	//   ....[1]....
        /*00a8*/ 	.word	0xffffffff


	//   ....[2]....
        /*00ac*/ 	.word	0xffffffff


	//   ....[3]....
        /*00b0*/ 	.word	0xffffffff


	//   ....[4]....
        /*00b4*/ 	.word	0xffffffff


	//   ....[5]....
        /*00b8*/ 	.word	0xffffffff


	//   ....[6]....
        /*00bc*/ 	.word	0xffffffff


	//   ....[7]....
        /*00c0*/ 	.word	0xffffffff


	//   ....[8]....
        /*00c4*/ 	.word	0xffffffff


	//   ....[9]....
        /*00c8*/ 	.word	0xffffffff


	//   ....[10]....
        /*00cc*/ 	.word	0xffffffff


	//   ....[11]....
        /*00d0*/ 	.word	0xffffffff


	//   ....[12]....
        /*00d4*/ 	.word	0xffffffff


	//   ....[13]....
        /*00d8*/ 	.word	0xffffffff


	//   ....[14]....
        /*00dc*/ 	.word	0xffffffff


	//   ....[15]....
        /*00e0*/ 	.word	0xffffffff


	//   ....[16]....
        /*00e4*/ 	.word	0xffffffff


	//   ....[17]....
        /*00e8*/ 	.word	0xffffffff


	//   ....[18]....
        /*00ec*/ 	.word	0xffffffff


	//   ....[19]....
        /*00f0*/ 	.word	0xffffffff


	//   ....[20]....
        /*00f4*/ 	.word	0x0500000f


	//   ....[21]....
        /*00f8*/ 	.word	0x0500000f


	//   ....[22]....
        /*00fc*/ 	.word	0x0500000f


	//   ....[23]....
        /*0100*/ 	.word	0x0500000f


	//   ....[24]....
        /*0104*/ 	.word	0x0500000f


	//   ....[25]....
        /*0108*/ 	.word	0x0500000f


	//----- nvinfo : EIATTR_COOP_GROUP_INSTR_OFFSETS
	.align		4
.L_608:
        /*010c*/ 	.byte	0x04, 0x28
        /*010e*/ 	.short	(.L_610 - .L_609)


	//   ....[0]....
.L_609:
        /*0110*/ 	.word	0x00000070


	//   ....[1]....
        /*0114*/ 	.word	0x000001a0


	//   ....[2]....
        /*0118*/ 	.word	0x000001f0


	//   ....[3]....
        /*011c*/ 	.word	0x000003e0


	//   ....[4]....
        /*0120*/ 	.word	0x00000620


	//   ....[5]....
        /*0124*/ 	.word	0x00001630


	//   ....[6]....
        /*0128*/ 	.word	0x00005890


	//   ....[7]....
        /*012c*/ 	.word	0x00005a20


	//   ....[8]....
        /*0130*/ 	.word	0x00005d10


	//   ....[9]....
        /*0134*/ 	.word	0x00005ea0


	//   ....[10]....
        /*0138*/ 	.word	0x00005fb0


	//   ....[11]....
        /*013c*/ 	.word	0x00006aa0


	//   ....[12]....
        /*0140*/ 	.word	0x00006dd0


	//   ....[13]....
        /*0144*/ 	.word	0x00007160


	//   ....[14]....
        /*0148*/ 	.word	0x00007430


	//   ....[15]....
        /*014c*/ 	.word	0x00007670


	//   ....[16]....
        /*0150*/ 	.word	0x000078e0


	//   ....[17]....
        /*0154*/ 	.word	0x00007bc0


	//   ....[18]....
        /*0158*/ 	.word	0x00007de0


	//   ....[19]....
        /*015c*/ 	.word	0x00007f70


	//   ....[20]....
        /*0160*/ 	.word	0x0000aa80


	//   ....[21]....
        /*0164*/ 	.word	0x0000ac00


	//   ....[22]....
        /*0168*/ 	.word	0x0000ac70


	//   ....[23]....
        /*016c*/ 	.word	0x0000ace0


	//   ....[24]....
        /*0170*/ 	.word	0x0000ad50


	//   ....[25]....
        /*0174*/ 	.word	0x0000adc0


	//----- nvinfo : EIATTR_REG_RECONFIG
	.align		4
.L_610:
        /*0178*/ 	.byte	0x01, 0x54
	.zero		2


	//----- nvinfo : EIATTR_SYSCALL_OFFSETS
	.align		4
        /*017c*/ 	.byte	0x04, 0x46
        /*017e*/ 	.short	(.L_612 - .L_611)


	//   ....[0]....
.L_611:
        /*0180*/ 	.word	0x00001270


	//   ....[1]....
        /*0184*/ 	.word	0x00001360


	//   ....[2]....
        /*0188*/ 	.word	0x000014c0


	//   ....[3]....
        /*018c*/ 	.word	0x000015b0


	//----- nvinfo : EIATTR_MBARRIER_INSTR_OFFSETS
	.align		4
.L_612:
        /*0190*/ 	.byte	0x04, 0x39
        /*0192*/ 	.short	(.L_614 - .L_613)


	//   ....[0]....
.L_613:
        /*0194*/ 	.word	0x00000290
        /*0198*/ 	.word	0x000000ff
        /*019c*/ 	.word	0x00030800
        /*01a0*/ 	.short	0x0100
        /*01a2*/ 	.byte	0x06
	.zero		1


	//   ....[1]....
        /*01a4*/ 	.word	0x00000390
        /*01a8*/ 	.word	0x000000ff
        /*01ac*/ 	.word	0x00030810
        /*01b0*/ 	.short	0x0100
        /*01b2*/ 	.byte	0x08
	.zero		1


	//   ....[2]....
        /*01b4*/ 	.word	0x000003a0
        /*01b8*/ 	.word	0x000000ff
        /*01bc*/ 	.word	0x00030820
        /*01c0*/ 	.short	0x0100
        /*01c2*/ 	.byte	0x08
	.zero		1


	//   ....[3]....
        /*01c4*/ 	.word	0x000003b0
        /*01c8*/ 	.word	0x000000ff
        /*01cc*/ 	.word	0x00030818
        /*01d0*/ 	.short	0x0100
        /*01d2*/ 	.byte	0x08
	.zero		1


	//   ....[4]....
        /*01d4*/ 	.word	0x000003c0
        /*01d8*/ 	.word	0x000000ff
        /*01dc*/ 	.word	0x00030828
        /*01e0*/ 	.short	0x0100
        /*01e2*/ 	.byte	0x08
	.zero		1


	//   ....[5]....
        /*01e4*/ 	.word	0x000004f0
        /*01e8*/ 	.word	0x000000ff
        /*01ec*/ 	.word	0x00030830
        /*01f0*/ 	.short	0x0100
        /*01f2*/ 	.byte	0x08
	.zero		1


	//   ....[6]....
        /*01f4*/ 	.word	0x00000500
        /*01f8*/ 	.word	0x000000ff
        /*01fc*/ 	.word	0x00030840
        /*0200*/ 	.short	0x0100
        /*0202*/ 	.byte	0x08
	.zero		1


	//   ....[7]....
        /*0204*/ 	.word	0x00000510
        /*0208*/ 	.word	0x000000ff
        /*020c*/ 	.word	0x00030838
        /*0210*/ 	.short	0x0100
        /*0212*/ 	.byte	0x08
	.zero		1


	//   ....[8]....
        /*0214*/ 	.word	0x00000520
        /*0218*/ 	.word	0x000000ff
        /*021c*/ 	.word	0x00030848
        /*0220*/ 	.short	0x0100
        /*0222*/ 	.byte	0x08
	.zero		1


	//   ....[9]....
        /*0224*/ 	.word	0x00001660
        /*0228*/ 	.word	0x00000010
        /*022c*/ 	.word	0x00030800
        /*0230*/ 	.short	0x010a
        /*0232*/ 	.byte	0x3f
	.zero		1


	//   ....[10]....
        /*0234*/ 	.word	0x00001790
        /*0238*/ 	.word	0x00000010
        /*023c*/ 	.word	0x00030800
        /*0240*/ 	.short	0x010a
        /*0242*/ 	.byte	0x3f
	.zero		1


	//   ....[11]....
        /*0244*/ 	.word	0x00001e50
        /*0248*/ 	.word	0x00000000
        /*024c*/ 	.word	0x00030810
        /*0250*/ 	.short	0x010a
        /*0252*/ 	.byte	0x3f
	.zero		1


	//   ....[12]....
        /*0254*/ 	.word	0x00001e90
        /*0258*/ 	.word	0x00000000
        /*025c*/ 	.word	0x00030810
        /*0260*/ 	.short	0x010a
        /*0262*/ 	.byte	0x3f
	.zero		1


	//   ....[13]....
        /*0264*/ 	.word	0x000023f0
        /*0268*/ 	.word	0x00000000
        /*026c*/ 	.word	0x00030830
        /*0270*/ 	.short	0x010a
        /*0272*/ 	.byte	0x3f
	.zero		1


	//   ....[14]....
        /*0274*/ 	.word	0x00002740
        /*0278*/ 	.word	0x00000000
        /*027c*/ 	.word	0x00030830
        /*0280*/ 	.short	0x010a
        /*0282*/ 	.byte	0x3f
	.zero		1


	//   ....[15]....
        /*0284*/ 	.word	0x00004970
        /*0288*/ 	.word	0x00000006
        /*028c*/ 	.word	0x00000000
        /*0290*/ 	.short	0x0101
        /*0292*/ 	.byte	0x3f
	.zero		1


	//   ....[16]....
        /*0294*/ 	.word	0x00004c90
        /*0298*/ 	.word	0x00000000
        /*029c*/ 	.word	0x00000000
        /*02a0*/ 	.short	0x0101
        /*02a2*/ 	.byte	0x3f
	.zero		1


	//   ....[17]....
        /*02a4*/ 	.word	0x00008c70
        /*02a8*/ 	.word	0x0000000f
        /*02ac*/ 	.word	0x00030820
        /*02b0*/ 	.short	0x010a
        /*02b2*/ 	.byte	0x3f
	.zero		1


	//   ....[18]....
        /*02b4*/ 	.word	0x000093a0
        /*02b8*/ 	.word	0x0000000f
        /*02bc*/ 	.word	0x00030840
        /*02c0*/ 	.short	0x010a
        /*02c2*/ 	.byte	0x3f
	.zero		1


	//   ....[19]....
        /*02c4*/ 	.word	0x00009670
        /*02c8*/ 	.word	0x0000000f
        /*02cc*/ 	.word	0x00030828
        /*02d0*/ 	.short	0x010a
        /*02d2*/ 	.byte	0x3f
	.zero		1


	//   ....[20]....
        /*02d4*/ 	.word	0x00009940
        /*02d8*/ 	.word	0x0000000f
        /*02dc*/ 	.word	0x00030848
        /*02e0*/ 	.short	0x010a
        /*02e2*/ 	.byte	0x3f
	.zero		1


	//   ....[21]....
        /*02e4*/ 	.word	0x00009bb0
        /*02e8*/ 	.word	0x0000000f
        /*02ec*/ 	.word	0x00030820
        /*02f0*/ 	.short	0x010a
        /*02f2*/ 	.byte	0x3f
	.zero		1


	//   ....[22]....
        /*02f4*/ 	.word	0x00009ef0
        /*02f8*/ 	.word	0x0000000f
        /*02fc*/ 	.word	0x00030840
        /*0300*/ 	.short	0x010a
        /*0302*/ 	.byte	0x3f
	.zero		1


	//   ....[23]....
        /*0304*/ 	.word	0x0000a190
        /*0308*/ 	.word	0x0000000f
        /*030c*/ 	.word	0x00030828
        /*0310*/ 	.short	0x010a
        /*0312*/ 	.byte	0x3f
	.zero		1


	//   ....[24]....
        /*0314*/ 	.word	0x0000a4a0
        /*0318*/ 	.word	0x00000003
        /*031c*/ 	.word	0x00030840
        /*0320*/ 	.short	0x010a
        /*0322*/ 	.byte	0x3f
	.zero		1


	//   ....[25]....
        /*0324*/ 	.word	0x0000a900
        /*0328*/ 	.word	0x00000007
        /*032c*/ 	.word	0x00000000
        /*0330*/ 	.short	0x010a
        /*0332*/ 	.byte	0x3f
	.zero		1


	//   ....[26]....
        /*0334*/ 	.word	0x0000a950
        /*0338*/ 	.word	0x00000003
        /*033c*/ 	.word	0x00000000
        /*0340*/ 	.short	0x010a
        /*0342*/ 	.byte	0x3f
	.zero		1


	//   ....[27]....
        /*0344*/ 	.word	0x0000a9b0
        /*0348*/ 	.word	0x00000005
        /*034c*/ 	.word	0x00000000
        /*0350*/ 	.short	0x010a
        /*0352*/ 	.byte	0x3f
	.zero		1


	//   ....[28]....
        /*0354*/ 	.word	0x0000a9e0
        /*0358*/ 	.word	0x00000003
        /*035c*/ 	.word	0x00000000
        /*0360*/ 	.short	0x010a
        /*0362*/ 	.byte	0x3f
	.zero		1


	//   ....[29]....
        /*0364*/ 	.word	0x0000aae0
        /*0368*/ 	.word	0x0000000c
        /*036c*/ 	.word	0x00030800
        /*0370*/ 	.short	0x010a
        /*0372*/ 	.byte	0x3f
	.zero		1


	//   ....[30]....
        /*0374*/ 	.word	0x0000ab30
        /*0378*/ 	.word	0x00000000
        /*037c*/ 	.word	0x00030810
        /*0380*/ 	.short	0x010a
        /*0382*/ 	.byte	0x3f
	.zero		1


	//   ....[31]....
        /*0384*/ 	.word	0x0000ab80
        /*0388*/ 	.word	0x00000000
        /*038c*/ 	.word	0x00030830
        /*0390*/ 	.short	0x010a
        /*0392*/ 	.byte	0x3f
	.zero		1


	//   ....[32]....
        /*0394*/ 	.word	0x0000ae00
        /*0398*/ 	.word	0x0000000f
        /*039c*/ 	.word	0x00030820
        /*03a0*/ 	.short	0x010a
        /*03a2*/ 	.byte	0x3f
	.zero		1


	//   ....[33]....
        /*03a4*/ 	.word	0x0000ae50
        /*03a8*/ 	.word	0x0000000f
        /*03ac*/ 	.word	0x00030840
        /*03b0*/ 	.short	0x010a
        /*03b2*/ 	.byte	0x3f
	.zero		1


	//   ....[34]....
        /*03b4*/ 	.word	0x0000aea0
        /*03b8*/ 	.word	0x0000000f
        /*03bc*/ 	.word	0x00030828
        /*03c0*/ 	.short	0x010a
        /*03c2*/ 	.byte	0x3f
	.zero		1


	//   ....[35]....
        /*03c4*/ 	.word	0x0000aef0
        /*03c8*/ 	.word	0x0000000f
        /*03cc*/ 	.word	0x00030848
        /*03d0*/ 	.short	0x010a
        /*03d2*/ 	.byte	0x3f
	.zero		1


	//   ....[36]....
        /*03d4*/ 	.word	0x0000af50
        /*03d8*/ 	.word	0x0000000f
        /*03dc*/ 	.word	0x00030820
        /*03e0*/ 	.short	0x010a
        /*03e2*/ 	.byte	0x3f
	.zero		1


	//   ....[37]....
        /*03e4*/ 	.word	0x0000afa0
        /*03e8*/ 	.word	0x0000000f
        /*03ec*/ 	.word	0x00030840
        /*03f0*/ 	.short	0x010a
        /*03f2*/ 	.byte	0x3f
	.zero		1


	//   ....[38]....
        /*03f4*/ 	.word	0x0000aff0
        /*03f8*/ 	.word	0x0000000f
        /*03fc*/ 	.word	0x00030828
        /*0400*/ 	.short	0x010a
        /*0402*/ 	.byte	0x3f
	.zero		1


	//   ....[39]....
        /*0404*/ 	.word	0x0000b040
        /*0408*/ 	.word	0x00000003
        /*040c*/ 	.word	0x00030840
        /*0410*/ 	.short	0x010a
        /*0412*/ 	.byte	0x3f
	.zero		1


	//   ....[40]....
        /*0414*/ 	.word	0x0000b110
        /*0418*/ 	.word	0x00000007
        /*041c*/ 	.word	0x00000000
        /*0420*/ 	.short	0x010a
        /*0422*/ 	.byte	0x3f
	.zero		1


	//   ....[41]....
        /*0424*/ 	.word	0x0000b160
        /*0428*/ 	.word	0x00000003
        /*042c*/ 	.word	0x00000000
        /*0430*/ 	.short	0x010a
        /*0432*/ 	.byte	0x3f
	.zero		1


	//   ....[42]....
        /*0434*/ 	.word	0x0000b1b0
        /*0438*/ 	.word	0x00000005
        /*043c*/ 	.word	0x00000000
        /*0440*/ 	.short	0x010a
        /*0442*/ 	.byte	0x3f
	.zero		1


	//----- nvinfo : EIATTR_NUM_MBARRIERS
	.align		4
.L_614:
        /*0444*/ 	.byte	0x03, 0x38
        /*0446*/ 	.short	0x0009


	//----- nvinfo : EIATTR_EXIT_INSTR_OFFSETS
	.align		4
        /*0448*/ 	.byte	0x04, 0x1c
        /*044a*/ 	.short	(.L_616 - .L_615)


	//   ....[0]....
.L_615:
        /*044c*/ 	.word	0x0000aa30


	//----- nvinfo : EIATTR_MAX_THREADS
	.align		4
.L_616:
        /*0450*/ 	.byte	0x04, 0x05
        /*0452*/ 	.short	(.L_618 - .L_617)
.L_617:
        /*0454*/ 	.word	0x00000180
        /*0458*/ 	.word	0x00000001
        /*045c*/ 	.word	0x00000001


	//----- nvinfo : EIATTR_CRS_STACK_SIZE
	.align		4
.L_618:
        /*0460*/ 	.byte	0x04, 0x1e
        /*0462*/ 	.short	(.L_620 - .L_619)
.L_619:
        /*0464*/ 	.word	0x00000000


	//----- nvinfo : EIATTR_CBANK_PARAM_SIZE
	.align		4
.L_620:
        /*0468*/ 	.byte	0x03, 0x19
        /*046a*/ 	.short	0x06f0


	//----- nvinfo : EIATTR_PARAM_CBANK
	.align		4
        /*046c*/ 	.byte	0x04, 0x0a
        /*046e*/ 	.short	(.L_622 - .L_621)
	.align		4
.L_621:
        /*0470*/ 	.word	index@(.nv.constant0._ZN7cutlass13device_kernelIN5flash11enable_sm90INS1_16FlashAttnBwdSm90INS1_25CollectiveMainloopBwdSm90ILi2ELi2ELi2EN4cute5tupleIJNS5_1CILi1EEES8_S8_EEENS6_IJNS7_ILi64EEENS7_ILi128EEESB_EEENS_6half_tEfNS_4arch4Sm90ELb0ELb1ELb1ELb1ELb1ELb1ELb0ELb0ELi2ELi1ELi2ELi1ELb0EEENS1_24CollectiveEpilogueBwdGQAISC_fSF_Li256ELb1ELb1EEENS1_19SingleTileSchedulerILb1ELb0ELb0ELi128EEEEEEEEEvNT_6ParamsE)
        /*0474*/ 	.short	0x0210
        /*0476*/ 	.short	0x06f0


	//----- nvinfo : EIATTR_SW_WAR
	.align		4
.L_622:
        /*0478*/ 	.byte	0x04, 0x36
        /*047a*/ 	.short	(.L_624 - .L_623)
.L_623:
        /*047c*/ 	.word	0x00000008
.L_624:


//--------------------- .nv.info._ZN7cutlass13device_kernelIN5flash11enable_sm90INS1_16FlashAttnBwdSm90INS1_25CollectiveMainloopBwdSm90ILi2ELi2ELi2EN4cute5tupleIJNS5_1CILi1EEES8_S8_EEENS6_IJNS7_ILi64EEENS7_ILi128EEESB_EEENS_6half_tEfNS_4arch4Sm90ELb1ELb0ELb1ELb0ELb0ELb1ELb0ELb0ELi2ELi1ELi2ELi1ELb0EEENS1_21CollectiveEpilogueBwdISC_SD_SF_Li256ELb0ELb0ELi1EEENS1_25SingleTileBwdLPTSchedulerILb0ELi128ELb0EEEEEEEEEvNT_6ParamsE --------------------------
	.section	.nv.info._ZN7cutlass13device_kernelIN5flash11enable_sm90INS1_16FlashAttnBwdSm90INS1_25CollectiveMainloopBwdSm90ILi2ELi2ELi2EN4cute5tupleIJNS5_1CILi1EEES8_S8_EEENS6_IJNS7_ILi64EEENS7_ILi128EEESB_EEENS_6half_tEfNS_4arch4Sm90ELb1ELb0ELb1ELb0ELb0ELb1ELb0ELb0ELi2ELi1ELi2ELi1ELb0EEENS1_21CollectiveEpilogueBwdISC_SD_SF_Li256ELb0ELb0ELi1EEENS1_25SingleTileBwdLPTSchedulerILb0ELi128ELb0EEEEEEEEEvNT_6ParamsE,"",@"SHT_CUDA_INFO"
	.sectionflags	@""
	.align	4


	//----- nvinfo : EIATTR_CUDA_API_VERSION
	.align		4
        /*0000*/ 	.byte	0x04, 0x37
        /*0002*/ 	.short	(.L_626 - .L_625)
.L_625:
        /*0004*/ 	.word	0x00000082


	//----- nvinfo : EIATTR_KPARAM_INFO
	.align		4
.L_626:
        /*0008*/ 	.byte	0x04, 0x17
        /*000a*/ 	.short	(.L_628 - .L_627)
.L_627:
        /*000c*/ 	.word	0x00000000
        /*0010*/ 	.short	0x0000
        /*0012*/ 	.short	0x0070
        /*0014*/ 	.byte	0x00, 0xf0, 0x01, 0x24


	//----- nvinfo : EIATTR_SPARSE_MMA_MASK
	.align		4
.L_628:
        /*0018*/ 	.byte	0x03, 0x50
        /*001a*/ 	.short	0x0000


	//----- nvinfo : EIATTR_MAXREG_COUNT
	.align		4
        /*001c*/ 	.byte	0x03, 0x1b
        /*001e*/ 	.short	0x00a8


	//----- nvinfo : EIATTR_NUM_BARRIERS
	.align		4
        /*0020*/ 	.byte	0x02, 0x4c
        /*0022*/ 	.byte	0x10
	.zero		1


	//----- nvinfo : EIATTR_EXTERNS
	.align		4
        /*0024*/ 	.byte	0x04, 0x0f
        /*0026*/ 	.short	(.L_630 - .L_629)


	//   ....[0]....
	.align		4
.L_629:
        /*0028*/ 	.word	index@(__assertfail)


	//----- nvinfo : EIATTR_ANNOTATIONS
	.align		4
.L_630:
        /*002c*/ 	.byte	0x04, 0x55
        /*002e*/ 	.short	(.L_632 - .L_631)


	//   ....[0]....
.L_631:
        /*0030*/ 	.word	0x00000001
        /*0034*/ 	.byte	0xe0, 0x10, 0x00, 0x00, 0x01, 0x00, 0x00, 0x00, 0x50, 0x17, 0x00, 0x00, 0x01, 0x00, 0x00, 0x00
        /*0044*/ 	.byte	0x80, 0x32, 0x00, 0x00, 0x01, 0x00, 0x00, 0x00, 0x40, 0x33, 0x00, 0x00, 0x01, 0x00, 0x00, 0x00
        /*0054*/ 	.byte	0x80, 0x89, 0x00, 0x00, 0x01, 0x00, 0x00, 0x00, 0x70, 0x94, 0x00, 0x00


	//----- nvinfo : EIATTR_MERCURY_ISA_VERSION
	.align		4
.L_632:
        /*0060*/ 	.byte	0x03, 0x5f
        /*0062*/ 	.short	0x0101


	//----- nvinfo : EIATTR_INT_WARP_WIDE_INSTR_OFFSETS
	.align		4
        /*0064*/ 	.byte	0x04, 0x31
        /*0066*/ 	.short	(.L_634 - .L_633)


	//   ....[0]....
.L_633:
        /*0068*/ 	.word	0x000001f0


	//   ....[1]....
        /*006c*/ 	.word	0x00000220


	//----- nvinfo : EIATTR_COOP_GROUP_MASK_REGIDS
	.align		4
.L_634:
        /*0070*/ 	.byte	0x04, 0x29
        /*0072*/ 	.short	(.L_636 - .L_635)


	//   ....[0]....
.L_635:
        /*0074*/ 	.word	0xffffffff


	//   ....[1]....
        /*0078*/ 	.word	0xffffffff


	//   ....[2]....
        /*007c*/ 	.word	0xffffffff


	//   ....[3]....
        /*0080*/ 	.word	0xffffffff


	//   ....[4]....
        /*0084*/ 	.word	0xffffffff


	//   ....[5]....
        /*0088*/ 	.word	0xffffffff


	//   ....[6]....
        /*008c*/ 	.word	0xffffffff


	//   ....[7]....
        /*0090*/ 	.word	0xffffffff


	//   ....[8]....
        /*0094*/ 	.word	0x0500000f


	//----- nvinfo : EIATTR_COOP_GROUP_INSTR_OFFSETS
	.align		4
.L_636:
        /*0098*/ 	.byte	0x04, 0x28
        /*009a*/ 	.short	(.L_638 - .L_637)


	//   ....[0]....
.L_637:
        /*009c*/ 	.word	0x00000070


	//   ....[1]....
        /*00a0*/ 	.word	0x00000200


	//   ....[2]....
        /*00a4*/ 	.word	0x00000250


	//   ....[3]....
        /*00a8*/ 	.word	0x00000440


	//   ....[4]....
        /*00ac*/ 	.word	0x00000680


	//   ....[5]....
        /*00b0*/ 	.word	0x00001380


	//   ....[6]....
        /*00b4*/ 	.word	0x000053a0


	//   ....[7]....
        /*00b8*/ 	.word	0x00006e90


	//   ....[8]....
        /*00bc*/ 	.word	0x0000a030


	//----- nvinfo : EIATTR_REG_RECONFIG
	.align		4
.L_638:
        /*00c0*/ 	.byte	0x01, 0x54
	.zero		2


	//----- nvinfo : EIATTR_SYSCALL_OFFSETS
	.align		4
        /*00c4*/ 	.byte	0x04, 0x46
        /*00c6*/ 	.short	(.L_640 - .L_639)


	//   ....[0]....
.L_639:
        /*00c8*/ 	.word	0x00000fb0


	//   ....[1]....
        /*00cc*/ 	.word	0x000010a0


	//   ....[2]....
        /*00d0*/ 	.word	0x00001210


	//   ....[3]....
        /*00d4*/ 	.word	0x00001300


	//   ....[4]....
        /*00d8*/ 	.word	0x00004d10


	//   ....[5]....
        /*00dc*/ 	.word	0x00004e50


	//   ....[6]....
        /*00e0*/ 	.word	0x00004f70


	//   ....[7]....
        /*00e4*/ 	.word	0x00005090


	//----- nvinfo : EIATTR_MBARRIER_INSTR_OFFSETS
	.align		4
.L_640:
        /*00e8*/ 	.byte	0x04, 0x39
        /*00ea*/ 	.short	(.L_642 - .L_641)


	//   ....[0]....
.L_641:
        /*00ec*/ 	.word	0x000002f0
        /*00f0*/ 	.word	0x000000ff
        /*00f4*/ 	.word	0x00030800
        /*00f8*/ 	.short	0x0100
        /*00fa*/ 	.byte	0x06
	.zero		1


	//   ....[1]....
        /*00fc*/ 	.word	0x000003f0
        /*0100*/ 	.word	0x000000ff
        /*0104*/ 	.word	0x00030810
        /*0108*/ 	.short	0x0100
        /*010a*/ 	.byte	0x08
	.zero		1


	//   ....[2]....
        /*010c*/ 	.word	0x00000400
        /*0110*/ 	.word	0x000000ff
        /*0114*/ 	.word	0x00030820
        /*0118*/ 	.short	0x0100
        /*011a*/ 	.byte	0x08
	.zero		1


	//   ....[3]....
        /*011c*/ 	.word	0x00000410
        /*0120*/ 	.word	0x000000ff
        /*0124*/ 	.word	0x00030818
        /*0128*/ 	.short	0x0100
        /*012a*/ 	.byte	0x08
	.zero		1


	//   ....[4]....
        /*012c*/ 	.word	0x00000420
        /*0130*/ 	.word	0x000000ff
        /*0134*/ 	.word	0x00030828
        /*0138*/ 	.short	0x0100
        /*013a*/ 	.byte	0x08
	.zero		1


	//   ....[5]....
        /*013c*/ 	.word	0x00000550
        /*0140*/ 	.word	0x000000ff
        /*0144*/ 	.word	0x00030830
        /*0148*/ 	.short	0x0100
        /*014a*/ 	.byte	0x08
	.zero		1


	//   ....[6]....
        /*014c*/ 	.word	0x00000560
        /*0150*/ 	.word	0x000000ff
        /*0154*/ 	.word	0x00030840
        /*0158*/ 	.short	0x0100
        /*015a*/ 	.byte	0x08
	.zero		1


	//   ....[7]....
        /*015c*/ 	.word	0x00000570
        /*0160*/ 	.word	0x000000ff
        /*0164*/ 	.word	0x00030838
        /*0168*/ 	.short	0x0100
        /*016a*/ 	.byte	0x08
	.zero		1


	//   ....[8]....
        /*016c*/ 	.word	0x00000580
        /*0170*/ 	.word	0x000000ff
        /*0174*/ 	.word	0x00030848
        /*0178*/ 	.short	0x0100
        /*017a*/ 	.byte	0x08
	.zero		1


	//   ....[9]....
        /*017c*/ 	.word	0x000013c0
        /*0180*/ 	.word	0x00000010
        /*0184*/ 	.word	0x00030800
        /*0188*/ 	.short	0x010a
        /*018a*/ 	.byte	0x3f
	.zero		1


	//   ....[10]....
        /*018c*/ 	.word	0x00001460
        /*0190*/ 	.word	0x00000010
        /*0194*/ 	.word	0x00030800
        /*0198*/ 	.short	0x010a
        /*019a*/ 	.byte	0x3f
	.zero		1


	//   ....[11]....
        /*019c*/ 	.word	0x00001bc0
        /*01a0*/ 	.word	0x00000000
        /*01a4*/ 	.word	0x00030810
        /*01a8*/ 	.short	0x010a
        /*01aa*/ 	.byte	0x3f
	.zero		1


	//   ....[12]....
        /*01ac*/ 	.word	0x00001c00
        /*01b0*/ 	.word	0x00000000
        /*01b4*/ 	.word	0x00030810
        /*01b8*/ 	.short	0x010a
        /*01ba*/ 	.byte	0x3f
	.zero		1


	//   ....[13]....
        /*01bc*/ 	.word	0x00002160
        /*01c0*/ 	.word	0x00000000
        /*01c4*/ 	.word	0x00030830
        /*01c8*/ 	.short	0x010a
        /*01ca*/ 	.byte	0x3f
	.zero		1


	//   ....[14]....
        /*01cc*/ 	.word	0x000024d0
        /*01d0*/ 	.word	0x00000000
        /*01d4*/ 	.word	0x00030830
        /*01d8*/ 	.short	0x010a
        /*01da*/ 	.byte	0x3f
	.zero		1


	//   ....[15]....
        /*01dc*/ 	.word	0x00004420
        /*01e0*/ 	.word	0x00000006
        /*01e4*/ 	.word	0x00000000
        /*01e8*/ 	.short	0x0101
        /*01ea*/ 	.byte	0x3f
	.zero		1


	//   ....[16]....
        /*01ec*/ 	.word	0x00004750
        /*01f0*/ 	.word	0x00000000
        /*01f4*/ 	.word	0x00000000
        /*01f8*/ 	.short	0x0101
        /*01fa*/ 	.byte	0x3f
	.zero		1


	//   ....[17]....
        /*01fc*/ 	.word	0x000082e0
        /*0200*/ 	.word	0x00000010
        /*0204*/ 	.word	0x00030820
        /*0208*/ 	.short	0x010a
        /*020a*/ 	.byte	0x3f
	.zero		1


	//   ....[18]....
        /*020c*/ 	.word	0x00008a10
        /*0210*/ 	.word	0x00000010
        /*0214*/ 	.word	0x00030840
        /*0218*/ 	.short	0x010a
        /*021a*/ 	.byte	0x3f
	.zero		1


	//   ....[19]....
        /*021c*/ 	.word	0x00008cb0
        /*0220*/ 	.word	0x00000010
        /*0224*/ 	.word	0x00030828
        /*0228*/ 	.short	0x010a
        /*022a*/ 	.byte	0x3f
	.zero		1


	//   ....[20]....
        /*022c*/ 	.word	0x00008f50
        /*0230*/ 	.word	0x00000010
        /*0234*/ 	.word	0x00030848
        /*0238*/ 	.short	0x010a
        /*023a*/ 	.byte	0x3f
	.zero		1


	//   ....[21]....
        /*023c*/ 	.word	0x000091a0
        /*0240*/ 	.word	0x00000010
        /*0244*/ 	.word	0x00030820
        /*0248*/ 	.short	0x010a
        /*024a*/ 	.byte	0x3f
	.zero		1


	//   ....[22]....
        /*024c*/ 	.word	0x000094d0
        /*0250*/ 	.word	0x00000010
        /*0254*/ 	.word	0x00030840
        /*0258*/ 	.short	0x010a
        /*025a*/ 	.byte	0x3f
	.zero		1


	//   ....[23]....
        /*025c*/ 	.word	0x00009740
        /*0260*/ 	.word	0x00000010
        /*0264*/ 	.word	0x00030828
        /*0268*/ 	.short	0x010a
        /*026a*/ 	.byte	0x3f
	.zero		1


	//   ....[24]....
        /*026c*/ 	.word	0x00009a60
        /*0270*/ 	.word	0x00000003
        /*0274*/ 	.word	0x00030840
        /*0278*/ 	.short	0x010a
        /*027a*/ 	.byte	0x3f
	.zero		1


	//   ....[25]....
        /*027c*/ 	.word	0x00009ea0
        /*0280*/ 	.word	0x00000006
        /*0284*/ 	.word	0x00000000
        /*0288*/ 	.short	0x010a
        /*028a*/ 	.byte	0x3f
	.zero		1


	//   ....[26]....
        /*028c*/ 	.word	0x00009f00
        /*0290*/ 	.word	0x00000003
        /*0294*/ 	.word	0x00000000
        /*0298*/ 	.short	0x010a
        /*029a*/ 	.byte	0x3f
	.zero		1


	//   ....[27]....
        /*029c*/ 	.word	0x00009f60
        /*02a0*/ 	.word	0x00000000
        /*02a4*/ 	.word	0x00000000
        /*02a8*/ 	.short	0x010a
        /*02aa*/ 	.byte	0x3f
	.zero		1


	//   ....[28]....
        /*02ac*/ 	.word	0x00009f90
        /*02b0*/ 	.word	0x00000003
        /*02b4*/ 	.word	0x00000000
        /*02b8*/ 	.short	0x010a
        /*02ba*/ 	.byte	0x3f
	.zero		1


	//   ....[29]....
        /*02bc*/ 	.word	0x0000a090
        /*02c0*/ 	.word	0x00000000
        /*02c4*/ 	.word	0x00030800
        /*02c8*/ 	.short	0x010a
        /*02ca*/ 	.byte	0x3f
	.zero		1


	//   ....[30]....
        /*02cc*/ 	.word	0x0000a0e0
        /*02d0*/ 	.word	0x00000000
        /*02d4*/ 	.word	0x00030810
        /*02d8*/ 	.short	0x010a
        /*02da*/ 	.byte	0x3f
	.zero		1


	//   ....[31]....
        /*02dc*/ 	.word	0x0000a130
        /*02e0*/ 	.word	0x00000000
        /*02e4*/ 	.word	0x00030830
        /*02e8*/ 	.short	0x010a
        /*02ea*/ 	.byte	0x3f
	.zero		1


	//   ....[32]....
        /*02ec*/ 	.word	0x0000a180
        /*02f0*/ 	.word	0x00000010
        /*02f4*/ 	.word	0x00030820
        /*02f8*/ 	.short	0x010a
        /*02fa*/ 	.byte	0x3f
	.zero		1


	//   ....[33]....
        /*02fc*/ 	.word	0x0000a1d0
        /*0300*/ 	.word	0x00000010
        /*0304*/ 	.word	0x00030840
        /*0308*/ 	.short	0x010a
        /*030a*/ 	.byte	0x3f
	.zero		1


	//   ....[34]....
        /*030c*/ 	.word	0x0000a220
        /*0310*/ 	.word	0x00000010
        /*0314*/ 	.word	0x00030828
        /*0318*/ 	.short	0x010a
        /*031a*/ 	.byte	0x3f
	.zero		1


	//   ....[35]....
        /*031c*/ 	.word	0x0000a270
        /*0320*/ 	.word	0x00000010
        /*0324*/ 	.word	0x00030848
        /*0328*/ 	.short	0x010a
        /*032a*/ 	.byte	0x3f
	.zero		1


	//   ....[36]....
        /*032c*/ 	.word	0x0000a2d0
        /*0330*/ 	.word	0x00000010
        /*0334*/ 	.word	0x00030820
        /*0338*/ 	.short	0x010a
        /*033a*/ 	.byte	0x3f
	.zero		1


	//   ....[37]....
        /*033c*/ 	.word	0x0000a320
        /*0340*/ 	.word	0x00000010
        /*0344*/ 	.word	0x00030840
        /*0348*/ 	.short	0x010a
        /*034a*/ 	.byte	0x3f
	.zero		1


	//   ....[38]....
        /*034c*/ 	.word	0x0000a370
        /*0350*/ 	.word	0x00000010
        /*0354*/ 	.word	0x00030828
        /*0358*/ 	.short	0x010a
        /*035a*/ 	.byte	0x3f
	.zero		1


	//   ....[39]....
        /*035c*/ 	.word	0x0000a3c0
        /*0360*/ 	.word	0x00000003
        /*0364*/ 	.word	0x00030840
        /*0368*/ 	.short	0x010a
        /*036a*/ 	.byte	0x3f
	.zero		1


	//   ....[40]....
        /*036c*/ 	.word	0x0000a490
        /*0370*/ 	.word	0x00000006
        /*0374*/ 	.word	0x00000000
        /*0378*/ 	.short	0x010a
        /*037a*/ 	.byte	0x3f
	.zero		1


	//   ....[41]....
        /*037c*/ 	.word	0x0000a4e0
        /*0380*/ 	.word	0x00000003
        /*0384*/ 	.word	0x00000000
        /*0388*/ 	.short	0x010a
        /*038a*/ 	.byte	0x3f
	.zero		1


	//   ....[42]....
        /*038c*/ 	.word	0x0000a530
        /*0390*/ 	.word	0x00000000
        /*0394*/ 	.word	0x00000000
        /*0398*/ 	.short	0x010a
        /*039a*/ 	.byte	0x3f
	.zero		1


	//----- nvinfo : EIATTR_NUM_MBARRIERS
	.align		4
.L_642:
        /*039c*/ 	.byte	0x03, 0x38
        /*039e*/ 	.short	0x0009


	//----- nvinfo : EIATTR_EXIT_INSTR_OFFSETS
	.align		4
        /*03a0*/ 	.byte	0x04, 0x1c
        /*03a2*/ 	.short	(.L_644 - .L_643)


	//   ....[0]....
.L_643:
        /*03a4*/ 	.word	0x00009fe0


	//----- nvinfo : EIATTR_MAX_THREADS
	.align		4
.L_644:
        /*03a8*/ 	.byte	0x04, 0x05
        /*03aa*/ 	.short	(.L_646 - .L_645)
.L_645:
        /*03ac*/ 	.word	0x00000180
        /*03b0*/ 	.word	0x00000001
        /*03b4*/ 	.word	0x00000001


	//----- nvinfo : EIATTR_CRS_STACK_SIZE
	.align		4
.L_646:
        /*03b8*/ 	.byte	0x04, 0x1e
        /*03ba*/ 	.short	(.L_648 - .L_647)
.L_647:
        /*03bc*/ 	.word	0x00000000


	//----- nvinfo : EIATTR_CBANK_PARAM_SIZE
	.align		4
.L_648:
        /*03c0*/ 	.byte	0x03, 0x19
        /*03c2*/ 	.short	0x0970


	//----- nvinfo : EIATTR_PARAM_CBANK
	.align		4
        /*03c4*/ 	.byte	0x04, 0x0a
        /*03c6*/ 	.short	(.L_650 - .L_649)
	.align		4
.L_649:
        /*03c8*/ 	.word	index@(.nv.constant0._ZN7cutlass13device_kernelIN5flash11enable_sm90INS1_16FlashAttnBwdSm90INS1_25CollectiveMainloopBwdSm90ILi2ELi2ELi2EN4cute5tupleIJNS5_1CILi1EEES8_S8_EEENS6_IJNS7_ILi64EEENS7_ILi128EEESB_EEENS_6half_tEfNS_4arch4Sm90ELb1ELb0ELb1ELb0ELb0ELb1ELb0ELb0ELi2ELi1ELi2ELi1ELb0EEENS1_21CollectiveEpilogueBwdISC_SD_SF_Li256ELb0ELb0ELi1EEENS1_25SingleTileBwdLPTSchedulerILb0ELi128ELb0EEEEEEEEEvNT_6ParamsE)
        /*03cc*/ 	.short	0x0210
        /*03ce*/ 	.short	0x0970


	//----- nvinfo : EIATTR_SW_WAR
	.align		4
.L_650:
        /*03d0*/ 	.byte	0x04, 0x36
        /*03d2*/ 	.short	(.L_652 - .L_651)
.L_651:
        /*03d4*/ 	.word	0x00000008
.L_652:


//--------------------- .nv.info._ZN7cutlass13device_kernelIN5flash11enable_sm90INS1_16FlashAttnBwdSm90INS1_25CollectiveMainloopBwdSm90ILi2ELi2ELi2EN4cute5tupleIJNS5_1CILi1EEES8_S8_EEENS6_IJNS7_ILi64EEENS7_ILi128EEESB_EEENS_6half_tEfNS_4arch4Sm90ELb1ELb0ELb1ELb0ELb1ELb1ELb0ELb0ELi2ELi1ELi2ELi1ELb0EEENS1_21CollectiveEpilogueBwdISC_SD_SF_Li256ELb0ELb0ELi1EEENS1_25SingleTileBwdLPTSchedulerILb0ELi128ELb1EEEEEEEEEvNT_6ParamsE --------------------------
	.section	.nv.info._ZN7cutlass13device_kernelIN5flash11enable_sm90INS1_16FlashAttnBwdSm90INS1_25CollectiveMainloopBwdSm90ILi2ELi2ELi2EN4cute5tupleIJNS5_1CILi1EEES8_S8_EEENS6_IJNS7_ILi64EEENS7_ILi128EEESB_EEENS_6half_tEfNS_4arch4Sm90ELb1ELb0ELb1ELb0ELb1ELb1ELb0ELb0ELi2ELi1ELi2ELi1ELb0EEENS1_21CollectiveEpilogueBwdISC_SD_SF_Li256ELb0ELb0ELi1EEENS1_25SingleTileBwdLPTSchedulerILb0ELi128ELb1EEEEEEEEEvNT_6ParamsE,"",@"SHT_CUDA_INFO"
	.sectionflags	@""
	.align	4


	//----- nvinfo : EIATTR_CUDA_API_VERSION
	.align		4
        /*0000*/ 	.byte	0x04, 0x37
        /*0002*/ 	.short	(.L_654 - .L_653)
.L_653:
        /*0004*/ 	.word	0x00000082


	//----- nvinfo : EIATTR_KPARAM_INFO
	.align		4
.L_654:
        /*0008*/ 	.byte	0x04, 0x17
        /*000a*/ 	.short	(.L_656 - .L_655)
.L_655:
        /*000c*/ 	.word	0x00000000
        /*0010*/ 	.short	0x0000
        /*0012*/ 	.short	0x0070
        /*0014*/ 	.byte	0x00, 0xf0, 0x01, 0x24


	//----- nvinfo : EIATTR_SPARSE_MMA_MASK
	.align		4
.L_656:
        /*0018*/ 	.byte	0x03, 0x50
        /*001a*/ 	.short	0x0000


	//----- nvinfo : EIATTR_MAXREG_COUNT
	.align		4
        /*001c*/ 	.byte	0x03, 0x1b
        /*001e*/ 	.short	0x00a8


	//----- nvinfo : EIATTR_NUM_BARRIERS
	.align		4
        /*0020*/ 	.byte	0x02, 0x4c
        /*0022*/ 	.byte	0x10
	.zero		1


	//----- nvinfo : EIATTR_EXTERNS
	.align		4
        /*0024*/ 	.byte	0x04, 0x0f
        /*0026*/ 	.short	(.L_658 - .L_657)


	//   ....[0]....
	.align		4
.L_657:
        /*0028*/ 	.word	index@(__assertfail)


	//----- nvinfo : EIATTR_ANNOTATIONS
	.align		4
.L_658:
        /*002c*/ 	.byte	0x04, 0x55
        /*002e*/ 	.short	(.L_660 - .L_659)


	//   ....[0]....
.L_659:
        /*0030*/ 	.word	0x00000001
        /*0034*/ 	.byte	0x20, 0x11, 0x00, 0x00, 0x01, 0x00, 0x00, 0x00, 0x90, 0x17, 0x00, 0x00, 0x01, 0x00, 0x00, 0x00
        /*0044*/ 	.byte	0xc0, 0x32, 0x00, 0x00, 0x01, 0x00, 0x00, 0x00, 0x80, 0x33, 0x00, 0x00, 0x01, 0x00, 0x00, 0x00
        /*0054*/ 	.byte	0x00, 0x94, 0x00, 0x00, 0x01, 0x00, 0x00, 0x00, 0xf0, 0x9e, 0x00, 0x00


	//----- nvinfo : EIATTR_MERCURY_ISA_VERSION
	.align		4
.L_660:
        /*0060*/ 	.byte	0x03, 0x5f
        /*0062*/ 	.short	0x0101


	//----- nvinfo : EIATTR_INT_WARP_WIDE_INSTR_OFFSETS
	.align		4
        /*0064*/ 	.byte	0x04, 0x31
        /*0066*/ 	.short	(.L_662 - .L_661)


	//   ....[0]....
.L_661:
        /*0068*/ 	.word	0x000001f0


	//   ....[1]....
        /*006c*/ 	.word	0x00000220


	//   ....[2]....
        /*0070*/ 	.word	0x00007ad0


	//   ....[3]....
        /*0074*/ 	.word	0x00008140


	//   ....[4]....
        /*0078*/ 	.word	0x00008670


	//----- nvinfo : EIATTR_COOP_GROUP_MASK_REGIDS
	.align		4
.L_662:
        /*007c*/ 	.byte	0x04, 0x29
        /*007e*/ 	.short	(.L_664 - .L_663)


	//   ....[0]....
.L_663:
        /*0080*/ 	.word	0xffffffff


	//   ....[1]....
        /*0084*/ 	.word	0xffffffff


	//   ....[2]....
        /*0088*/ 	.word	0xffffffff


	//   ....[3]....
        /*008c*/ 	.word	0xffffffff


	//   ....[4]....
        /*0090*/ 	.word	0xffffffff


	//   ....[5]....
        /*0094*/ 	.word	0xffffffff


	//   ....[6]....
        /*0098*/ 	.word	0xffffffff


	//   ....[7]....
        /*009c*/ 	.word	0xffffffff


	//   ....[8]....
        /*00a0*/ 	.word	0xffffffff


	//   ....[9]....
        /*00a4*/ 	.word	0xffffffff


	//   ....[10]....
        /*00a8*/ 	.word	0xffffffff


	//   ....[11]....
        /*00ac*/ 	.word	0xffffffff


	//   ....[12]....
        /*00b0*/ 	.word	0xffffffff


	//   ....[13]....
        /*00b4*/ 	.word	0xffffffff


	//   ....[14]....
        /*00b8*/ 	.word	0x0500000f


	//   ....[15]....
        /*00bc*/ 	.word	0x0500000f


	//   ....[16]....
        /*00c0*/ 	.word	0x0500000f


	//   ....[17]....
        /*00c4*/ 	.word	0x0500000f


	//----- nvinfo : EIATTR_COOP_GROUP_INSTR_OFFSETS
	.align		4
.L_664:
        /*00c8*/ 	.byte	0x04, 0x28
        /*00ca*/ 	.short	(.L_666 - .L_665)


	//   ....[0]....
.L_665:
        /*00cc*/ 	.word	0x00000070


	//   ....[1]....
        /*00d0*/ 	.word	0x00000200


	//   ....[2]....
        /*00d4*/ 	.word	0x00000250


	//   ....[3]....
        /*00d8*/ 	.word	0x00000440


	//   ....[4]....
        /*00dc*/ 	.word	0x00000690


	//   ....[5]....
        /*00e0*/ 	.word	0x000013c0


	//   ....[6]....
        /*00e4*/ 	.word	0x000053d0


	//   ....[7]....
        /*00e8*/ 	.word	0x00006f00


	//   ....[8]....
        /*00ec*/ 	.word	0x000076d0


	//   ....[9]....
        /*00f0*/ 	.word	0x00007a00


	//   ....[10]....
        /*00f4*/ 	.word	0x00007dc0


	//   ....[11]....
        /*00f8*/ 	.word	0x00008070


	//   ....[12]....
        /*00fc*/ 	.word	0x00008330


	//   ....[13]....
        /*0100*/ 	.word	0x000085a0


	//   ....[14]....
        /*0104*/ 	.word	0x0000aab0


	//   ....[15]....
        /*0108*/ 	.word	0x0000ac30


	//   ....[16]....
        /*010c*/ 	.word	0x0000aca0


	//   ....[17]....
        /*0110*/ 	.word	0x0000ad10


	//----- nvinfo : EIATTR_REG_RECONFIG
	.align		4
.L_666:
        /*0114*/ 	.byte	0x01, 0x54
	.zero		2


	//----- nvinfo : EIATTR_SYSCALL_OFFSETS
	.align		4
        /*0118*/ 	.byte	0x04, 0x46
        /*011a*/ 	.short	(.L_668 - .L_667)


	//   ....[0]....
.L_667:
        /*011c*/ 	.word	0x00000ff0


	//   ....[1]....
        /*0120*/ 	.word	0x000010e0


	//   ....[2]....
        /*0124*/ 	.word	0x00001250


	//   ....[3]....
        /*0128*/ 	.word	0x00001340


	//   ....[4]....
        /*012c*/ 	.word	0x00004d40


	//   ....[5]....
        /*0130*/ 	.word	0x00004e80


	//   ....[6]....
        /*0134*/ 	.word	0x00004fa0


	//   ....[7]....
        /*0138*/ 	.word	0x000050c0


	//----- nvinfo : EIATTR_MBARRIER_INSTR_OFFSETS
	.align		4
.L_668:
        /*013c*/ 	.byte	0x04, 0x39
        /*013e*/ 	.short	(.L_670 - .L_669)


	//   ....[0]....
.L_669:
        /*0140*/ 	.word	0x000002f0
        /*0144*/ 	.word	0x000000ff
        /*0148*/ 	.word	0x00030800
        /*014c*/ 	.short	0x0100
        /*014e*/ 	.byte	0x06
	.zero		1


	//   ....[1]....
        /*0150*/ 	.word	0x000003f0
        /*0154*/ 	.word	0x000000ff
        /*0158*/ 	.word	0x00030810
        /*015c*/ 	.short	0x0100
        /*015e*/ 	.byte	0x08
	.zero		1


	//   ....[2]....
        /*0160*/ 	.word	0x00000400
        /*0164*/ 	.word	0x000000ff
        /*0168*/ 	.word	0x00030820
        /*016c*/ 	.short	0x0100
        /*016e*/ 	.byte	0x08
	.zero		1


	//   ....[3]....
        /*0170*/ 	.word	0x00000410
        /*0174*/ 	.word	0x000000ff
        /*0178*/ 	.word	0x00030818
        /*017c*/ 	.short	0x0100
        /*017e*/ 	.byte	0x08
	.zero		1


	//   ....[4]....
        /*0180*/ 	.word	0x00000420
        /*0184*/ 	.word	0x000000ff
        /*0188*/ 	.word	0x00030828
        /*018c*/ 	.short	0x0100
        /*018e*/ 	.byte	0x08
	.zero		1


	//   ....[5]....
        /*0190*/ 	.word	0x00000550
        /*0194*/ 	.word	0x000000ff
        /*0198*/ 	.word	0x00030830
        /*019c*/ 	.short	0x0100
        /*019e*/ 	.byte	0x08
	.zero		1


	//   ....[6]....
        /*01a0*/ 	.word	0x00000560
        /*01a4*/ 	.word	0x000000ff
        /*01a8*/ 	.word	0x00030840
        /*01ac*/ 	.short	0x0100
        /*01ae*/ 	.byte	0x08
	.zero		1


	//   ....[7]....
        /*01b0*/ 	.word	0x00000570
        /*01b4*/ 	.word	0x000000ff
        /*01b8*/ 	.word	0x00030838
        /*01bc*/ 	.short	0x0100
        /*01be*/ 	.byte	0x08
	.zero		1


	//   ....[8]....
        /*01c0*/ 	.word	0x00000580
        /*01c4*/ 	.word	0x000000ff
        /*01c8*/ 	.word	0x00030848
        /*01cc*/ 	.short	0x0100
        /*01ce*/ 	.byte	0x08
	.zero		1


	//   ....[9]....
        /*01d0*/ 	.word	0x00001400
        /*01d4*/ 	.word	0x00000010
        /*01d8*/ 	.word	0x00030800
        /*01dc*/ 	.short	0x010a
        /*01de*/ 	.byte	0x3f
	.zero		1


	//   ....[10]....
        /*01e0*/ 	.word	0x000014a0
        /*01e4*/ 	.word	0x00000010
        /*01e8*/ 	.word	0x00030800
        /*01ec*/ 	.short	0x010a
        /*01ee*/ 	.byte	0x3f
	.zero		1


	//   ....[11]....
        /*01f0*/ 	.word	0x00001c00
        /*01f4*/ 	.word	0x00000000
        /*01f8*/ 	.word	0x00030810
        /*01fc*/ 	.short	0x010a
        /*01fe*/ 	.byte	0x3f
	.zero		1


	//   ....[12]....
        /*0200*/ 	.word	0x00001c40
        /*0204*/ 	.word	0x00000000
        /*0208*/ 	.word	0x00030810
        /*020c*/ 	.short	0x010a
        /*020e*/ 	.byte	0x3f
	.zero		1


	//   ....[13]....
        /*0210*/ 	.word	0x000021a0
        /*0214*/ 	.word	0x00000000
        /*0218*/ 	.word	0x00030830
        /*021c*/ 	.short	0x010a
        /*021e*/ 	.byte	0x3f
	.zero		1


	//   ....[14]....
        /*0220*/ 	.word	0x00002510
        /*0224*/ 	.word	0x00000000
        /*0228*/ 	.word	0x00030830
        /*022c*/ 	.short	0x010a
        /*022e*/ 	.byte	0x3f
	.zero		1


	//   ....[15]....
        /*0230*/ 	.word	0x00004450
        /*0234*/ 	.word	0x00000006
        /*0238*/ 	.word	0x00000000
        /*023c*/ 	.short	0x0101
        /*023e*/ 	.byte	0x3f
	.zero		1


	//   ....[16]....
        /*0240*/ 	.word	0x00004780
        /*0244*/ 	.word	0x00000000
        /*0248*/ 	.word	0x00000000
        /*024c*/ 	.short	0x0101
        /*024e*/ 	.byte	0x3f
	.zero		1


	//   ....[17]....
        /*0250*/ 	.word	0x00008d60
        /*0254*/ 	.word	0x00000010
        /*0258*/ 	.word	0x00030820
        /*025c*/ 	.short	0x010a
        /*025e*/ 	.byte	0x3f
	.zero		1


	//   ....[18]....
        /*0260*/ 	.word	0x00009490
        /*0264*/ 	.word	0x00000010
        /*0268*/ 	.word	0x00030840
        /*026c*/ 	.short	0x010a
        /*026e*/ 	.byte	0x3f
	.zero		1


	//   ....[19]....
        /*0270*/ 	.word	0x00009730
        /*0274*/ 	.word	0x00000010
        /*0278*/ 	.word	0x00030828
        /*027c*/ 	.short	0x010a
        /*027e*/ 	.byte	0x3f
	.zero		1


	//   ....[20]....
        /*0280*/ 	.word	0x000099d0
        /*0284*/ 	.word	0x00000010
        /*0288*/ 	.word	0x00030848
        /*028c*/ 	.short	0x010a
        /*028e*/ 	.byte	0x3f
	.zero		1


	//   ....[21]....
        /*0290*/ 	.word	0x00009c20
        /*0294*/ 	.word	0x00000010
        /*0298*/ 	.word	0x00030820
        /*029c*/ 	.short	0x010a
        /*029e*/ 	.byte	0x3f
	.zero		1


	//   ....[22]....
        /*02a0*/ 	.word	0x00009f50
        /*02a4*/ 	.word	0x00000010
        /*02a8*/ 	.word	0x00030840
        /*02ac*/ 	.short	0x010a
        /*02ae*/ 	.byte	0x3f
	.zero		1


	//   ....[23]....
        /*02b0*/ 	.word	0x0000a1c0
        /*02b4*/ 	.word	0x00000010
        /*02b8*/ 	.word	0x00030828
        /*02bc*/ 	.short	0x010a
        /*02be*/ 	.byte	0x3f
	.zero		1


	//   ....[24]....
        /*02c0*/ 	.word	0x0000a4e0
        /*02c4*/ 	.word	0x00000003
        /*02c8*/ 	.word	0x00030840
        /*02cc*/ 	.short	0x010a
        /*02ce*/ 	.byte	0x3f
	.zero		1


	//   ....[25]....
        /*02d0*/ 	.word	0x0000a920
        /*02d4*/ 	.word	0x00000006
        /*02d8*/ 	.word	0x00000000
        /*02dc*/ 	.short	0x010a
        /*02de*/ 	.byte	0x3f
	.zero		1


	//   ....[26]....
        /*02e0*/ 	.word	0x0000a980
        /*02e4*/ 	.word	0x00000003
        /*02e8*/ 	.word	0x00000000
        /*02ec*/ 	.short	0x010a
        /*02ee*/ 	.byte	0x3f
	.zero		1


	//   ....[27]....
        /*02f0*/ 	.word	0x0000a9e0
        /*02f4*/ 	.word	0x00000000
        /*02f8*/ 	.word	0x00000000
        /*02fc*/ 	.short	0x010a
        /*02fe*/ 	.byte	0x3f
	.zero		1


	//   ....[28]....
        /*0300*/ 	.word	0x0000aa10
        /*0304*/ 	.word	0x00000003
        /*0308*/ 	.word	0x00000000
        /*030c*/ 	.short	0x010a
        /*030e*/ 	.byte	0x3f
	.zero		1


	//   ....[29]....
        /*0310*/ 	.word	0x0000ab10
        /*0314*/ 	.word	0x00000000
        /*0318*/ 	.word	0x00030800
        /*031c*/ 	.short	0x010a
        /*031e*/ 	.byte	0x3f
	.zero		1


	//   ....[30]....
        /*0320*/ 	.word	0x0000ab60
        /*0324*/ 	.word	0x00000000
        /*0328*/ 	.word	0x00030810
        /*032c*/ 	.short	0x010a
        /*032e*/ 	.byte	0x3f
	.zero		1


	//   ....[31]....
        /*0330*/ 	.word	0x0000abb0
        /*0334*/ 	.word	0x00000000
        /*0338*/ 	.word	0x00030830
        /*033c*/ 	.short	0x010a
        /*033e*/ 	.byte	0x3f
	.zero		1


	//   ....[32]....
        /*0340*/ 	.word	0x0000ad50
        /*0344*/ 	.word	0x00000010
        /*0348*/ 	.word	0x00030820
        /*034c*/ 	.short	0x010a
        /*034e*/ 	.byte	0x3f
	.zero		1


	//   ....[33]....
        /*0350*/ 	.word	0x0000ada0
        /*0354*/ 	.word	0x00000010
        /*0358*/ 	.word	0x00030840
        /*035c*/ 	.short	0x010a
        /*035e*/ 	.byte	0x3f
	.zero		1


	//   ....[34]....
        /*0360*/ 	.word	0x0000adf0
        /*0364*/ 	.word	0x00000010
        /*0368*/ 	.word	0x00030828
        /*036c*/ 	.short	0x010a
        /*036e*/ 	.byte	0x3f
	.zero		1


	//   ....[35]....
        /*0370*/ 	.word	0x0000ae40
        /*0374*/ 	.word	0x00000010
        /*0378*/ 	.word	0x00030848
        /*037c*/ 	.short	0x010a
        /*037e*/ 	.byte	0x3f
	.zero		1


	//   ....[36]....
        /*0380*/ 	.word	0x0000aea0
        /*0384*/ 	.word	0x00000010
        /*0388*/ 	.word	0x00030820
        /*038c*/ 	.short	0x010a
        /*038e*/ 	.byte	0x3f
	.zero		1


	//   ....[37]....
        /*0390*/ 	.word	0x0000aef0
        /*0394*/ 	.word	0x00000010
        /*0398*/ 	.word	0x00030840
        /*039c*/ 	.short	0x010a
        /*039e*/ 	.byte	0x3f
	.zero		1


	//   ....[38]....
        /*03a0*/ 	.word	0x0000af40
        /*03a4*/ 	.word	0x00000010
        /*03a8*/ 	.word	0x00030828
        /*03ac*/ 	.short	0x010a
        /*03ae*/ 	.byte	0x3f
	.zero		1


	//   ....[39]....
        /*03b0*/ 	.word	0x0000af90
        /*03b4*/ 	.word	0x00000003
        /*03b8*/ 	.word	0x00030840
        /*03bc*/ 	.short	0x010a
        /*03be*/ 	.byte	0x3f
	.zero		1


	//   ....[40]....
        /*03c0*/ 	.word	0x0000b060
        /*03c4*/ 	.word	0x00000006
        /*03c8*/ 	.word	0x00000000
        /*03cc*/ 	.short	0x010a
        /*03ce*/ 	.byte	0x3f
	.zero		1


	//   ....[41]....
        /*03d0*/ 	.word	0x0000b0b0
        /*03d4*/ 	.word	0x00000003
        /*03d8*/ 	.word	0x00000000
        /*03dc*/ 	.short	0x010a
        /*03de*/ 	.byte	0x3f
	.zero		1


	//   ....[42]....
        /*03e0*/ 	.word	0x0000b100
        /*03e4*/ 	.word	0x00000000
        /*03e8*/ 	.word	0x00000000
        /*03ec*/ 	.short	0x010a
        /*03ee*/ 	.byte	0x3f
	.zero		1


	//----- nvinfo : EIATTR_NUM_MBARRIERS
	.align		4
.L_670:
        /*03f0*/ 	.byte	0x03, 0x38
        /*03f2*/ 	.short	0x0009


	//----- nvinfo : EIATTR_EXIT_INSTR_OFFSETS
	.align		4
        /*03f4*/ 	.byte	0x04, 0x1c
        /*03f6*/ 	.short	(.L_672 - .L_671)


	//   ....[0]....
.L_671:
        /*03f8*/ 	.word	0x0000aa60


	//----- nvinfo : EIATTR_MAX_THREADS
	.align		4
.L_672:
        /*03fc*/ 	.byte	0x04, 0x05
        /*03fe*/ 	.short	(.L_674 - .L_673)
.L_673:
        /*0400*/ 	.word	0x00000180
        /*0404*/ 	.word	0x00000001
        /*0408*/ 	.word	0x00000001


	//----- nvinfo : EIATTR_CRS_STACK_SIZE
	.align		4
.L_674:
        /*040c*/ 	.byte	0x04, 0x1e
        /*040e*/ 	.short	(.L_676 - .L_675)
.L_675:
        /*0410*/ 	.word	0x00000000


	//----- nvinfo : EIATTR_CBANK_PARAM_SIZE
	.align		4
.L_676:
        /*0414*/ 	.byte	0x03, 0x19
        /*0416*/ 	.short	0x0970


	//----- nvinfo : EIATTR_PARAM_CBANK
	.align		4
        /*0418*/ 	.byte	0x04, 0x0a
        /*041a*/ 	.short	(.L_678 - .L_677)
	.align		4
.L_677:
        /*041c*/ 	.word	index@(.nv.constant0._ZN7cutlass13device_kernelIN5flash11enable_sm90INS1_16FlashAttnBwdSm90INS1_25CollectiveMainloopBwdSm90ILi2ELi2ELi2EN4cute5tupleIJNS5_1CILi1EEES8_S8_EEENS6_IJNS7_ILi64EEENS7_ILi128EEESB_EEENS_6half_tEfNS_4arch4Sm90ELb1ELb0ELb1ELb0ELb1ELb1ELb0ELb0ELi2ELi1ELi2ELi1ELb0EEENS1_21CollectiveEpilogueBwdISC_SD_SF_Li256ELb0ELb0ELi1EEENS1_25SingleTileBwdLPTSchedulerILb0ELi128ELb1EEEEEEEEEvNT_6ParamsE)
        /*0420*/ 	.short	0x0210
        /*0422*/ 	.short	0x0970


	//----- nvinfo : EIATTR_SW_WAR
	.align		4
.L_678:
        /*0424*/ 	.byte	0x04, 0x36
        /*0426*/ 	.short	(.L_680 - .L_679)
.L_679:
        /*0428*/ 	.word	0x00000008
.L_680:


//--------------------- .nv.info._ZN7cutlass13device_kernelIN5flash11enable_sm90INS1_16FlashAttnBwdSm90INS1_25CollectiveMainloopBwdSm90ILi2ELi2ELi2EN4cute5tupleIJNS5_1CILi1EEES8_S8_EEENS6_IJNS7_ILi64EEENS7_ILi128EEESB_EEENS_6half_tEfNS_4arch4Sm90ELb1ELb0ELb1ELb0ELb0ELb1ELb0ELb0ELi2ELi1ELi2ELi1ELb0EEENS1_24CollectiveEpilogueBwdGQAISC_fSF_Li256ELb0ELb0EEENS1_25SingleTileBwdLPTSchedulerILb0ELi128ELb0EEEEEEEEEvNT_6ParamsE --------------------------
	.section	.nv.info._ZN7cutlass13device_kernelIN5flash11enable_sm90INS1_16FlashAttnBwdSm90INS1_25CollectiveMainloopBwdSm90ILi2ELi2ELi2EN4cute5tupleIJNS5_1CILi1EEES8_S8_EEENS6_IJNS7_ILi64EEENS7_ILi128EEESB_EEENS_6half_tEfNS_4arch4Sm90ELb1ELb0ELb1ELb0ELb0ELb1ELb0ELb0ELi2ELi1ELi2ELi1ELb0EEENS1_24CollectiveEpilogueBwdGQAISC_fSF_Li256ELb0ELb0EEENS1_25SingleTileBwdLPTSchedulerILb0ELi128ELb0EEEEEEEEEvNT_6ParamsE,"",@"SHT_CUDA_INFO"
	.sectionflags	@""
	.align	4


	//----- nvinfo : EIATTR_CUDA_API_VERSION
	.align		4
        /*0000*/ 	.byte	0x04, 0x37
        /*0002*/ 	.short	(.L_682 - .L_681)
.L_681:
        /*0004*/ 	.word	0x00000082


	//----- nvinfo : EIATTR_KPARAM_INFO
	.align		4
.L_682:
        /*0008*/ 	.byte	0x04, 0x17
        /*000a*/ 	.short	(.L_684 - .L_683)
.L_683:
        /*000c*/ 	.word	0x00000000
        /*0010*/ 	.short	0x0000
        /*0012*/ 	.short	0x0070
        /*0014*/ 	.byte	0x00, 0xf0, 0x01, 0x1c


	//----- nvinfo : EIATTR_SPARSE_MMA_MASK
	.align		4
.L_684:
        /*0018*/ 	.byte	0x03, 0x50
        /*001a*/ 	.short	0x0000


	//----- nvinfo : EIATTR_MAXREG_COUNT
	.align		4
        /*001c*/ 	.byte	0x03, 0x1b
        /*001e*/ 	.short	0x00a8


	//----- nvinfo : EIATTR_NUM_BARRIERS
	.align		4
        /*0020*/ 	.byte	0x02, 0x4c
        /*0022*/ 	.byte	0x10
	.zero		1


	//----- nvinfo : EIATTR_EXTERNS
	.align		4
        /*0024*/ 	.byte	0x04, 0x0f
        /*0026*/ 	.short	(.L_686 - .L_685)


	//   ....[0]....
	.align		4
.L_685:
        /*0028*/ 	.word	index@(__assertfail)


	//----- nvinfo : EIATTR_ANNOTATIONS
	.align		4
.L_686:
        /*002c*/ 	.byte	0x04, 0x55
        /*002e*/ 	.short	(.L_688 - .L_687)


	//   ....[0]....
.L_687:
        /*0030*/ 	.word	0x00000001
        /*0034*/ 	.byte	0x80, 0x10, 0x00, 0x00, 0x01, 0x00, 0x00, 0x00, 0xf0, 0x16, 0x00, 0x00, 0x01, 0x00, 0x00, 0x00
        /*0044*/ 	.byte	0x10, 0x32, 0x00, 0x00, 0x01, 0x00, 0x00, 0x00, 0xd0, 0x32, 0x00, 0x00, 0x01, 0x00, 0x00, 0x00
        /*0054*/ 	.byte	0x80, 0x6e, 0x00, 0x00, 0x01, 0x00, 0x00, 0x00, 0x70, 0x79, 0x00, 0x00


	//----- nvinfo : EIATTR_MERCURY_ISA_VERSION
	.align		4
.L_688:
        /*0060*/ 	.byte	0x03, 0x5f
        /*0062*/ 	.short	0x0101


	//----- nvinfo : EIATTR_INT_WARP_WIDE_INSTR_OFFSETS
	.align		4
        /*0064*/ 	.byte	0x04, 0x31
        /*0066*/ 	.short	(.L_690 - .L_689)


	//   ....[0]....
.L_689:
        /*0068*/ 	.word	0x00000190


	//   ....[1]....
        /*006c*/ 	.word	0x000001c0


	//----- nvinfo : EIATTR_COOP_GROUP_MASK_REGIDS
	.align		4
.L_690:
        /*0070*/ 	.byte	0x04, 0x29
        /*0072*/ 	.short	(.L_692 - .L_691)


	//   ....[0]....
.L_691:
        /*0074*/ 	.word	0xffffffff


	//   ....[1]....
        /*0078*/ 	.word	0xffffffff


	//   ....[2]....
        /*007c*/ 	.word	0xffffffff


	//   ....[3]....
        /*0080*/ 	.word	0xffffffff


	//   ....[4]....
        /*0084*/ 	.word	0xffffffff


	//   ....[5]....
        /*0088*/ 	.word	0xffffffff


	//   ....[6]....
        /*008c*/ 	.word	0xffffffff


	//   ....[7]....
        /*0090*/ 	.word	0x0500000f


	//----- nvinfo : EIATTR_COOP_GROUP_INSTR_OFFSETS
	.align		4
.L_692:
        /*0094*/ 	.byte	0x04, 0x28
        /*0096*/ 	.short	(.L_694 - .L_693)


	//   ....[0]....
.L_693:
        /*0098*/ 	.word	0x00000070


	//   ....[1]....
        /*009c*/ 	.word	0x000001a0


	//   ....[2]....
        /*00a0*/ 	.word	0x000001f0


	//   ....[3]....
        /*00a4*/ 	.word	0x000003e0


	//   ....[4]....
        /*00a8*/ 	.word	0x00000620


	//   ....[5]....
        /*00ac*/ 	.word	0x00001320


	//   ....[6]....
        /*00b0*/ 	.word	0x00005390


	//   ....[7]....
        /*00b4*/ 	.word	0x00008530


	//----- nvinfo : EIATTR_REG_RECONFIG
	.align		4
.L_694:
        /*00b8*/ 	.byte	0x01, 0x54
	.zero		2


	//----- nvinfo : EIATTR_SYSCALL_OFFSETS
	.align		4
        /*00bc*/ 	.byte	0x04, 0x46
        /*00be*/ 	.short	(.L_696 - .L_695)


	//   ....[0]....
.L_695:
        /*00c0*/ 	.word	0x00000f50


	//   ....[1]....
        /*00c4*/ 	.word	0x00001040


	//   ....[2]....
        /*00c8*/ 	.word	0x000011b0


	//   ....[3]....
        /*00cc*/ 	.word	0x000012a0


	//----- nvinfo : EIATTR_MBARRIER_INSTR_OFFSETS
	.align		4
.L_696:
        /*00d0*/ 	.byte	0x04, 0x39
        /*00d2*/ 	.short	(.L_698 - .L_697)


	//   ....[0]....
.L_697:
        /*00d4*/ 	.word	0x00000290
        /*00d8*/ 	.word	0x000000ff
        /*00dc*/ 	.word	0x00030800
        /*00e0*/ 	.short	0x0100
        /*00e2*/ 	.byte	0x06
	.zero		1


	//   ....[1]....
        /*00e4*/ 	.word	0x00000390
        /*00e8*/ 	.word	0x000000ff
        /*00ec*/ 	.word	0x00030810
        /*00f0*/ 	.short	0x0100
        /*00f2*/ 	.byte	0x08
	.zero		1


	//   ....[2]....
        /*00f4*/ 	.word	0x000003a0
        /*00f8*/ 	.word	0x000000ff
        /*00fc*/ 	.word	0x00030820
        /*0100*/ 	.short	0x0100
        /*0102*/ 	.byte	0x08
	.zero		1


	//   ....[3]....
        /*0104*/ 	.word	0x000003b0
        /*0108*/ 	.word	0x000000ff
        /*010c*/ 	.word	0x00030818
        /*0110*/ 	.short	0x0100
        /*0112*/ 	.byte	0x08
	.zero		1


	//   ....[4]....
        /*0114*/ 	.word	0x000003c0
        /*0118*/ 	.word	0x000000ff
        /*011c*/ 	.word	0x00030828
        /*0120*/ 	.short	0x0100
        /*0122*/ 	.byte	0x08
	.zero		1


	//   ....[5]....
        /*0124*/ 	.word	0x000004f0
        /*0128*/ 	.word	0x000000ff
        /*012c*/ 	.word	0x00030830
        /*0130*/ 	.short	0x0100
        /*0132*/ 	.byte	0x08
	.zero		1


	//   ....[6]....
        /*0134*/ 	.word	0x00000500
        /*0138*/ 	.word	0x000000ff
        /*013c*/ 	.word	0x00030840
        /*0140*/ 	.short	0x0100
        /*0142*/ 	.byte	0x08
	.zero		1


	//   ....[7]....
        /*0144*/ 	.word	0x00000510
        /*0148*/ 	.word	0x000000ff
        /*014c*/ 	.word	0x00030838
        /*0150*/ 	.short	0x0100
        /*0152*/ 	.byte	0x08
	.zero		1


	//   ....[8]....
        /*0154*/ 	.word	0x00000520
        /*0158*/ 	.word	0x000000ff
        /*015c*/ 	.word	0x00030848
        /*0160*/ 	.short	0x0100
        /*0162*/ 	.byte	0x08
	.zero		1


	//   ....[9]....
        /*0164*/ 	.word	0x00001360
        /*0168*/ 	.word	0x00000010
        /*016c*/ 	.word	0x00030800
        /*0170*/ 	.short	0x010a
        /*0172*/ 	.byte	0x3f
	.zero		1


	//   ....[10]....
        /*0174*/ 	.word	0x00001400
        /*0178*/ 	.word	0x00000010
        /*017c*/ 	.word	0x00030800
        /*0180*/ 	.short	0x010a
        /*0182*/ 	.byte	0x3f
	.zero		1


	//   ....[11]....
        /*0184*/ 	.word	0x00001b50
        /*0188*/ 	.word	0x00000000
        /*018c*/ 	.word	0x00030810
        /*0190*/ 	.short	0x010a
        /*0192*/ 	.byte	0x3f
	.zero		1


	//   ....[12]....
        /*0194*/ 	.word	0x00001b90
        /*0198*/ 	.word	0x00000000
        /*019c*/ 	.word	0x00030810
        /*01a0*/ 	.short	0x010a
        /*01a2*/ 	.byte	0x3f
	.zero		1


	//   ....[13]....
        /*01a4*/ 	.word	0x000020f0
        /*01a8*/ 	.word	0x00000000
        /*01ac*/ 	.word	0x00030830
        /*01b0*/ 	.short	0x010a
        /*01b2*/ 	.byte	0x3f
	.zero		1


	//   ....[14]....
        /*01b4*/ 	.word	0x00002460
        /*01b8*/ 	.word	0x00000000
        /*01bc*/ 	.word	0x00030830
        /*01c0*/ 	.short	0x010a
        /*01c2*/ 	.byte	0x3f
	.zero		1


	//   ....[15]....
        /*01c4*/ 	.word	0x000043b0
        /*01c8*/ 	.word	0x00000006
        /*01cc*/ 	.word	0x00000000
        /*01d0*/ 	.short	0x0101
        /*01d2*/ 	.byte	0x3f
	.zero		1


	//   ....[16]....
        /*01d4*/ 	.word	0x000046e0
        /*01d8*/ 	.word	0x00000000
        /*01dc*/ 	.word	0x00000000
        /*01e0*/ 	.short	0x0101
        /*01e2*/ 	.byte	0x3f
	.zero		1


	//   ....[17]....
        /*01e4*/ 	.word	0x000067e0
        /*01e8*/ 	.word	0x00000010
        /*01ec*/ 	.word	0x00030820
        /*01f0*/ 	.short	0x010a
        /*01f2*/ 	.byte	0x3f
	.zero		1


	//   ....[18]....
        /*01f4*/ 	.word	0x00006f10
        /*01f8*/ 	.word	0x00000010
        /*01fc*/ 	.word	0x00030840
        /*0200*/ 	.short	0x010a
        /*0202*/ 	.byte	0x3f
	.zero		1


	//   ....[19]....
        /*0204*/ 	.word	0x000071b0
        /*0208*/ 	.word	0x00000010
        /*020c*/ 	.word	0x00030828
        /*0210*/ 	.short	0x010a
        /*0212*/ 	.byte	0x3f
	.zero		1


	//   ....[20]....
        /*0214*/ 	.word	0x00007450
        /*0218*/ 	.word	0x00000010
        /*021c*/ 	.word	0x00030848
        /*0220*/ 	.short	0x010a
        /*0222*/ 	.byte	0x3f
	.zero		1


	//   ....[21]....
        /*0224*/ 	.word	0x000076a0
        /*0228*/ 	.word	0x00000010
        /*022c*/ 	.word	0x00030820
        /*0230*/ 	.short	0x010a
        /*0232*/ 	.byte	0x3f
	.zero		1


	//   ....[22]....
        /*0234*/ 	.word	0x000079d0
        /*0238*/ 	.word	0x00000010
        /*023c*/ 	.word	0x00030840
        /*0240*/ 	.short	0x010a
        /*0242*/ 	.byte	0x3f
	.zero		1


	//   ....[23]....
        /*0244*/ 	.word	0x00007c40
        /*0248*/ 	.word	0x00000010
        /*024c*/ 	.word	0x00030828
        /*0250*/ 	.short	0x010a
        /*0252*/ 	.byte	0x3f
	.zero		1


	//   ....[24]....
        /*0254*/ 	.word	0x00007f60
        /*0258*/ 	.word	0x00000003
        /*025c*/ 	.word	0x00030840
        /*0260*/ 	.short	0x010a
        /*0262*/ 	.byte	0x3f
	.zero		1


	//   ....[25]....
        /*0264*/ 	.word	0x000083a0
        /*0268*/ 	.word	0x00000006
        /*026c*/ 	.word	0x00000000
        /*0270*/ 	.short	0x010a
        /*0272*/ 	.byte	0x3f
	.zero		1


	//   ....[26]....
        /*0274*/ 	.word	0x00008400
        /*0278*/ 	.word	0x00000003
        /*027c*/ 	.word	0x00000000
        /*0280*/ 	.short	0x010a
        /*0282*/ 	.byte	0x3f
	.zero		1


	//   ....[27]....
        /*0284*/ 	.word	0x00008460
        /*0288*/ 	.word	0x00000000
        /*028c*/ 	.word	0x00000000
        /*0290*/ 	.short	0x010a
        /*0292*/ 	.byte	0x3f
	.zero		1


	//   ....[28]....
        /*0294*/ 	.word	0x00008490
        /*0298*/ 	.word	0x00000003
        /*029c*/ 	.word	0x00000000
        /*02a0*/ 	.short	0x010a
        /*02a2*/ 	.byte	0x3f
	.zero		1


	//   ....[29]....
        /*02a4*/ 	.word	0x00008590
        /*02a8*/ 	.word	0x00000000
        /*02ac*/ 	.word	0x00030800
        /*02b0*/ 	.short	0x010a
        /*02b2*/ 	.byte	0x3f
	.zero		1


	//   ....[30]....
        /*02b4*/ 	.word	0x000085e0
        /*02b8*/ 	.word	0x00000000
        /*02bc*/ 	.word	0x00030810
        /*02c0*/ 	.short	0x010a
        /*02c2*/ 	.byte	0x3f
	.zero		1


	//   ....[31]....
        /*02c4*/ 	.word	0x00008630
        /*02c8*/ 	.word	0x00000000
        /*02cc*/ 	.word	0x00030830
        /*02d0*/ 	.short	0x010a
        /*02d2*/ 	.byte	0x3f
	.zero		1


	//   ....[32]....
        /*02d4*/ 	.word	0x00008680
        /*02d8*/ 	.word	0x00000010
        /*02dc*/ 	.word	0x00030820
        /*02e0*/ 	.short	0x010a
        /*02e2*/ 	.byte	0x3f
	.zero		1


	//   ....[33]....
        /*02e4*/ 	.word	0x000086d0
        /*02e8*/ 	.word	0x00000010
        /*02ec*/ 	.word	0x00030840
        /*02f0*/ 	.short	0x010a
        /*02f2*/ 	.byte	0x3f
	.zero		1


	//   ....[34]....
        /*02f4*/ 	.word	0x00008720
        /*02f8*/ 	.word	0x00000010
        /*02fc*/ 	.word	0x00030828
        /*0300*/ 	.short	0x010a
        /*0302*/ 	.byte	0x3f
	.zero		1


	//   ....[35]....
        /*0304*/ 	.word	0x00008770
        /*0308*/ 	.word	0x00000010
        /*030c*/ 	.word	0x00030848
        /*0310*/ 	.short	0x010a
        /*0312*/ 	.byte	0x3f
	.zero		1


	//   ....[36]....
        /*0314*/ 	.word	0x000087d0
        /*0318*/ 	.word	0x00000010
        /*031c*/ 	.word	0x00030820
        /*0320*/ 	.short	0x010a
        /*0322*/ 	.byte	0x3f
	.zero		1


	//   ....[37]....
        /*0324*/ 	.word	0x00008820
        /*0328*/ 	.word	0x00000010
        /*032c*/ 	.word	0x00030840
        /*0330*/ 	.short	0x010a
        /*0332*/ 	.byte	0x3f
	.zero		1


	//   ....[38]....
        /*0334*/ 	.word	0x00008870
        /*0338*/ 	.word	0x00000010
        /*033c*/ 	.word	0x00030828
        /*0340*/ 	.short	0x010a
        /*0342*/ 	.byte	0x3f
	.zero		1


	//   ....[39]....
        /*0344*/ 	.word	0x000088c0
        /*0348*/ 	.word	0x00000003
        /*034c*/ 	.word	0x00030840
        /*0350*/ 	.short	0x010a
        /*0352*/ 	.byte	0x3f
	.zero		1


	//   ....[40]....
        /*0354*/ 	.word	0x00008990
        /*0358*/ 	.word	0x00000006
        /*035c*/ 	.word	0x00000000
        /*0360*/ 	.short	0x010a
        /*0362*/ 	.byte	0x3f
	.zero		1


	//   ....[41]....
        /*0364*/ 	.word	0x000089e0
        /*0368*/ 	.word	0x00000003
        /*036c*/ 	.word	0x00000000
        /*0370*/ 	.short	0x010a
        /*0372*/ 	.byte	0x3f
	.zero		1


	//   ....[42]....
        /*0374*/ 	.word	0x00008a30
        /*0378*/ 	.word	0x00000000
        /*037c*/ 	.word	0x00000000
        /*0380*/ 	.short	0x010a
        /*0382*/ 	.byte	0x3f
	.zero		1


	//----- nvinfo : EIATTR_NUM_MBARRIERS
	.align		4
.L_698:
        /*0384*/ 	.byte	0x03, 0x38
        /*0386*/ 	.short	0x0009


	//----- nvinfo : EIATTR_EXIT_INSTR_OFFSETS
	.align		4
        /*0388*/ 	.byte	0x04, 0x1c
        /*038a*/ 	.short	(.L_700 - .L_699)


	//   ....[0]....
.L_699:
        /*038c*/ 	.word	0x000084e0


	//----- nvinfo : EIATTR_MAX_THREADS
	.align		4
.L_700:
        /*0390*/ 	.byte	0x04, 0x05
        /*0392*/ 	.short	(.L_702 - .L_701)
.L_701:
        /*0394*/ 	.word	0x00000180
        /*0398*/ 	.word	0x00000001
        /*039c*/ 	.word	0x00000001


	//----- nvinfo : EIATTR_CRS_STACK_SIZE
	.align		4
.L_702:
        /*03a0*/ 	.byte	0x04, 0x1e
        /*03a2*/ 	.short	(.L_704 - .L_703)
.L_703:
        /*03a4*/ 	.word	0x00000000


	//----- nvinfo : EIATTR_CBANK_PARAM_SIZE
	.align		4
.L_704:
        /*03a8*/ 	.byte	0x03, 0x19
        /*03aa*/ 	.short	0x0770


	//----- nvinfo : EIATTR_PARAM_CBANK
	.align		4
        /*03ac*/ 	.byte	0x04, 0x0a
        /*03ae*/ 	.short	(.L_706 - .L_705)
	.align		4
.L_705:
        /*03b0*/ 	.word	index@(.nv.constant0._ZN7cutlass13device_kernelIN5flash11enable_sm90INS1_16FlashAttnBwdSm90INS1_25CollectiveMainloopBwdSm90ILi2ELi2ELi2EN4cute5tupleIJNS5_1CILi1EEES8_S8_EEENS6_IJNS7_ILi64EEENS7_ILi128EEESB_EEENS_6half_tEfNS_4arch4Sm90ELb1ELb0ELb1ELb0ELb0ELb1ELb0ELb0ELi2ELi1ELi2ELi1ELb0EEENS1_24CollectiveEpilogueBwdGQAISC_fSF_Li256ELb0ELb0EEENS1_25SingleTileBwdLPTSchedulerILb0ELi128ELb0EEEEEEEEEvNT_6ParamsE)
        /*03b4*/ 	.short	0x0210
        /*03b6*/ 	.short	0x0770


	//----- nvinfo : EIATTR_SW_WAR
	.align		4
.L_706:
        /*03b8*/ 	.byte	0x04, 0x36
        /*03ba*/ 	.short	(.L_708 - .L_707)
.L_707:
        /*03bc*/ 	.word	0x00000008
.L_708:


//--------------------- .nv.info._ZN7cutlass13device_kernelIN5flash11enable_sm90INS1_16FlashAttnBwdSm90INS1_25CollectiveMainloopBwdSm90ILi2ELi2ELi2EN4cute5tupleIJNS5_1CILi1EEES8_S8_EEENS6_IJNS7_ILi64EEENS7_ILi128EEESB_EEENS_6half_tEfNS_4arch4Sm90ELb1ELb0ELb1ELb0ELb1ELb1ELb0ELb0ELi2ELi1ELi2ELi1ELb0EEENS1_24CollectiveEpilogueBwdGQAISC_fSF_Li256ELb0ELb1EEENS1_25SingleTileBwdLPTSchedulerILb0ELi128ELb1EEEEEEEEEvNT_6ParamsE --------------------------
	.section	.nv.info._ZN7cutlass13device_kernelIN5flash11enable_sm90INS1_16FlashAttnBwdSm90INS1_25CollectiveMainloopBwdSm90ILi2ELi2ELi2EN4cute5tupleIJNS5_1CILi1EEES8_S8_EEENS6_IJNS7_ILi64EEENS7_ILi128EEESB_EEENS_6half_tEfNS_4arch4Sm90ELb1ELb0ELb1ELb0ELb1ELb1ELb0ELb0ELi2ELi1ELi2ELi1ELb0EEENS1_24CollectiveEpilogueBwdGQAISC_fSF_Li256ELb0ELb1EEENS1_25SingleTileBwdLPTSchedulerILb0ELi128ELb1EEEEEEEEEvNT_6ParamsE,"",@"SHT_CUDA_INFO"
	.sectionflags	@""
	.align	4


	//----- nvinfo : EIATTR_CUDA_API_VERSION
	.align		4
        /*0000*/ 	.byte	0x04, 0x37
        /*0002*/ 	.short	(.L_710 - .L_709)
.L_709:
        /*0004*/ 	.word	0x00000082


	//----- nvinfo : EIATTR_KPARAM_INFO
	.align		4
.L_710:
        /*0008*/ 	.byte	0x04, 0x17
        /*000a*/ 	.short	(.L_712 - .L_711)
.L_711:
        /*000c*/ 	.word	0x00000000
        /*0010*/ 	.short	0x0000
        /*0012*/ 	.short	0x0070
        /*0014*/ 	.byte	0x00, 0xf0, 0x01, 0x1c


	//----- nvinfo : EIATTR_SPARSE_MMA_MASK
	.align		4
.L_712:
        /*0018*/ 	.byte	0x03, 0x50
        /*001a*/ 	.short	0x0000


	//----- nvinfo : EIATTR_MAXREG_COUNT
	.align		4
        /*001c*/ 	.byte	0x03, 0x1b
        /*001e*/ 	.short	0x00a8


	//----- nvinfo : EIATTR_NUM_BARRIERS
	.align		4
        /*0020*/ 	.byte	0x02, 0x4c
        /*0022*/ 	.byte	0x10
	.zero		1


	//----- nvinfo : EIATTR_EXTERNS
	.align		4
        /*0024*/ 	.byte	0x04, 0x0f
        /*0026*/ 	.short	(.L_714 - .L_713)


	//   ....[0]....
	.align		4
.L_713:
        /*0028*/ 	.word	index@(__assertfail)


	//----- nvinfo : EIATTR_ANNOTATIONS
	.align		4
.L_714:
        /*002c*/ 	.byte	0x04, 0x55
        /*002e*/ 	.short	(.L_716 - .L_715)


	//   ....[0]....
.L_715:
        /*0030*/ 	.word	0x00000001
        /*0034*/ 	.byte	0xc0, 0x10, 0x00, 0x00, 0x01, 0x00, 0x00, 0x00, 0x30, 0x17, 0x00, 0x00, 0x01, 0x00, 0x00, 0x00
        /*0044*/ 	.byte	0x50, 0x32, 0x00, 0x00, 0x01, 0x00, 0x00, 0x00, 0x10, 0x33, 0x00, 0x00, 0x01, 0x00, 0x00, 0x00
        /*0054*/ 	.byte	0xd0, 0x7d, 0x00, 0x00, 0x01, 0x00, 0x00, 0x00, 0xc0, 0x88, 0x00, 0x00


	//----- nvinfo : EIATTR_MERCURY_ISA_VERSION
	.align		4
.L_716:
        /*0060*/ 	.byte	0x03, 0x5f
        /*0062*/ 	.short	0x0101


	//----- nvinfo : EIATTR_INT_WARP_WIDE_INSTR_OFFSETS
	.align		4
        /*0064*/ 	.byte	0x04, 0x31
        /*0066*/ 	.short	(.L_718 - .L_717)


	//   ....[0]....
.L_717:
        /*0068*/ 	.word	0x00000190


	//   ....[1]....
        /*006c*/ 	.word	0x000001c0


	//   ....[2]....
        /*0070*/ 	.word	0x000064a0


	//   ....[3]....
        /*0074*/ 	.word	0x00006b10


	//   ....[4]....
        /*0078*/ 	.word	0x00007040


	//----- nvinfo : EIATTR_COOP_GROUP_MASK_REGIDS
	.align		4
.L_718:
        /*007c*/ 	.byte	0x04, 0x29
        /*007e*/ 	.short	(.L_720 - .L_719)


	//   ....[0]....
.L_719:
        /*0080*/ 	.word	0xffffffff


	//   ....[1]....
        /*0084*/ 	.word	0xffffffff


	//   ....[2]....
        /*0088*/ 	.word	0xffffffff


	//   ....[3]....
        /*008c*/ 	.word	0xffffffff


	//   ....[4]....
        /*0090*/ 	.word	0xffffffff


	//   ....[5]....
        /*0094*/ 	.word	0xffffffff


	//   ....[6]....
        /*0098*/ 	.word	0xffffffff


	//   ....[7]....
        /*009c*/ 	.word	0xffffffff


	//   ....[8]....
        /*00a0*/ 	.word	0xffffffff


	//   ....[9]....
        /*00a4*/ 	.word	0xffffffff


	//   ....[10]....
        /*00a8*/ 	.word	0xffffffff


	//   ....[11]....
        /*00ac*/ 	.word	0xffffffff


	//   ....[12]....
        /*00b0*/ 	.word	0xffffffff


	//   ....[13]....
        /*00b4*/ 	.word	0xffffffff


	//   ....[14]....
        /*00b8*/ 	.word	0xffffffff


	//   ....[15]....
        /*00bc*/ 	.word	0xffffffff


	//   ....[16]....
        /*00c0*/ 	.word	0xffffffff


	//   ....[17]....
        /*00c4*/ 	.word	0x0500000f


	//   ....[18]....
        /*00c8*/ 	.word	0x0500000f


	//   ....[19]....
        /*00cc*/ 	.word	0x0500000f


	//   ....[20]....
        /*00d0*/ 	.word	0x0500000f


	//   ....[21]....
        /*00d4*/ 	.word	0x0500000f


	//   ....[22]....
        /*00d8*/ 	.word	0x0500000f


	//----- nvinfo : EIATTR_COOP_GROUP_INSTR_OFFSETS
	.align		4
.L_720:
        /*00dc*/ 	.byte	0x04, 0x28
        /*00de*/ 	.short	(.L_722 - .L_721)


	//   ....[0]....
.L_721:
        /*00e0*/ 	.word	0x00000070


	//   ....[1]....
        /*00e4*/ 	.word	0x000001a0


	//   ....[2]....
        /*00e8*/ 	.word	0x000001f0


	//   ....[3]....
        /*00ec*/ 	.word	0x000003e0


	//   ....[4]....
        /*00f0*/ 	.word	0x00000630


	//   ....[5]....
        /*00f4*/ 	.word	0x00001360


	//   ....[6]....
        /*00f8*/ 	.word	0x000051c0


	//   ....[7]....
        /*00fc*/ 	.word	0x00005340


	//   ....[8]....
        /*0100*/ 	.word	0x00005630


	//   ....[9]....
        /*0104*/ 	.word	0x000057c0


	//   ....[10]....
        /*0108*/ 	.word	0x000058d0


	//   ....[11]....
        /*010c*/ 	.word	0x000060a0


	//   ....[12]....
        /*0110*/ 	.word	0x000063d0


	//   ....[13]....
        /*0114*/ 	.word	0x00006790


	//   ....[14]....
        /*0118*/ 	.word	0x00006a40


	//   ....[15]....
        /*011c*/ 	.word	0x00006d00


	//   ....[16]....
        /*0120*/ 	.word	0x00006f70


	//   ....[17]....
        /*0124*/ 	.word	0x00009480


	//   ....[18]....
        /*0128*/ 	.word	0x00009600


	//   ....[19]....
        /*012c*/ 	.word	0x00009670


	//   ....[20]....
        /*0130*/ 	.word	0x000096e0


	//   ....[21]....
        /*0134*/ 	.word	0x00009750


	//   ....[22]....
        /*0138*/ 	.word	0x000097c0


	//----- nvinfo : EIATTR_REG_RECONFIG
	.align		4
.L_722:
        /*013c*/ 	.byte	0x01, 0x54
	.zero		2


	//----- nvinfo : EIATTR_SYSCALL_OFFSETS
	.align		4
        /*0140*/ 	.byte	0x04, 0x46
        /*0142*/ 	.short	(.L_724 - .L_723)


	//   ....[0]....
.L_723:
        /*0144*/ 	.word	0x00000f90


	//   ....[1]....
        /*0148*/ 	.word	0x00001080


	//   ....[2]....
        /*014c*/ 	.word	0x000011f0


	//   ....[3]....
        /*0150*/ 	.word	0x000012e0


	//----- nvinfo : EIATTR_MBARRIER_INSTR_OFFSETS
	.align		4
.L_724:
        /*0154*/ 	.byte	0x04, 0x39
        /*0156*/ 	.short	(.L_726 - .L_725)


	//   ....[0]....
.L_725:
        /*0158*/ 	.word	0x00000290
        /*015c*/ 	.word	0x000000ff
        /*0160*/ 	.word	0x00030800
        /*0164*/ 	.short	0x0100
        /*0166*/ 	.byte	0x06
	.zero		1


	//   ....[1]....
        /*0168*/ 	.word	0x00000390
        /*016c*/ 	.word	0x000000ff
        /*0170*/ 	.word	0x00030810
        /*0174*/ 	.short	0x0100
        /*0176*/ 	.byte	0x08
	.zero		1


	//   ....[2]....
        /*0178*/ 	.word	0x000003a0
        /*017c*/ 	.word	0x000000ff
        /*0180*/ 	.word	0x00030820
        /*0184*/ 	.short	0x0100
        /*0186*/ 	.byte	0x08
	.zero		1


	//   ....[3]....
        /*0188*/ 	.word	0x000003b0
        /*018c*/ 	.word	0x000000ff
        /*0190*/ 	.word	0x00030818
        /*0194*/ 	.short	0x0100
        /*0196*/ 	.byte	0x08
	.zero		1


	//   ....[4]....
        /*0198*/ 	.word	0x000003c0
        /*019c*/ 	.word	0x000000ff
        /*01a0*/ 	.word	0x00030828
        /*01a4*/ 	.short	0x0100
        /*01a6*/ 	.byte	0x08
	.zero		1


	//   ....[5]....
        /*01a8*/ 	.word	0x000004f0
        /*01ac*/ 	.word	0x000000ff
        /*01b0*/ 	.word	0x00030830
        /*01b4*/ 	.short	0x0100
        /*01b6*/ 	.byte	0x08
	.zero		1


	//   ....[6]....
        /*01b8*/ 	.word	0x00000500
        /*01bc*/ 	.word	0x000000ff
        /*01c0*/ 	.word	0x00030840
        /*01c4*/ 	.short	0x0100
        /*01c6*/ 	.byte	0x08
	.zero		1


	//   ....[7]....
        /*01c8*/ 	.word	0x00000510
        /*01cc*/ 	.word	0x000000ff
        /*01d0*/ 	.word	0x00030838
        /*01d4*/ 	.short	0x0100
        /*01d6*/ 	.byte	0x08
	.zero		1


	//   ....[8]....
        /*01d8*/ 	.word	0x00000520
        /*01dc*/ 	.word	0x000000ff
        /*01e0*/ 	.word	0x00030848
        /*01e4*/ 	.short	0x0100
        /*01e6*/ 	.byte	0x08
	.zero		1


	//   ....[9]....
        /*01e8*/ 	.word	0x000013a0
        /*01ec*/ 	.word	0x00000010
        /*01f0*/ 	.word	0x00030800
        /*01f4*/ 	.short	0x010a
        /*01f6*/ 	.byte	0x3f
	.zero		1


	//   ....[10]....
        /*01f8*/ 	.word	0x00001440
        /*01fc*/ 	.word	0x00000010
        /*0200*/ 	.word	0x00030800
        /*0204*/ 	.short	0x010a
        /*0206*/ 	.byte	0x3f
	.zero		1


	//   ....[11]....
        /*0208*/ 	.word	0x00001b90
        /*020c*/ 	.word	0x00000000
        /*0210*/ 	.word	0x00030810
        /*0214*/ 	.short	0x010a
        /*0216*/ 	.byte	0x3f
	.zero		1


	//   ....[12]....
        /*0218*/ 	.word	0x00001bd0
        /*021c*/ 	.word	0x00000000
        /*0220*/ 	.word	0x00030810
        /*0224*/ 	.short	0x010a
        /*0226*/ 	.byte	0x3f
	.zero		1


	//   ....[13]....
        /*0228*/ 	.word	0x00002130
        /*022c*/ 	.word	0x00000000
        /*0230*/ 	.word	0x00030830
        /*0234*/ 	.short	0x010a
        /*0236*/ 	.byte	0x3f
	.zero		1


	//   ....[14]....
        /*0238*/ 	.word	0x000024a0
        /*023c*/ 	.word	0x00000000
        /*0240*/ 	.word	0x00030830
        /*0244*/ 	.short	0x010a
        /*0246*/ 	.byte	0x3f
	.zero		1


	//   ....[15]....
        /*0248*/ 	.word	0x000043e0
        /*024c*/ 	.word	0x00000006
        /*0250*/ 	.word	0x00000000
        /*0254*/ 	.short	0x0101
        /*0256*/ 	.byte	0x3f
	.zero		1


	//   ....[16]....
        /*0258*/ 	.word	0x00004710
        /*025c*/ 	.word	0x00000000
        /*0260*/ 	.word	0x00000000
        /*0264*/ 	.short	0x0101
        /*0266*/ 	.byte	0x3f
	.zero		1


	//   ....[17]....
        /*0268*/ 	.word	0x00007730
        /*026c*/ 	.word	0x00000010
        /*0270*/ 	.word	0x00030820
        /*0274*/ 	.short	0x010a
        /*0276*/ 	.byte	0x3f
	.zero		1


	//   ....[18]....
        /*0278*/ 	.word	0x00007e60
        /*027c*/ 	.word	0x00000010
        /*0280*/ 	.word	0x00030840
        /*0284*/ 	.short	0x010a
        /*0286*/ 	.byte	0x3f
	.zero		1


	//   ....[19]....
        /*0288*/ 	.word	0x00008100
        /*028c*/ 	.word	0x00000010
        /*0290*/ 	.word	0x00030828
        /*0294*/ 	.short	0x010a
        /*0296*/ 	.byte	0x3f
	.zero		1


	//   ....[20]....
        /*0298*/ 	.word	0x000083a0
        /*029c*/ 	.word	0x00000010
        /*02a0*/ 	.word	0x00030848
        /*02a4*/ 	.short	0x010a
        /*02a6*/ 	.byte	0x3f
	.zero		1


	//   ....[21]....
        /*02a8*/ 	.word	0x000085f0
        /*02ac*/ 	.word	0x00000010
        /*02b0*/ 	.word	0x00030820
        /*02b4*/ 	.short	0x010a
        /*02b6*/ 	.byte	0x3f
	.zero		1


	//   ....[22]....
        /*02b8*/ 	.word	0x00008920
        /*02bc*/ 	.word	0x00000010
        /*02c0*/ 	.word	0x00030840
        /*02c4*/ 	.short	0x010a
        /*02c6*/ 	.byte	0x3f
	.zero		1


	//   ....[23]....
        /*02c8*/ 	.word	0x00008b90
        /*02cc*/ 	.word	0x00000010
        /*02d0*/ 	.word	0x00030828
        /*02d4*/ 	.short	0x010a
        /*02d6*/ 	.byte	0x3f
	.zero		1


	//   ....[24]....
        /*02d8*/ 	.word	0x00008eb0
        /*02dc*/ 	.word	0x00000003
        /*02e0*/ 	.word	0x00030840
        /*02e4*/ 	.short	0x010a
        /*02e6*/ 	.byte	0x3f
	.zero		1


	//   ....[25]....
        /*02e8*/ 	.word	0x000092f0
        /*02ec*/ 	.word	0x00000006
        /*02f0*/ 	.word	0x00000000
        /*02f4*/ 	.short	0x010a
        /*02f6*/ 	.byte	0x3f
	.zero		1


	//   ....[26]....
        /*02f8*/ 	.word	0x00009350
        /*02fc*/ 	.word	0x00000003
        /*0300*/ 	.word	0x00000000
        /*0304*/ 	.short	0x010a
        /*0306*/ 	.byte	0x3f
	.zero		1


	//   ....[27]....
        /*0308*/ 	.word	0x000093b0
        /*030c*/ 	.word	0x00000000
        /*0310*/ 	.word	0x00000000
        /*0314*/ 	.short	0x010a
        /*0316*/ 	.byte	0x3f
	.zero		1


	//   ....[28]....
        /*0318*/ 	.word	0x000093e0
        /*031c*/ 	.word	0x00000003
        /*0320*/ 	.word	0x00000000
        /*0324*/ 	.short	0x010a
        /*0326*/ 	.byte	0x3f
	.zero		1


	//   ....[29]....
        /*0328*/ 	.word	0x000094e0
        /*032c*/ 	.word	0x00000000
        /*0330*/ 	.word	0x00030800
        /*0334*/ 	.short	0x010a
        /*0336*/ 	.byte	0x3f
	.zero		1


	//   ....[30]....
        /*0338*/ 	.word	0x00009530
        /*033c*/ 	.word	0x00000000
        /*0340*/ 	.word	0x00030810
        /*0344*/ 	.short	0x010a
        /*0346*/ 	.byte	0x3f
	.zero		1


	//   ....[31]....
        /*0348*/ 	.word	0x00009580
        /*034c*/ 	.word	0x00000000
        /*0350*/ 	.word	0x00030830
        /*0354*/ 	.short	0x010a
        /*0356*/ 	.byte	0x3f
	.zero		1


	//   ....[32]....
        /*0358*/ 	.word	0x00009800
        /*035c*/ 	.word	0x00000010
        /*0360*/ 	.word	0x00030820
        /*0364*/ 	.short	0x010a
        /*0366*/ 	.byte	0x3f
	.zero		1


	//   ....[33]....
        /*0368*/ 	.word	0x00009850
        /*036c*/ 	.word	0x00000010
        /*0370*/ 	.word	0x00030840
        /*0374*/ 	.short	0x010a
        /*0376*/ 	.byte	0x3f
	.zero		1


	//   ....[34]....
        /*0378*/ 	.word	0x000098a0
        /*037c*/ 	.word	0x00000010
        /*0380*/ 	.word	0x00030828
        /*0384*/ 	.short	0x010a
        /*0386*/ 	.byte	0x3f
	.zero		1


	//   ....[35]....
        /*0388*/ 	.word	0x000098f0
        /*038c*/ 	.word	0x00000010
        /*0390*/ 	.word	0x00030848
        /*0394*/ 	.short	0x010a
        /*0396*/ 	.byte	0x3f
	.zero		1


	//   ....[36]....
        /*0398*/ 	.word	0x00009950
        /*039c*/ 	.word	0x00000010
        /*03a0*/ 	.word	0x00030820
        /*03a4*/ 	.short	0x010a
        /*03a6*/ 	.byte	0x3f
	.zero		1


	//   ....[37]....
        /*03a8*/ 	.word	0x000099a0
        /*03ac*/ 	.word	0x00000010
        /*03b0*/ 	.word	0x00030840
        /*03b4*/ 	.short	0x010a
        /*03b6*/ 	.byte	0x3f
	.zero		1


	//   ....[38]....
        /*03b8*/ 	.word	0x000099f0
        /*03bc*/ 	.word	0x00000010
        /*03c0*/ 	.word	0x00030828
        /*03c4*/ 	.short	0x010a
        /*03c6*/ 	.byte	0x3f
	.zero		1


	//   ....[39]....
        /*03c8*/ 	.word	0x00009a40
        /*03cc*/ 	.word	0x00000003
        /*03d0*/ 	.word	0x00030840
        /*03d4*/ 	.short	0x010a
        /*03d6*/ 	.byte	0x3f
	.zero		1


	//   ....[40]....
        /*03d8*/ 	.word	0x00009b10
        /*03dc*/ 	.word	0x00000006
        /*03e0*/ 	.word	0x00000000
        /*03e4*/ 	.short	0x010a
        /*03e6*/ 	.byte	0x3f
	.zero		1


	//   ....[41]....
        /*03e8*/ 	.word	0x00009b60
        /*03ec*/ 	.word	0x00000003
        /*03f0*/ 	.word	0x00000000
        /*03f4*/ 	.short	0x010a
        /*03f6*/ 	.byte	0x3f
	.zero		1


	//   ....[42]....
        /*03f8*/ 	.word	0x00009bb0
        /*03fc*/ 	.word	0x00000000
        /*0400*/ 	.word	0x00000000
        /*0404*/ 	.short	0x010a
        /*0406*/ 	.byte	0x3f
	.zero		1


	//----- nvinfo : EIATTR_NUM_MBARRIERS
	.align		4
.L_726:
        /*0408*/ 	.byte	0x03, 0x38
        /*040a*/ 	.short	0x0009


	//----- nvinfo : EIATTR_EXIT_INSTR_OFFSETS
	.align		4
        /*040c*/ 	.byte	0x04, 0x1c
        /*040e*/ 	.short	(.L_728 - .L_727)


	//   ....[0]....
.L_727:
        /*0410*/ 	.word	0x00009430


	//----- nvinfo : EIATTR_MAX_THREADS
	.align		4
.L_728:
        /*0414*/ 	.byte	0x04, 0x05
        /*0416*/ 	.short	(.L_730 - .L_729)
.L_729:
        /*0418*/ 	.word	0x00000180
        /*041c*/ 	.word	0x00000001
        /*0420*/ 	.word	0x00000001


	//----- nvinfo : EIATTR_CRS_STACK_SIZE
	.align		4
.L_730:
        /*0424*/ 	.byte	0x04, 0x1e
        /*0426*/ 	.short	(.L_732 - .L_731)
.L_731:
        /*0428*/ 	.word	0x00000000


	//----- nvinfo : EIATTR_CBANK_PARAM_SIZE
	.align		4
.L_732:
        /*042c*/ 	.byte	0x03, 0x19
        /*042e*/ 	.short	0x0770


	//----- nvinfo : EIATTR_PARAM_CBANK
	.align		4
        /*0430*/ 	.byte	0x04, 0x0a
        /*0432*/ 	.short	(.L_734 - .L_733)
	.align		4
.L_733:
        /*0434*/ 	.word	index@(.nv.constant0._ZN7cutlass13device_kernelIN5flash11enable_sm90INS1_16FlashAttnBwdSm90INS1_25CollectiveMainloopBwdSm90ILi2ELi2ELi2EN4cute5tupleIJNS5_1CILi1EEES8_S8_EEENS6_IJNS7_ILi64EEENS7_ILi128EEESB_EEENS_6half_tEfNS_4arch4Sm90ELb1ELb0ELb1ELb0ELb1ELb1ELb0ELb0ELi2ELi1ELi2ELi1ELb0EEENS1_24CollectiveEpilogueBwdGQAISC_fSF_Li256ELb0ELb1EEENS1_25SingleTileBwdLPTSchedulerILb0ELi128ELb1EEEEEEEEEvNT_6ParamsE)
        /*0438*/ 	.short	0x0210
        /*043a*/ 	.short	0x0770


	//----- nvinfo : EIATTR_SW_WAR
	.align		4
.L_734:
        /*043c*/ 	.byte	0x04, 0x36
        /*043e*/ 	.short	(.L_736 - .L_735)
.L_735:
        /*0440*/ 	.word	0x00000008
.L_736:


//--------------------- .nv.info._ZN7cutlass13device_kernelIN5flash22FlashAttnBwdPreprocessIN4cute5tupleIJNS3_1CILi64EEENS5_ILi128EEEEEENS_6half_tEfNS_4arch4Sm90ELb1ELb0EEEEEvNT_6ParamsE --------------------------
	.section	.nv.info._ZN7cutlass13device_kernelIN5flash22FlashAttnBwdPreprocessIN4cute5tupleIJNS3_1CILi64EEENS5_ILi128EEEEEENS_6half_tEfNS_4arch4Sm90ELb1ELb0EEEEEvNT_6ParamsE,"",@"SHT_CUDA_INFO"
	.sectionflags	@""
	.align	4


	//----- nvinfo : EIATTR_CUDA_API_VERSION
	.align		4
        /*0000*/ 	.byte	0x04, 0x37
        /*0002*/ 	.short	(.L_738 - .L_737)
.L_737:
        /*0004*/ 	.word	0x00000082


	//----- nvinfo : EIATTR_KPARAM_INFO
	.align		4
.L_738:
        /*0008*/ 	.byte	0x04, 0x17
        /*000a*/ 	.short	(.L_740 - .L_739)
.L_739:
        /*000c*/ 	.word	0x00000000
        /*0010*/ 	.short	0x0000
        /*0012*/ 	.short	0x0000
        /*0014*/ 	.byte	0x00, 0xf0, 0xc1, 0x03


	//----- nvinfo : EIATTR_SPARSE_MMA_MASK
	.align		4
.L_740:
        /*0018*/ 	.byte	0x03, 0x50
        /*001a*/ 	.short	0x0000


	//----- nvinfo : EIATTR_MAXREG_COUNT
	.align		4
        /*001c*/ 	.byte	0x03, 0x1b
        /*001e*/ 	.short	0x0080


	//----- nvinfo : EIATTR_MERCURY_ISA_VERSION
	.align		4
        /*0020*/ 	.byte	0x03, 0x5f
        /*0022*/ 	.short	0x0101


	//----- nvinfo : EIATTR_COOP_GROUP_MASK_REGIDS
	.align		4
        /*0024*/ 	.byte	0x04, 0x29
        /*0026*/ 	.short	(.L_742 - .L_741)


	//   ....[0]....
.L_741:
        /*0028*/ 	.word	0xffffffff


	//   ....[1]....
        /*002c*/ 	.word	0xffffffff


	//   ....[2]....
        /*0030*/ 	.word	0xffffffff


	//   ....[3]....
        /*0034*/ 	.word	0xffffffff


	//   ....[4]....
        /*0038*/ 	.word	0xffffffff


	//   ....[5]....
        /*003c*/ 	.word	0xffffffff


	//   ....[6]....
        /*0040*/ 	.word	0xffffffff


	//   ....[7]....
        /*0044*/ 	.word	0xffffffff


	//   ....[8]....
        /*0048*/ 	.word	0xffffffff


	//   ....[9]....
        /*004c*/ 	.word	0xffffffff


	//   ....[10]....
        /*0050*/ 	.word	0xffffffff


	//   ....[11]....
        /*0054*/ 	.word	0xffffffff


	//   ....[12]....
        /*0058*/ 	.word	0xffffffff


	//   ....[13]....
        /*005c*/ 	.word	0xffffffff


	//   ....[14]....
        /*0060*/ 	.word	0xffffffff


	//   ....[15]....
        /*0064*/ 	.word	0xffffffff


	//----- nvinfo : EIATTR_COOP_GROUP_INSTR_OFFSETS
	.align		4
.L_742:
        /*0068*/ 	.byte	0x04, 0x28
        /*006a*/ 	.short	(.L_744 - .L_743)


	//   ....[0]....
.L_743:
        /*006c*/ 	.word	0x00001120


	//   ....[1]....
        /*0070*/ 	.word	0x00001130


	//   ....[2]....
        /*0074*/ 	.word	0x00001140


	//   ....[3]....
        /*0078*/ 	.word	0x00001150


	//   ....[4]....
        /*007c*/ 	.word	0x000011a0


	//   ....[5]....
        /*0080*/ 	.word	0x000011b0


	//   ....[6]....
        /*0084*/ 	.word	0x000011c0


	//   ....[7]....
        /*0088*/ 	.word	0x000011d0


	//   ....[8]....
        /*008c*/ 	.word	0x00001220


	//   ....[9]....
        /*0090*/ 	.word	0x00001230


	//   ....[10]....
        /*0094*/ 	.word	0x00001240


	//   ....[11]....
        /*0098*/ 	.word	0x00001250


	//   ....[12]....
        /*009c*/ 	.word	0x000012a0


	//   ....[13]....
        /*00a0*/ 	.word	0x000012c0


	//   ....[14]....
        /*00a4*/ 	.word	0x000012d0


	//   ....[15]....
        /*00a8*/ 	.word	0x000012f0


	//----- nvinfo : EIATTR_EXIT_INSTR_OFFSETS
	.align		4
.L_744:
        /*00ac*/ 	.byte	0x04, 0x1c
        /*00ae*/ 	.short	(.L_746 - .L_745)


	//   ....[0]....
.L_745:
        /*00b0*/ 	.word	0x000018b0


	//   ....[1]....
        /*00b4*/ 	.word	0x00001930


	//----- nvinfo : EIATTR_MAX_THREADS
	.align		4
.L_746:
        /*00b8*/ 	.byte	0x04, 0x05
        /*00ba*/ 	.short	(.L_748 - .L_747)
.L_747:
        /*00bc*/ 	.word	0x00000100
        /*00c0*/ 	.word	0x00000001
        /*00c4*/ 	.word	0x00000001


	//----- nvinfo : EIATTR_CRS_STACK_SIZE
	.align		4
.L_748:
        /*00c8*/ 	.byte	0x04, 0x1e
        /*00ca*/ 	.short	(.L_750 - .L_749)
.L_749:
        /*00cc*/ 	.word	0x00000000


	//----- nvinfo : EIATTR_CBANK_PARAM_SIZE
	.align		4
.L_750:
        /*00d0*/ 	.byte	0x03, 0x19
        /*00d2*/ 	.short	0x00f0


	//----- nvinfo : EIATTR_PARAM_CBANK
	.align		4
        /*00d4*/ 	.byte	0x04, 0x0a
        /*00d6*/ 	.short	(.L_752 - .L_751)
	.align		4
.L_751:
        /*00d8*/ 	.word	index@(.nv.constant0._ZN7cutlass13device_kernelIN5flash22FlashAttnBwdPreprocessIN4cute5tupleIJNS3_1CILi64EEENS5_ILi128EEEEEENS_6half_tEfNS_4arch4Sm90ELb1ELb0EEEEEvNT_6ParamsE)
        /*00dc*/ 	.short	0x0210
        /*00de*/ 	.short	0x00f0


	//----- nvinfo : EIATTR_SW_WAR
	.align		4
.L_752:
        /*00e0*/ 	.byte	0x04, 0x36
        /*00e2*/ 	.short	(.L_754 - .L_753)
.L_753:
        /*00e4*/ 	.word	0x00000008
.L_754:


//--------------------- .nv.info._ZN7cutlass13device_kernelIN5flash11enable_sm90INS1_16FlashAttnBwdSm90INS1_25CollectiveMainloopBwdSm90ILi2ELi2ELi2EN4cute5tupleIJNS5_1CILi1EEES8_S8_EEENS6_IJNS7_ILi64EEENS7_ILi128EEESB_EEENS_6half_tEfNS_4arch4Sm90ELb1ELb0ELb1ELb1ELb0ELb1ELb0ELb0ELi2ELi1ELi2ELi1ELb0EEENS1_21CollectiveEpilogueBwdISC_SD_SF_Li256ELb1ELb0ELi1EEENS1_25SingleTileBwdLPTSchedulerILb1ELi128ELb0EEEEEEEEEvNT_6ParamsE --------------------------
	.section	.nv.info._ZN7cutlass13device_kernelIN5flash11enable_sm90INS1_16FlashAttnBwdSm90INS1_25CollectiveMainloopBwdSm90ILi2ELi2ELi2EN4cute5tupleIJNS5_1CILi1EEES8_S8_EEENS6_IJNS7_ILi64EEENS7_ILi128EEESB_EEENS_6half_tEfNS_4arch4Sm90ELb1ELb0ELb1ELb1ELb0ELb1ELb0ELb0ELi2ELi1ELi2ELi1ELb0EEENS1_21CollectiveEpilogueBwdISC_SD_SF_Li256ELb1ELb0ELi1EEENS1_25SingleTileBwdLPTSchedulerILb1ELi128ELb0EEEEEEEEEvNT_6ParamsE,"",@"SHT_CUDA_INFO"
	.sectionflags	@""
	.align	4


	//----- nvinfo : EIATTR_CUDA_API_VERSION
	.align		4
        /*0000*/ 	.byte	0x04, 0x37
        /*0002*/ 	.short	(.L_756 - .L_755)
.L_755:
        /*0004*/ 	.word	0x00000082


	//----- nvinfo : EIATTR_KPARAM_INFO
	.align		4
.L_756:
        /*0008*/ 	.byte	0x04, 0x17
        /*000a*/ 	.short	(.L_758 - .L_757)
.L_757:
        /*000c*/ 	.word	0x00000000
        /*0010*/ 	.short	0x0000
        /*0012*/ 	.short	0x0070
        /*0014*/ 	.byte	0x00, 0xf0, 0x01, 0x1a


	//----- nvinfo : EIATTR_SPARSE_MMA_MASK
	.align		4
.L_758:
        /*0018*/ 	.byte	0x03, 0x50
        /*001a*/ 	.short	0x0000


	//----- nvinfo : EIATTR_MAXREG_COUNT
	.align		4
        /*001c*/ 	.byte	0x03, 0x1b
        /*001e*/ 	.short	0x00a8


	//----- nvinfo : EIATTR_NUM_BARRIERS
	.align		4
        /*0020*/ 	.byte	0x02, 0x4c
        /*0022*/ 	.byte	0x10
	.zero		1


	//----- nvinfo : EIATTR_EXTERNS
	.align		4
        /*0024*/ 	.byte	0x04, 0x0f
        /*0026*/ 	.short	(.L_760 - .L_759)


	//   ....[0]....
	.align		4
.L_759:
        /*0028*/ 	.word	index@(__assertfail)


	//----- nvinfo : EIATTR_ANNOTATIONS
	.align		4
.L_760:
        /*002c*/ 	.byte	0x04, 0x55
        /*002e*/ 	.short	(.L_762 - .L_761)


	//   ....[0]....
.L_761:
        /*0030*/ 	.word	0x00000001
        /*0034*/ 	.byte	0xb0, 0x15, 0x00, 0x00, 0x01, 0x00, 0x00, 0x00, 0x20, 0x1c, 0x00, 0x00, 0x01, 0x00, 0x00, 0x00
        /*0044*/ 	.byte	0x30, 0x37, 0x00, 0x00, 0x01, 0x00, 0x00, 0x00, 0xf0, 0x37, 0x00, 0x00, 0x01, 0x00, 0x00, 0x00
        /*0054*/ 	.byte	0xe0, 0xab, 0x00, 0x00, 0x01, 0x00, 0x00, 0x00, 0xe0, 0xae, 0x00, 0x00, 0x01, 0x00, 0x00, 0x00
        /*0064*/ 	.byte	0x40, 0xba, 0x00, 0x00, 0x01, 0x00, 0x00, 0x00, 0x60, 0xba, 0x00, 0x00, 0x01, 0x00, 0x00, 0x00
        /*0074*/ 	.byte	0xd0, 0xbd, 0x00, 0x00


	//----- nvinfo : EIATTR_MERCURY_ISA_VERSION
	.align		4
.L_762:
        /*0078*/ 	.byte	0x03, 0x5f
        /*007a*/ 	.short	0x0101


	//----- nvinfo : EIATTR_INT_WARP_WIDE_INSTR_OFFSETS
	.align		4
        /*007c*/ 	.byte	0x04, 0x31
        /*007e*/ 	.short	(.L_764 - .L_763)


	//   ....[0]....
.L_763:
        /*0080*/ 	.word	0x00000190


	//   ....[1]....
        /*0084*/ 	.word	0x000001c0


	//----- nvinfo : EIATTR_COOP_GROUP_MASK_REGIDS
	.align		4
.L_764:
        /*0088*/ 	.byte	0x04, 0x29
        /*008a*/ 	.short	(.L_766 - .L_765)


	//   ....[0]....
.L_765:
        /*008c*/ 	.word	0xffffffff


	//   ....[1]....
        /*0090*/ 	.word	0xffffffff


	//   ....[2]....
        /*0094*/ 	.word	0xffffffff


	//   ....[3]....
        /*0098*/ 	.word	0xffffffff


	//   ....[4]....
        /*009c*/ 	.word	0xffffffff


	//   ....[5]....
        /*00a0*/ 	.word	0xffffffff


	//   ....[6]....
        /*00a4*/ 	.word	0xffffffff


	//   ....[7]....
        /*00a8*/ 	.word	0x0500000f


	//----- nvinfo : EIATTR_COOP_GROUP_INSTR_OFFSETS
	.align		4
.L_766:
        /*00ac*/ 	.byte	0x04, 0x28
        /*00ae*/ 	.short	(.L_768 - .L_767)


	//   ....[0]....
.L_767:
        /*00b0*/ 	.word	0x00000070


	//   ....[1]....
        /*00b4*/ 	.word	0x000001a0


	//   ....[2]....
        /*00b8*/ 	.word	0x000001f0


	//   ....[3]....
        /*00bc*/ 	.word	0x000003e0


	//   ....[4]....
        /*00c0*/ 	.word	0x00000630


	//   ....[5]....
        /*00c4*/ 	.word	0x00001850


	//   ....[6]....
        /*00c8*/ 	.word	0x00008710


	//   ....[7]....
        /*00cc*/ 	.word	0x0000c620


	//----- nvinfo : EIATTR_REG_RECONFIG
	.align		4
.L_768:
        /*00d0*/ 	.byte	0x01, 0x54
	.zero		2


	//----- nvinfo : EIATTR_SYSCALL_OFFSETS
	.align		4
        /*00d4*/ 	.byte	0x04, 0x46
        /*00d6*/ 	.short	(.L_770 - .L_769)


	//   ....[0]....
.L_769:
        /*00d8*/ 	.word	0x00001480


	//   ....[1]....
        /*00dc*/ 	.word	0x00001570


	//   ....[2]....
        /*00e0*/ 	.word	0x000016e0


	//   ....[3]....
        /*00e4*/ 	.word	0x000017d0


	//----- nvinfo : EIATTR_MBARRIER_INSTR_OFFSETS
	.align		4
.L_770:
        /*00e8*/ 	.byte	0x04, 0x39
        /*00ea*/ 	.short	(.L_772 - .L_771)


	//   ....[0]....
.L_771:
        /*00ec*/ 	.word	0x00000290
        /*00f0*/ 	.word	0x000000ff
        /*00f4*/ 	.word	0x00030800
        /*00f8*/ 	.short	0x0100
        /*00fa*/ 	.byte	0x06
	.zero		1


	//   ....[1]....
        /*00fc*/ 	.word	0x00000390
        /*0100*/ 	.word	0x000000ff
        /*0104*/ 	.word	0x00030810
        /*0108*/ 	.short	0x0100
        /*010a*/ 	.byte	0x08
	.zero		1


	//   ....[2]....
        /*010c*/ 	.word	0x000003a0
        /*0110*/ 	.word	0x000000ff
        /*0114*/ 	.word	0x00030820
        /*0118*/ 	.short	0x0100
        /*011a*/ 	.byte	0x08
	.zero		1


	//   ....[3]....
        /*011c*/ 	.word	0x000003b0
        /*0120*/ 	.word	0x000000ff
        /*0124*/ 	.word	0x00030818
        /*0128*/ 	.short	0x0100
        /*012a*/ 	.byte	0x08
	.zero		1


	//   ....[4]....
        /*012c*/ 	.word	0x000003c0
        /*0130*/ 	.word	0x000000ff
        /*0134*/ 	.word	0x00030828
        /*0138*/ 	.short	0x0100
        /*013a*/ 	.byte	0x08
	.zero		1


	//   ....[5]....
        /*013c*/ 	.word	0x000004f0
        /*0140*/ 	.word	0x000000ff
        /*0144*/ 	.word	0x00030830
        /*0148*/ 	.short	0x0100
        /*014a*/ 	.byte	0x08
	.zero		1


	//   ....[6]....
        /*014c*/ 	.word	0x00000500
        /*0150*/ 	.word	0x000000ff
        /*0154*/ 	.word	0x00030840
        /*0158*/ 	.short	0x0100
        /*015a*/ 	.byte	0x08
	.zero		1


	//   ....[7]....
        /*015c*/ 	.word	0x00000510
        /*0160*/ 	.word	0x000000ff
        /*0164*/ 	.word	0x00030838
        /*0168*/ 	.short	0x0100
        /*016a*/ 	.byte	0x08
	.zero		1


	//   ....[8]....
        /*016c*/ 	.word	0x00000520
        /*0170*/ 	.word	0x000000ff
        /*0174*/ 	.word	0x00030848
        /*0178*/ 	.short	0x0100
        /*017a*/ 	.byte	0x08
	.zero		1


	//   ....[9]....
        /*017c*/ 	.word	0x00001890
        /*0180*/ 	.word	0x00000010
        /*0184*/ 	.word	0x00030800
        /*0188*/ 	.short	0x010a
        /*018a*/ 	.byte	0x3f
	.zero		1


	//   ....[10]....
        /*018c*/ 	.word	0x00001930
        /*0190*/ 	.word	0x00000010
        /*0194*/ 	.word	0x00030800
        /*0198*/ 	.short	0x010a
        /*019a*/ 	.byte	0x3f
	.zero		1


	//   ....[11]....
        /*019c*/ 	.word	0x00002070
        /*01a0*/ 	.word	0x00000000
        /*01a4*/ 	.word	0x00030810
        /*01a8*/ 	.short	0x010a
        /*01aa*/ 	.byte	0x3f
	.zero		1


	//   ....[12]....
        /*01ac*/ 	.word	0x000020b0
        /*01b0*/ 	.word	0x00000000
        /*01b4*/ 	.word	0x00030810
        /*01b8*/ 	.short	0x010a
        /*01ba*/ 	.byte	0x3f
	.zero		1


	//   ....[13]....
        /*01bc*/ 	.word	0x00002610
        /*01c0*/ 	.word	0x00000000
        /*01c4*/ 	.word	0x00030830
        /*01c8*/ 	.short	0x010a
        /*01ca*/ 	.byte	0x3f
	.zero		1


	//   ....[14]....
        /*01cc*/ 	.word	0x00002980
        /*01d0*/ 	.word	0x00000000
        /*01d4*/ 	.word	0x00030830
        /*01d8*/ 	.short	0x010a
        /*01da*/ 	.byte	0x3f
	.zero		1


	//   ....[15]....
        /*01dc*/ 	.word	0x000048c0
        /*01e0*/ 	.word	0x00000006
        /*01e4*/ 	.word	0x00000000
        /*01e8*/ 	.short	0x0101
        /*01ea*/ 	.byte	0x3f
	.zero		1


	//   ....[16]....
        /*01ec*/ 	.word	0x00004bf0
        /*01f0*/ 	.word	0x00000000
        /*01f4*/ 	.word	0x00000000
        /*01f8*/ 	.short	0x0101
        /*01fa*/ 	.byte	0x3f
	.zero		1


	//   ....[17]....
        /*01fc*/ 	.word	0x0000a860
        /*0200*/ 	.word	0x0000000f
        /*0204*/ 	.word	0x00030820
        /*0208*/ 	.short	0x010a
        /*020a*/ 	.byte	0x3f
	.zero		1


	//   ....[18]....
        /*020c*/ 	.word	0x0000af40
        /*0210*/ 	.word	0x0000000f
        /*0214*/ 	.word	0x00030840
        /*0218*/ 	.short	0x010a
        /*021a*/ 	.byte	0x3f
	.zero		1


	//   ....[19]....
        /*021c*/ 	.word	0x0000b210
        /*0220*/ 	.word	0x0000000f
        /*0224*/ 	.word	0x00030828
        /*0228*/ 	.short	0x010a
        /*022a*/ 	.byte	0x3f
	.zero		1


	//   ....[20]....
        /*022c*/ 	.word	0x0000b4e0
        /*0230*/ 	.word	0x0000000f
        /*0234*/ 	.word	0x00030848
        /*0238*/ 	.short	0x010a
        /*023a*/ 	.byte	0x3f
	.zero		1


	//   ....[21]....
        /*023c*/ 	.word	0x0000b750
        /*0240*/ 	.word	0x0000000f
        /*0244*/ 	.word	0x00030820
        /*0248*/ 	.short	0x010a
        /*024a*/ 	.byte	0x3f
	.zero		1


	//   ....[22]....
        /*024c*/ 	.word	0x0000ba90
        /*0250*/ 	.word	0x0000000f
        /*0254*/ 	.word	0x00030840
        /*0258*/ 	.short	0x010a
        /*025a*/ 	.byte	0x3f
	.zero		1


	//   ....[23]....
        /*025c*/ 	.word	0x0000bd30
        /*0260*/ 	.word	0x0000000f
        /*0264*/ 	.word	0x00030828
        /*0268*/ 	.short	0x010a
        /*026a*/ 	.byte	0x3f
	.zero		1


	//   ....[24]....
        /*026c*/ 	.word	0x0000c040
        /*0270*/ 	.word	0x00000003
        /*0274*/ 	.word	0x00030840
        /*0278*/ 	.short	0x010a
        /*027a*/ 	.byte	0x3f
	.zero		1


	//   ....[25]....
        /*027c*/ 	.word	0x0000c4a0
        /*0280*/ 	.word	0x00000007
        /*0284*/ 	.word	0x00000000
        /*0288*/ 	.short	0x010a
        /*028a*/ 	.byte	0x3f
	.zero		1


	//   ....[26]....
        /*028c*/ 	.word	0x0000c4f0
        /*0290*/ 	.word	0x00000003
        /*0294*/ 	.word	0x00000000
        /*0298*/ 	.short	0x010a
        /*029a*/ 	.byte	0x3f
	.zero		1


	//   ....[27]....
        /*029c*/ 	.word	0x0000c550
        /*02a0*/ 	.word	0x00000005
        /*02a4*/ 	.word	0x00000000
        /*02a8*/ 	.short	0x010a
        /*02aa*/ 	.byte	0x3f
	.zero		1


	//   ....[28]....
        /*02ac*/ 	.word	0x0000c580
        /*02b0*/ 	.word	0x00000003
        /*02b4*/ 	.word	0x00000000
        /*02b8*/ 	.short	0x010a
        /*02ba*/ 	.byte	0x3f
	.zero		1


	//   ....[29]....
        /*02bc*/ 	.word	0x0000c680
        /*02c0*/ 	.word	0x00000000
        /*02c4*/ 	.word	0x00030800
        /*02c8*/ 	.short	0x010a
        /*02ca*/ 	.byte	0x3f
	.zero		1


	//   ....[30]....
        /*02cc*/ 	.word	0x0000c6d0
        /*02d0*/ 	.word	0x00000000
        /*02d4*/ 	.word	0x00030810
        /*02d8*/ 	.short	0x010a
        /*02da*/ 	.byte	0x3f
	.zero		1


	//   ....[31]....
        /*02dc*/ 	.word	0x0000c720
        /*02e0*/ 	.word	0x00000000
        /*02e4*/ 	.word	0x00030830
        /*02e8*/ 	.short	0x010a
        /*02ea*/ 	.byte	0x3f
	.zero		1


	//   ....[32]....
        /*02ec*/ 	.word	0x0000c770
        /*02f0*/ 	.word	0x0000000f
        /*02f4*/ 	.word	0x00030820
        /*02f8*/ 	.short	0x010a
        /*02fa*/ 	.byte	0x3f
	.zero		1


	//   ....[33]....
        /*02fc*/ 	.word	0x0000c7c0
        /*0300*/ 	.word	0x0000000f
        /*0304*/ 	.word	0x00030840
        /*0308*/ 	.short	0x010a
        /*030a*/ 	.byte	0x3f
	.zero		1


	//   ....[34]....
        /*030c*/ 	.word	0x0000c810
        /*0310*/ 	.word	0x0000000f
        /*0314*/ 	.word	0x00030828
        /*0318*/ 	.short	0x010a
        /*031a*/ 	.byte	0x3f
	.zero		1


	//   ....[35]....
        /*031c*/ 	.word	0x0000c860
        /*0320*/ 	.word	0x0000000f
        /*0324*/ 	.word	0x00030848
        /*0328*/ 	.short	0x010a
        /*032a*/ 	.byte	0x3f
	.zero		1


	//   ....[36]....
        /*032c*/ 	.word	0x0000c8c0
        /*0330*/ 	.word	0x0000000f
        /*0334*/ 	.word	0x00030820
        /*0338*/ 	.short	0x010a
        /*033a*/ 	.byte	0x3f
	.zero		1


	//   ....[37]....
        /*033c*/ 	.word	0x0000c910
        /*0340*/ 	.word	0x0000000f
        /*0344*/ 	.word	0x00030840
        /*0348*/ 	.short	0x010a
        /*034a*/ 	.byte	0x3f
	.zero		1


	//   ....[38]....
        /*034c*/ 	.word	0x0000c960
        /*0350*/ 	.word	0x0000000f
        /*0354*/ 	.word	0x00030828
        /*0358*/ 	.short	0x010a
        /*035a*/ 	.byte	0x3f
	.zero		1


	//   ....[39]....
        /*035c*/ 	.word	0x0000c9b0
        /*0360*/ 	.word	0x00000003
        /*0364*/ 	.word	0x00030840
        /*0368*/ 	.short	0x010a
        /*036a*/ 	.byte	0x3f
	.zero		1


	//   ....[40]....
        /*036c*/ 	.word	0x0000ca80
        /*0370*/ 	.word	0x00000007
        /*0374*/ 	.word	0x00000000
        /*0378*/ 	.short	0x010a
        /*037a*/ 	.byte	0x3f
	.zero		1


	//   ....[41]....
        /*037c*/ 	.word	0x0000cad0
        /*0380*/ 	.word	0x00000003
        /*0384*/ 	.word	0x00000000
        /*0388*/ 	.short	0x010a
        /*038a*/ 	.byte	0x3f
	.zero		1


	//   ....[42]....
        /*038c*/ 	.word	0x0000cb20
        /*0390*/ 	.word	0x00000005
        /*0394*/ 	.word	0x00000000
        /*0398*/ 	.short	0x010a
        /*039a*/ 	.byte	0x3f
	.zero		1


	//----- nvinfo : EIATTR_NUM_MBARRIERS
	.align		4
.L_772:
        /*039c*/ 	.byte	0x03, 0x38
        /*039e*/ 	.short	0x0009


	//----- nvinfo : EIATTR_EXIT_INSTR_OFFSETS
	.align		4
        /*03a0*/ 	.byte	0x04, 0x1c
        /*03a2*/ 	.short	(.L_774 - .L_773)


	//   ....[0]....
.L_773:
        /*03a4*/ 	.word	0x0000c5d0


	//----- nvinfo : EIATTR_MAX_THREADS
	.align		4
.L_774:
        /*03a8*/ 	.byte	0x04, 0x05
        /*03aa*/ 	.short	(.L_776 - .L_775)
.L_775:
        /*03ac*/ 	.word	0x00000180
        /*03b0*/ 	.word	0x00000001
        /*03b4*/ 	.word	0x00000001


	//----- nvinfo : EIATTR_CRS_STACK_SIZE
	.align		4
.L_776:
        /*03b8*/ 	.byte	0x04, 0x1e
        /*03ba*/ 	.short	(.L_778 - .L_777)
.L_777:
        /*03bc*/ 	.word	0x00000000


	//----- nvinfo : EIATTR_CBANK_PARAM_SIZE
	.align		4
.L_778:
        /*03c0*/ 	.byte	0x03, 0x19
        /*03c2*/ 	.short	0x06f0


	//----- nvinfo : EIATTR_PARAM_CBANK
	.align		4
        /*03c4*/ 	.byte	0x04, 0x0a
        /*03c6*/ 	.short	(.L_780 - .L_779)
	.align		4
.L_779:
        /*03c8*/ 	.word	index@(.nv.constant0._ZN7cutlass13device_kernelIN5flash11enable_sm90INS1_16FlashAttnBwdSm90INS1_25CollectiveMainloopBwdSm90ILi2ELi2ELi2EN4cute5tupleIJNS5_1CILi1EEES8_S8_EEENS6_IJNS7_ILi64EEENS7_ILi128EEESB_EEENS_6half_tEfNS_4arch4Sm90ELb1ELb0ELb1ELb1ELb0ELb1ELb0ELb0ELi2ELi1ELi2ELi1ELb0EEENS1_21CollectiveEpilogueBwdISC_SD_SF_Li256ELb1ELb0ELi1EEENS1_25SingleTileBwdLPTSchedulerILb1ELi128ELb0EEEEEEEEEvNT_6ParamsE)
        /*03cc*/ 	.short	0x0210
        /*03ce*/ 	.short	0x06f0


	//----- nvinfo : EIATTR_SW_WAR
	.align		4
.L_780:
        /*03d0*/ 	.byte	0x04, 0x36
        /*03d2*/ 	.short	(.L_782 - .L_781)
.L_781:
        /*03d4*/ 	.word	0x00000008
.L_782:


//--------------------- .nv.info._ZN7cutlass13device_kernelIN5flash11enable_sm90INS1_16FlashAttnBwdSm90INS1_25CollectiveMainloopBwdSm90ILi2ELi2ELi2EN4cute5tupleIJNS5_1CILi1EEES8_S8_EEENS6_IJNS7_ILi64EEENS7_ILi128EEESB_EEENS_6half_tEfNS_4arch4Sm90ELb1ELb0ELb1ELb1ELb1ELb1ELb0ELb0ELi2ELi1ELi2ELi1ELb0EEENS1_21CollectiveEpilogueBwdISC_SD_SF_Li256ELb1ELb0ELi1EEENS1_25SingleTileBwdLPTSchedulerILb1ELi128ELb1EEEEEEEEEvNT_6ParamsE --------------------------
	.section	.nv.info._ZN7cutlass13device_kernelIN5flash11enable_sm90INS1_16FlashAttnBwdSm90INS1_25CollectiveMainloopBwdSm90ILi2ELi2ELi2EN4cute5tupleIJNS5_1CILi1EEES8_S8_EEENS6_IJNS7_ILi64EEENS7_ILi128EEESB_EEENS_6half_tEfNS_4arch4Sm90ELb1ELb0ELb1ELb1ELb1ELb1ELb0ELb0ELi2ELi1ELi2ELi1ELb0EEENS1_21CollectiveEpilogueBwdISC_SD_SF_Li256ELb1ELb0ELi1EEENS1_25SingleTileBwdLPTSchedulerILb1ELi128ELb1EEEEEEEEEvNT_6ParamsE,"",@"SHT_CUDA_INFO"
	.sectionflags	@""
	.align	4


	//----- nvinfo : EIATTR_CUDA_API_VERSION
	.align		4
        /*0000*/ 	.byte	0x04, 0x37
        /*0002*/ 	.short	(.L_784 - .L_783)
.L_783:
        /*0004*/ 	.word	0x00000082


	//----- nvinfo : EIATTR_KPARAM_INFO
	.align		4
.L_784:
        /*0008*/ 	.byte	0x04, 0x17
        /*000a*/ 	.short	(.L_786 - .L_785)
.L_785:
        /*000c*/ 	.word	0x00000000
        /*0010*/ 	.short	0x0000
        /*0012*/ 	.short	0x0070
        /*0014*/ 	.byte	0x00, 0xf0, 0x01, 0x1a


	//----- nvinfo : EIATTR_SPARSE_MMA_MASK
	.align		4
.L_786:
        /*0018*/ 	.byte	0x03, 0x50
        /*001a*/ 	.short	0x0000


	//----- nvinfo : EIATTR_MAXREG_COUNT
	.align		4
        /*001c*/ 	.byte	0x03, 0x1b
        /*001e*/ 	.short	0x00a8


	//----- nvinfo : EIATTR_NUM_BARRIERS
	.align		4
        /*0020*/ 	.byte	0x02, 0x4c
        /*0022*/ 	.byte	0x10
	.zero		1


	//----- nvinfo : EIATTR_EXTERNS
	.align		4
        /*0024*/ 	.byte	0x04, 0x0f
        /*0026*/ 	.short	(.L_788 - .L_787)


	//   ....[0]....
	.align		4
.L_787:
        /*0028*/ 	.word	index@(__assertfail)


	//----- nvinfo : EIATTR_ANNOTATIONS
	.align		4
.L_788:
        /*002c*/ 	.byte	0x04, 0x55
        /*002e*/ 	.short	(.L_790 - .L_789)


	//   ....[0]....
.L_789:
        /*0030*/ 	.word	0x00000001
        /*0034*/ 	.byte	0xd0, 0x15, 0x00, 0x00, 0x01, 0x00, 0x00, 0x00, 0x40, 0x1c, 0x00, 0x00, 0x01, 0x00, 0x00, 0x00
        /*0044*/ 	.byte	0x50, 0x37, 0x00, 0x00, 0x01, 0x00, 0x00, 0x00, 0x10, 0x38, 0x00, 0x00, 0x01, 0x00, 0x00, 0x00
        /*0054*/ 	.byte	0x00, 0xb5, 0x00, 0x00, 0x01, 0x00, 0x00, 0x00, 0x00, 0xb8, 0x00, 0x00, 0x01, 0x00, 0x00, 0x00
        /*0064*/ 	.byte	0x60, 0xc3, 0x00, 0x00, 0x01, 0x00, 0x00, 0x00, 0x80, 0xc3, 0x00, 0x00, 0x01, 0x00, 0x00, 0x00
        /*0074*/ 	.byte	0xf0, 0xc6, 0x00, 0x00


	//----- nvinfo : EIATTR_MERCURY_ISA_VERSION
	.align		4
.L_790:
        /*0078*/ 	.byte	0x03, 0x5f
        /*007a*/ 	.short	0x0101


	//----- nvinfo : EIATTR_INT_WARP_WIDE_INSTR_OFFSETS
	.align		4
        /*007c*/ 	.byte	0x04, 0x31
        /*007e*/ 	.short	(.L_792 - .L_791)


	//   ....[0]....
.L_791:
        /*0080*/ 	.word	0x00000190


	//   ....[1]....
        /*0084*/ 	.word	0x000001c0


	//   ....[2]....
        /*0088*/ 	.word	0x000098e0


	//   ....[3]....
        /*008c*/ 	.word	0x00009f90


	//   ....[4]....
        /*0090*/ 	.word	0x0000a4c0


	//----- nvinfo : EIATTR_COOP_GROUP_MASK_REGIDS
	.align		4
.L_792:
        /*0094*/ 	.byte	0x04, 0x29
        /*0096*/ 	.short	(.L_794 - .L_793)


	//   ....[0]....
.L_793:
        /*0098*/ 	.word	0xffffffff


	//   ....[1]....
        /*009c*/ 	.word	0xffffffff


	//   ....[2]....
        /*00a0*/ 	.word	0xffffffff


	//   ....[3]....
        /*00a4*/ 	.word	0xffffffff


	//   ....[4]....
        /*00a8*/ 	.word	0xffffffff


	//   ....[5]....
        /*00ac*/ 	.word	0xffffffff


	//   ....[6]....
        /*00b0*/ 	.word	0xffffffff


	//   ....[7]....
        /*00b4*/ 	.word	0xffffffff


	//   ....[8]....
        /*00b8*/ 	.word	0xffffffff


	//   ....[9]....
        /*00bc*/ 	.word	0xffffffff


	//   ....[10]....
        /*00c0*/ 	.word	0xffffffff


	//   ....[11]....
        /*00c4*/ 	.word	0xffffffff


	//   ....[12]....
        /*00c8*/ 	.word	0xffffffff


	//   ....[13]....
        /*00cc*/ 	.word	0x0500000f


	//   ....[14]....
        /*00d0*/ 	.word	0x0500000f


	//   ....[15]....
        /*00d4*/ 	.word	0x0500000f


	//   ....[16]....
        /*00d8*/ 	.word	0x0500000f


	//----- nvinfo : EIATTR_COOP_GROUP_INSTR_OFFSETS
	.align		4
.L_794:
        /*00dc*/ 	.byte	0x04, 0x28
        /*00de*/ 	.short	(.L_796 - .L_795)


	//   ....[0]....
.L_795:
        /*00e0*/ 	.word	0x00000070


	//   ....[1]....
        /*00e4*/ 	.word	0x000001a0


	//   ....[2]....
        /*00e8*/ 	.word	0x000001f0


	//   ....[3]....
        /*00ec*/ 	.word	0x000003e0


	//   ....[4]....
        /*00f0*/ 	.word	0x00000630


	//   ....[5]....
        /*00f4*/ 	.word	0x00001870


	//   ....[6]....
        /*00f8*/ 	.word	0x00008730


	//   ....[7]....
        /*00fc*/ 	.word	0x000094e0


	//   ....[8]....
        /*0100*/ 	.word	0x00009810


	//   ....[9]....
        /*0104*/ 	.word	0x00009c10


	//   ....[10]....
        /*0108*/ 	.word	0x00009ec0


	//   ....[11]....
        /*010c*/ 	.word	0x0000a180


	//   ....[12]....
        /*0110*/ 	.word	0x0000a3f0


	//   ....[13]....
        /*0114*/ 	.word	0x0000cf40


	//   ....[14]....
        /*0118*/ 	.word	0x0000d0c0


	//   ....[15]....
        /*011c*/ 	.word	0x0000d130


	//   ....[16]....
        /*0120*/ 	.word	0x0000d1a0


	//----- nvinfo : EIATTR_REG_RECONFIG
	.align		4
.L_796:
        /*0124*/ 	.byte	0x01, 0x54
	.zero		2


	//----- nvinfo : EIATTR_SYSCALL_OFFSETS
	.align		4
        /*0128*/ 	.byte	0x04, 0x46
        /*012a*/ 	.short	(.L_798 - .L_797)


	//   ....[0]....
.L_797:
        /*012c*/ 	.word	0x000014a0


	//   ....[1]....
        /*0130*/ 	.word	0x00001590


	//   ....[2]....
        /*0134*/ 	.word	0x00001700


	//   ....[3]....
        /*0138*/ 	.word	0x000017f0


	//----- nvinfo : EIATTR_MBARRIER_INSTR_OFFSETS
	.align		4
.L_798:
        /*013c*/ 	.byte	0x04, 0x39
        /*013e*/ 	.short	(.L_800 - .L_799)


	//   ....[0]....
.L_799:
        /*0140*/ 	.word	0x00000290
        /*0144*/ 	.word	0x000000ff
        /*0148*/ 	.word	0x00030800
        /*014c*/ 	.short	0x0100
        /*014e*/ 	.byte	0x06
	.zero		1


	//   ....[1]....
        /*0150*/ 	.word	0x00000390
        /*0154*/ 	.word	0x000000ff
        /*0158*/ 	.word	0x00030810
        /*015c*/ 	.short	0x0100
        /*015e*/ 	.byte	0x08
	.zero		1


	//   ....[2]....
        /*0160*/ 	.word	0x000003a0
        /*0164*/ 	.word	0x000000ff
        /*0168*/ 	.word	0x00030820
        /*016c*/ 	.short	0x0100
        /*016e*/ 	.byte	0x08
	.zero		1


	//   ....[3]....
        /*0170*/ 	.word	0x000003b0
        /*0174*/ 	.word	0x000000ff
        /*0178*/ 	.word	0x00030818
        /*017c*/ 	.short	0x0100
        /*017e*/ 	.byte	0x08
	.zero		1


	//   ....[4]....
        /*0180*/ 	.word	0x000003c0
        /*0184*/ 	.word	0x000000ff
        /*0188*/ 	.word	0x00030828
        /*018c*/ 	.short	0x0100
        /*018e*/ 	.byte	0x08
	.zero		1


	//   ....[5]....
        /*0190*/ 	.word	0x000004f0
        /*0194*/ 	.word	0x000000ff
        /*0198*/ 	.word	0x00030830
        /*019c*/ 	.short	0x0100
        /*019e*/ 	.byte	0x08
	.zero		1


	//   ....[6]....
        /*01a0*/ 	.word	0x00000500
        /*01a4*/ 	.word	0x000000ff
        /*01a8*/ 	.word	0x00030840
        /*01ac*/ 	.short	0x0100
        /*01ae*/ 	.byte	0x08
	.zero		1


	//   ....[7]....
        /*01b0*/ 	.word	0x00000510
        /*01b4*/ 	.word	0x000000ff
        /*01b8*/ 	.word	0x00030838
        /*01bc*/ 	.short	0x0100
        /*01be*/ 	.byte	0x08
	.zero		1


	//   ....[8]....
        /*01c0*/ 	.word	0x00000520
        /*01c4*/ 	.word	0x000000ff
        /*01c8*/ 	.word	0x00030848
        /*01cc*/ 	.short	0x0100
        /*01ce*/ 	.byte	0x08
	.zero		1


	//   ....[9]....
        /*01d0*/ 	.word	0x000018b0
        /*01d4*/ 	.word	0x00000010
        /*01d8*/ 	.word	0x00030800
        /*01dc*/ 	.short	0x010a
        /*01de*/ 	.byte	0x3f
	.zero		1


	//   ....[10]....
        /*01e0*/ 	.word	0x00001950
        /*01e4*/ 	.word	0x00000010
        /*01e8*/ 	.word	0x00030800
        /*01ec*/ 	.short	0x010a
        /*01ee*/ 	.byte	0x3f
	.zero		1


	//   ....[11]....
        /*01f0*/ 	.word	0x00002090
        /*01f4*/ 	.word	0x00000000
        /*01f8*/ 	.word	0x00030810
        /*01fc*/ 	.short	0x010a
        /*01fe*/ 	.byte	0x3f
	.zero		1


	//   ....[12]....
        /*0200*/ 	.word	0x000020d0
        /*0204*/ 	.word	0x00000000
        /*0208*/ 	.word	0x00030810
        /*020c*/ 	.short	0x010a
        /*020e*/ 	.byte	0x3f
	.zero		1


	//   ....[13]....
        /*0210*/ 	.word	0x00002630
        /*0214*/ 	.word	0x00000000
        /*0218*/ 	.word	0x00030830
        /*021c*/ 	.short	0x010a
        /*021e*/ 	.byte	0x3f
	.zero		1


	//   ....[14]....
        /*0220*/ 	.word	0x000029a0
        /*0224*/ 	.word	0x00000000
        /*0228*/ 	.word	0x00030830
        /*022c*/ 	.short	0x010a
        /*022e*/ 	.byte	0x3f
	.zero		1


	//   ....[15]....
        /*0230*/ 	.word	0x000048e0
        /*0234*/ 	.word	0x00000006
        /*0238*/ 	.word	0x00000000
        /*023c*/ 	.short	0x0101
        /*023e*/ 	.byte	0x3f
	.zero		1


	//   ....[16]....
        /*0240*/ 	.word	0x00004c10
        /*0244*/ 	.word	0x00000000
        /*0248*/ 	.word	0x00000000
        /*024c*/ 	.short	0x0101
        /*024e*/ 	.byte	0x3f
	.zero		1


	//   ....[17]....
        /*0250*/ 	.word	0x0000b180
        /*0254*/ 	.word	0x0000000f
        /*0258*/ 	.word	0x00030820
        /*025c*/ 	.short	0x010a
        /*025e*/ 	.byte	0x3f
	.zero		1


	//   ....[18]....
        /*0260*/ 	.word	0x0000b860
        /*0264*/ 	.word	0x0000000f
        /*0268*/ 	.word	0x00030840
        /*026c*/ 	.short	0x010a
        /*026e*/ 	.byte	0x3f
	.zero		1


	//   ....[19]....
        /*0270*/ 	.word	0x0000bb30
        /*0274*/ 	.word	0x0000000f
        /*0278*/ 	.word	0x00030828
        /*027c*/ 	.short	0x010a
        /*027e*/ 	.byte	0x3f
	.zero		1


	//   ....[20]....
        /*0280*/ 	.word	0x0000be00
        /*0284*/ 	.word	0x0000000f
        /*0288*/ 	.word	0x00030848
        /*028c*/ 	.short	0x010a
        /*028e*/ 	.byte	0x3f
	.zero		1


	//   ....[21]....
        /*0290*/ 	.word	0x0000c070
        /*0294*/ 	.word	0x0000000f
        /*0298*/ 	.word	0x00030820
        /*029c*/ 	.short	0x010a
        /*029e*/ 	.byte	0x3f
	.zero		1


	//   ....[22]....
        /*02a0*/ 	.word	0x0000c3b0
        /*02a4*/ 	.word	0x0000000f
        /*02a8*/ 	.word	0x00030840
        /*02ac*/ 	.short	0x010a
        /*02ae*/ 	.byte	0x3f
	.zero		1


	//   ....[23]....
        /*02b0*/ 	.word	0x0000c650
        /*02b4*/ 	.word	0x0000000f
        /*02b8*/ 	.word	0x00030828
        /*02bc*/ 	.short	0x010a
        /*02be*/ 	.byte	0x3f
	.zero		1


	//   ....[24]....
        /*02c0*/ 	.word	0x0000c960
        /*02c4*/ 	.word	0x00000003
        /*02c8*/ 	.word	0x00030840
        /*02cc*/ 	.short	0x010a
        /*02ce*/ 	.byte	0x3f
	.zero		1


	//   ....[25]....
        /*02d0*/ 	.word	0x0000cdc0
        /*02d4*/ 	.word	0x00000007
        /*02d8*/ 	.word	0x00000000
        /*02dc*/ 	.short	0x010a
        /*02de*/ 	.byte	0x3f
	.zero		1


	//   ....[26]....
        /*02e0*/ 	.word	0x0000ce10
        /*02e4*/ 	.word	0x00000003
        /*02e8*/ 	.word	0x00000000
        /*02ec*/ 	.short	0x010a
        /*02ee*/ 	.byte	0x3f
	.zero		1


	//   ....[27]....
        /*02f0*/ 	.word	0x0000ce70
        /*02f4*/ 	.word	0x00000005
        /*02f8*/ 	.word	0x00000000
        /*02fc*/ 	.short	0x010a
        /*02fe*/ 	.byte	0x3f
	.zero		1


	//   ....[28]....
        /*0300*/ 	.word	0x0000cea0
        /*0304*/ 	.word	0x00000003
        /*0308*/ 	.word	0x00000000
        /*030c*/ 	.short	0x010a
        /*030e*/ 	.byte	0x3f
	.zero		1


	//   ....[29]....
        /*0310*/ 	.word	0x0000cfa0
        /*0314*/ 	.word	0x00000000
        /*0318*/ 	.word	0x00030800
        /*031c*/ 	.short	0x010a
        /*031e*/ 	.byte	0x3f
	.zero		1


	//   ....[30]....
        /*0320*/ 	.word	0x0000cff0
        /*0324*/ 	.word	0x00000000
        /*0328*/ 	.word	0x00030810
        /*032c*/ 	.short	0x010a
        /*032e*/ 	.byte	0x3f
	.zero		1


	//   ....[31]....
        /*0330*/ 	.word	0x0000d040
        /*0334*/ 	.word	0x00000000
        /*0338*/ 	.word	0x00030830
        /*033c*/ 	.short	0x010a
        /*033e*/ 	.byte	0x3f
	.zero		1


	//   ....[32]....
        /*0340*/ 	.word	0x0000d1e0
        /*0344*/ 	.word	0x0000000f
        /*0348*/ 	.word	0x00030820
        /*034c*/ 	.short	0x010a
        /*034e*/ 	.byte	0x3f
	.zero		1


	//   ....[33]....
        /*0350*/ 	.word	0x0000d230
        /*0354*/ 	.word	0x0000000f
        /*0358*/ 	.word	0x00030840
        /*035c*/ 	.short	0x010a
        /*035e*/ 	.byte	0x3f
	.zero		1


	//   ....[34]....
        /*0360*/ 	.word	0x0000d280
        /*0364*/ 	.word	0x0000000f
        /*0368*/ 	.word	0x00030828
        /*036c*/ 	.short	0x010a
        /*036e*/ 	.byte	0x3f
	.zero		1


	//   ....[35]....
        /*0370*/ 	.word	0x0000d2d0
        /*0374*/ 	.word	0x0000000f
        /*0378*/ 	.word	0x00030848
        /*037c*/ 	.short	0x010a
        /*037e*/ 	.byte	0x3f
	.zero		1


	//   ....[36]....
        /*0380*/ 	.word	0x0000d330
        /*0384*/ 	.word	0x0000000f
        /*0388*/ 	.word	0x00030820
        /*038c*/ 	.short	0x010a
        /*038e*/ 	.byte	0x3f
	.zero		1


	//   ....[37]....
        /*0390*/ 	.word	0x0000d380
        /*0394*/ 	.word	0x0000000f
        /*0398*/ 	.word	0x00030840
        /*039c*/ 	.short	0x010a
        /*039e*/ 	.byte	0x3f
	.zero		1


	//   ....[38]....
        /*03a0*/ 	.word	0x0000d3d0
        /*03a4*/ 	.word	0x0000000f
        /*03a8*/ 	.word	0x00030828
        /*03ac*/ 	.short	0x010a
        /*03ae*/ 	.byte	0x3f
	.zero		1


	//   ....[39]....
        /*03b0*/ 	.word	0x0000d420
        /*03b4*/ 	.word	0x00000003
        /*03b8*/ 	.word	0x00030840
        /*03bc*/ 	.short	0x010a
        /*03be*/ 	.byte	0x3f
	.zero		1


	//   ....[40]....
        /*03c0*/ 	.word	0x0000d4f0
        /*03c4*/ 	.word	0x00000007
        /*03c8*/ 	.word	0x00000000
        /*03cc*/ 	.short	0x010a
        /*03ce*/ 	.byte	0x3f
	.zero		1


	//   ....[41]....
        /*03d0*/ 	.word	0x0000d540
        /*03d4*/ 	.word	0x00000003
        /*03d8*/ 	.word	0x00000000
        /*03dc*/ 	.short	0x010a
        /*03de*/ 	.byte	0x3f
	.zero		1


	//   ....[42]....
        /*03e0*/ 	.word	0x0000d590
        /*03e4*/ 	.word	0x00000005
        /*03e8*/ 	.word	0x00000000
        /*03ec*/ 	.short	0x010a
        /*03ee*/ 	.byte	0x3f
	.zero		1


	//----- nvinfo : EIATTR_NUM_MBARRIERS
	.align		4
.L_800:
        /*03f0*/ 	.byte	0x03, 0x38
        /*03f2*/ 	.short	0x0009


	//----- nvinfo : EIATTR_EXIT_INSTR_OFFSETS
	.align		4
        /*03f4*/ 	.byte	0x04, 0x1c
        /*03f6*/ 	.short	(.L_802 - .L_801)


	//   ....[0]....
.L_801:
        /*03f8*/ 	.word	0x0000cef0


	//----- nvinfo : EIATTR_MAX_THREADS
	.align		4
.L_802:
        /*03fc*/ 	.byte	0x04, 0x05
        /*03fe*/ 	.short	(.L_804 - .L_803)
.L_803:
        /*0400*/ 	.word	0x00000180
        /*0404*/ 	.word	0x00000001
        /*0408*/ 	.word	0x00000001


	//----- nvinfo : EIATTR_CRS_STACK_SIZE
	.align		4
.L_804:
        /*040c*/ 	.byte	0x04, 0x1e
        /*040e*/ 	.short	(.L_806 - .L_805)
.L_805:
        /*0410*/ 	.word	0x00000000


	//----- nvinfo : EIATTR_CBANK_PARAM_SIZE
	.align		4
.L_806:
        /*0414*/ 	.byte	0x03, 0x19
        /*0416*/ 	.short	0x06f0


	//----- nvinfo : EIATTR_PARAM_CBANK
	.align		4
        /*0418*/ 	.byte	0x04, 0x0a
        /*041a*/ 	.short	(.L_808 - .L_807)
	.align		4
.L_807:
        /*041c*/ 	.word	index@(.nv.constant0._ZN7cutlass13device_kernelIN5flash11enable_sm90INS1_16FlashAttnBwdSm90INS1_25CollectiveMainloopBwdSm90ILi2ELi2ELi2EN4cute5tupleIJNS5_1CILi1EEES8_S8_EEENS6_IJNS7_ILi64EEENS7_ILi128EEESB_EEENS_6half_tEfNS_4arch4Sm90ELb1ELb0ELb1ELb1ELb1ELb1ELb0ELb0ELi2ELi1ELi2ELi1ELb0EEENS1_21CollectiveEpilogueBwdISC_SD_SF_Li256ELb1ELb0ELi1EEENS1_25SingleTileBwdLPTSchedulerILb1ELi128ELb1EEEEEEEEEvNT_6ParamsE)
        /*0420*/ 	.short	0x0210
        /*0422*/ 	.short	0x06f0


	//----- nvinfo : EIATTR_SW_WAR
	.align		4
.L_808:
        /*0424*/ 	.byte	0x04, 0x36
        /*0426*/ 	.short	(.L_810 - .L_809)
.L_809:
        /*0428*/ 	.word	0x00000008
.L_810:


//--------------------- .nv.info._ZN7cutlass13device_kernelIN5flash11enable_sm90INS1_16FlashAttnBwdSm90INS1_25CollectiveMainloopBwdSm90ILi2ELi2ELi2EN4cute5tupleIJNS5_1CILi1EEES8_S8_EEENS6_IJNS7_ILi64EEENS7_ILi128EEESB_EEENS_6half_tEfNS_4arch4Sm90ELb1ELb0ELb1ELb1ELb0ELb1ELb0ELb0ELi2ELi1ELi2ELi1ELb0EEENS1_24CollectiveEpilogueBwdGQAISC_fSF_Li256ELb1ELb0EEENS1_25SingleTileBwdLPTSchedulerILb1ELi128ELb0EEEEEEEEEvNT_6ParamsE --------------------------
	.section	.nv.info._ZN7cutlass13device_kernelIN5flash11enable_sm90INS1_16FlashAttnBwdSm90INS1_25CollectiveMainloopBwdSm90ILi2ELi2ELi2EN4cute5tupleIJNS5_1CILi1EEES8_S8_EEENS6_IJNS7_ILi64EEENS7_ILi128EEESB_EEENS_6half_tEfNS_4arch4Sm90ELb1ELb0ELb1ELb1ELb0ELb1ELb0ELb0ELi2ELi1ELi2ELi1ELb0EEENS1_24CollectiveEpilogueBwdGQAISC_fSF_Li256ELb1ELb0EEENS1_25SingleTileBwdLPTSchedulerILb1ELi128ELb0EEEEEEEEEvNT_6ParamsE,"",@"SHT_CUDA_INFO"
	.sectionflags	@""
	.align	4


	//----- nvinfo : EIATTR_CUDA_API_VERSION
	.align		4
        /*0000*/ 	.byte	0x04, 0x37
        /*0002*/ 	.short	(.L_812 - .L_811)
.L_811:
        /*0004*/ 	.word	0x00000082


	//----- nvinfo : EIATTR_KPARAM_INFO
	.align		4
.L_812:
        /*0008*/ 	.byte	0x04, 0x17
        /*000a*/ 	.short	(.L_814 - .L_813)
.L_813:
        /*000c*/ 	.word	0x00000000
        /*0010*/ 	.short	0x0000
        /*0012*/ 	.short	0x0070
        /*0014*/ 	.byte	0x00, 0xf0, 0x01, 0x1c


	//----- nvinfo : EIATTR_SPARSE_MMA_MASK
	.align		4
.L_814:
        /*0018*/ 	.byte	0x03, 0x50
        /*001a*/ 	.short	0x0000


	//----- nvinfo : EIATTR_MAXREG_COUNT
	.align		4
        /*001c*/ 	.byte	0x03, 0x1b
        /*001e*/ 	.short	0x00a8


	//----- nvinfo : EIATTR_NUM_BARRIERS
	.align		4
        /*0020*/ 	.byte	0x02, 0x4c
        /*0022*/ 	.byte	0x10
	.zero		1


	//----- nvinfo : EIATTR_EXTERNS
	.align		4
        /*0024*/ 	.byte	0x04, 0x0f
        /*0026*/ 	.short	(.L_816 - .L_815)


	//   ....[0]....
	.align		4
.L_815:
        /*0028*/ 	.word	index@(__assertfail)


	//----- nvinfo : EIATTR_ANNOTATIONS
	.align		4
.L_816:
        /*002c*/ 	.byte	0x04, 0x55
        /*002e*/ 	.short	(.L_818 - .L_817)


	//   ....[0]....
.L_817:
        /*0030*/ 	.word	0x00000001
        /*0034*/ 	.byte	0x90, 0x15, 0x00, 0x00, 0x01, 0x00, 0x00, 0x00, 0x00, 0x1c, 0x00, 0x00, 0x01, 0x00, 0x00, 0x00
        /*0044*/ 	.byte	0x10, 0x37, 0x00, 0x00, 0x01, 0x00, 0x00, 0x00, 0xd0, 0x37, 0x00, 0x00, 0x01, 0x00, 0x00, 0x00
        /*0054*/ 	.byte	0xa0, 0x7e, 0x00, 0x00, 0x01, 0x00, 0x00, 0x00, 0xa0, 0x81, 0x00, 0x00, 0x01, 0x00, 0x00, 0x00
        /*0064*/ 	.byte	0x00, 0x8d, 0x00, 0x00, 0x01, 0x00, 0x00, 0x00, 0x20, 0x8d, 0x00, 0x00, 0x01, 0x00, 0x00, 0x00
        /*0074*/ 	.byte	0x90, 0x90, 0x00, 0x00


	//----- nvinfo : EIATTR_MERCURY_ISA_VERSION
	.align		4
.L_818:
        /*0078*/ 	.byte	0x03, 0x5f
        /*007a*/ 	.short	0x0101


	//----- nvinfo : EIATTR_INT_WARP_WIDE_INSTR_OFFSETS
	.align		4
        /*007c*/ 	.byte	0x04, 0x31
        /*007e*/ 	.short	(.L_820 - .L_819)


	//   ....[0]....
.L_819:
        /*0080*/ 	.word	0x00000190


	//   ....[1]....
        /*0084*/ 	.word	0x000001c0


	//----- nvinfo : EIATTR_COOP_GROUP_MASK_REGIDS
	.align		4
.L_820:
        /*0088*/ 	.byte	0x04, 0x29
        /*008a*/ 	.short	(.L_822 - .L_821)


	//   ....[0]....
.L_821:
        /*008c*/ 	.word	0xffffffff


	//   ....[1]....
        /*0090*/ 	.word	0xffffffff


	//   ....[2]....
        /*0094*/ 	.word	0xffffffff


	//   ....[3]....
        /*0098*/ 	.word	0xffffffff


	//   ....[4]....
        /*009c*/ 	.word	0xffffffff


	//   ....[5]....
        /*00a0*/ 	.word	0xffffffff


	//   ....[6]....
        /*00a4*/ 	.word	0xffffffff


	//   ....[7]....
        /*00a8*/ 	.word	0x0500000f


	//----- nvinfo : EIATTR_COOP_GROUP_INSTR_OFFSETS
	.align		4
.L_822:
        /*00ac*/ 	.byte	0x04, 0x28
        /*00ae*/ 	.short	(.L_824 - .L_823)


	//   ....[0]....
.L_823:
        /*00b0*/ 	.word	0x00000070


	//   ....[1]....
        /*00b4*/ 	.word	0x000001a0


	//   ....[2]....
        /*00b8*/ 	.word	0x000001f0


	//   ....[3]....
        /*00bc*/ 	.word	0x000003e0


	//   ....[4]....
        /*00c0*/ 	.word	0x00000630


	//   ....[5]....
        /*00c4*/ 	.word	0x00001830


	//   ....[6]....
        /*00c8*/ 	.word	0x000059d0


	//   ....[7]....
        /*00cc*/ 	.word	0x000098e0


	//----- nvinfo : EIATTR_REG_RECONFIG
	.align		4
.L_824:
        /*00d0*/ 	.byte	0x01, 0x54
	.zero		2


	//----- nvinfo : EIATTR_SYSCALL_OFFSETS
	.align		4
        /*00d4*/ 	.byte	0x04, 0x46
        /*00d6*/ 	.short	(.L_826 - .L_825)


	//   ....[0]....
.L_825:
        /*00d8*/ 	.word	0x00001460


	//   ....[1]....
        /*00dc*/ 	.word	0x00001550


	//   ....[2]....
        /*00e0*/ 	.word	0x000016c0


	//   ....[3]....
        /*00e4*/ 	.word	0x000017b0


	//----- nvinfo : EIATTR_MBARRIER_INSTR_OFFSETS
	.align		4
.L_826:
        /*00e8*/ 	.byte	0x04, 0x39
        /*00ea*/ 	.short	(.L_828 - .L_827)


	//   ....[0]....
.L_827:
        /*00ec*/ 	.word	0x00000290
        /*00f0*/ 	.word	0x000000ff
        /*00f4*/ 	.word	0x00030800
        /*00f8*/ 	.short	0x0100
        /*00fa*/ 	.byte	0x06
	.zero		1


	//   ....[1]....
        /*00fc*/ 	.word	0x00000390
        /*0100*/ 	.word	0x000000ff
        /*0104*/ 	.word	0x00030810
        /*0108*/ 	.short	0x0100
        /*010a*/ 	.byte	0x08
	.zero		1


	//   ....[2]....
        /*010c*/ 	.word	0x000003a0
        /*0110*/ 	.word	0x000000ff
        /*0114*/ 	.word	0x00030820
        /*0118*/ 	.short	0x0100
        /*011a*/ 	.byte	0x08
	.zero		1


	//   ....[3]....
        /*011c*/ 	.word	0x000003b0
        /*0120*/ 	.word	0x000000ff
        /*0124*/ 	.word	0x00030818
        /*0128*/ 	.short	0x0100
        /*012a*/ 	.byte	0x08
	.zero		1


	//   ....[4]....
        /*012c*/ 	.word	0x000003c0
        /*0130*/ 	.word	0x000000ff
        /*0134*/ 	.word	0x00030828
        /*0138*/ 	.short	0x0100
        /*013a*/ 	.byte	0x08
	.zero		1


	//   ....[5]....
        /*013c*/ 	.word	0x000004f0
        /*0140*/ 	.word	0x000000ff
        /*0144*/ 	.word	0x00030830
        /*0148*/ 	.short	0x0100
        /*014a*/ 	.byte	0x08
	.zero		1


	//   ....[6]....
        /*014c*/ 	.word	0x00000500
        /*0150*/ 	.word	0x000000ff
        /*0154*/ 	.word	0x00030840
        /*0158*/ 	.short	0x0100
        /*015a*/ 	.byte	0x08
	.zero		1


	//   ....[7]....
        /*015c*/ 	.word	0x00000510
        /*0160*/ 	.word	0x000000ff
        /*0164*/ 	.word	0x00030838
        /*0168*/ 	.short	0x0100
        /*016a*/ 	.byte	0x08
	.zero		1


	//   ....[8]....
        /*016c*/ 	.word	0x00000520
        /*0170*/ 	.word	0x000000ff
        /*0174*/ 	.word	0x00030848
        /*0178*/ 	.short	0x0100
        /*017a*/ 	.byte	0x08
	.zero		1


	//   ....[9]....
        /*017c*/ 	.word	0x00001870
        /*0180*/ 	.word	0x00000010
        /*0184*/ 	.word	0x00030800
        /*0188*/ 	.short	0x010a
        /*018a*/ 	.byte	0x3f
	.zero		1


	//   ....[10]....
        /*018c*/ 	.word	0x00001910
        /*0190*/ 	.word	0x00000010
        /*0194*/ 	.word	0x00030800
        /*0198*/ 	.short	0x010a
        /*019a*/ 	.byte	0x3f
	.zero		1


	//   ....[11]....
        /*019c*/ 	.word	0x00002050
        /*01a0*/ 	.word	0x00000000
        /*01a4*/ 	.word	0x00030810
        /*01a8*/ 	.short	0x010a
        /*01aa*/ 	.byte	0x3f
	.zero		1


	//   ....[12]....
        /*01ac*/ 	.word	0x00002090
        /*01b0*/ 	.word	0x00000000
        /*01b4*/ 	.word	0x00030810
        /*01b8*/ 	.short	0x010a
        /*01ba*/ 	.byte	0x3f
	.zero		1


	//   ....[13]....
        /*01bc*/ 	.word	0x000025f0
        /*01c0*/ 	.word	0x00000000
        /*01c4*/ 	.word	0x00030830
        /*01c8*/ 	.short	0x010a
        /*01ca*/ 	.byte	0x3f
	.zero		1


	//   ....[14]....
        /*01cc*/ 	.word	0x00002960
        /*01d0*/ 	.word	0x00000000
        /*01d4*/ 	.word	0x00030830
        /*01d8*/ 	.short	0x010a
        /*01da*/ 	.byte	0x3f
	.zero		1


	//   ....[15]....
        /*01dc*/ 	.word	0x000048a0
        /*01e0*/ 	.word	0x00000006
        /*01e4*/ 	.word	0x00000000
        /*01e8*/ 	.short	0x0101
        /*01ea*/ 	.byte	0x3f
	.zero		1


	//   ....[16]....
        /*01ec*/ 	.word	0x00004bd0
        /*01f0*/ 	.word	0x00000000
        /*01f4*/ 	.word	0x00000000
        /*01f8*/ 	.short	0x0101
        /*01fa*/ 	.byte	0x3f
	.zero		1


	//   ....[17]....
        /*01fc*/ 	.word	0x00007b20
        /*0200*/ 	.word	0x0000000f
        /*0204*/ 	.word	0x00030820
        /*0208*/ 	.short	0x010a
        /*020a*/ 	.byte	0x3f
	.zero		1


	//   ....[18]....
        /*020c*/ 	.word	0x00008200
        /*0210*/ 	.word	0x0000000f
        /*0214*/ 	.word	0x00030840
        /*0218*/ 	.short	0x010a
        /*021a*/ 	.byte	0x3f
	.zero		1


	//   ....[19]....
        /*021c*/ 	.word	0x000084d0
        /*0220*/ 	.word	0x0000000f
        /*0224*/ 	.word	0x00030828
        /*0228*/ 	.short	0x010a
        /*022a*/ 	.byte	0x3f
	.zero		1


	//   ....[20]....
        /*022c*/ 	.word	0x000087a0
        /*0230*/ 	.word	0x0000000f
        /*0234*/ 	.word	0x00030848
        /*0238*/ 	.short	0x010a
        /*023a*/ 	.byte	0x3f
	.zero		1


	//   ....[21]....
        /*023c*/ 	.word	0x00008a10
        /*0240*/ 	.word	0x0000000f
        /*0244*/ 	.word	0x00030820
        /*0248*/ 	.short	0x010a
        /*024a*/ 	.byte	0x3f
	.zero		1


	//   ....[22]....
        /*024c*/ 	.word	0x00008d50
        /*0250*/ 	.word	0x0000000f
        /*0254*/ 	.word	0x00030840
        /*0258*/ 	.short	0x010a
        /*025a*/ 	.byte	0x3f
	.zero		1


	//   ....[23]....
        /*025c*/ 	.word	0x00008ff0
        /*0260*/ 	.word	0x0000000f
        /*0264*/ 	.word	0x00030828
        /*0268*/ 	.short	0x010a
        /*026a*/ 	.byte	0x3f
	.zero		1


	//   ....[24]....
        /*026c*/ 	.word	0x00009300
        /*0270*/ 	.word	0x00000003
        /*0274*/ 	.word	0x00030840
        /*0278*/ 	.short	0x010a
        /*027a*/ 	.byte	0x3f
	.zero		1


	//   ....[25]....
        /*027c*/ 	.word	0x00009760
        /*0280*/ 	.word	0x00000007
        /*0284*/ 	.word	0x00000000
        /*0288*/ 	.short	0x010a
        /*028a*/ 	.byte	0x3f
	.zero		1


	//   ....[26]....
        /*028c*/ 	.word	0x000097b0
        /*0290*/ 	.word	0x00000003
        /*0294*/ 	.word	0x00000000
        /*0298*/ 	.short	0x010a
        /*029a*/ 	.byte	0x3f
	.zero		1


	//   ....[27]....
        /*029c*/ 	.word	0x00009810
        /*02a0*/ 	.word	0x00000005
        /*02a4*/ 	.word	0x00000000
        /*02a8*/ 	.short	0x010a
        /*02aa*/ 	.byte	0x3f
	.zero		1


	//   ....[28]....
        /*02ac*/ 	.word	0x00009840
        /*02b0*/ 	.word	0x00000003
        /*02b4*/ 	.word	0x00000000
        /*02b8*/ 	.short	0x010a
        /*02ba*/ 	.byte	0x3f
	.zero		1


	//   ....[29]....
        /*02bc*/ 	.word	0x00009940
        /*02c0*/ 	.word	0x00000000
        /*02c4*/ 	.word	0x00030800
        /*02c8*/ 	.short	0x010a
        /*02ca*/ 	.byte	0x3f
	.zero		1


	//   ....[30]....
        /*02cc*/ 	.word	0x00009990
        /*02d0*/ 	.word	0x00000000
        /*02d4*/ 	.word	0x00030810
        /*02d8*/ 	.short	0x010a
        /*02da*/ 	.byte	0x3f
	.zero		1


	//   ....[31]....
        /*02dc*/ 	.word	0x000099e0
        /*02e0*/ 	.word	0x00000000
        /*02e4*/ 	.word	0x00030830
        /*02e8*/ 	.short	0x010a
        /*02ea*/ 	.byte	0x3f
	.zero		1


	//   ....[32]....
        /*02ec*/ 	.word	0x00009a30
        /*02f0*/ 	.word	0x0000000f
        /*02f4*/ 	.word	0x00030820
        /*02f8*/ 	.short	0x010a
        /*02fa*/ 	.byte	0x3f
	.zero		1


	//   ....[33]....
        /*02fc*/ 	.word	0x00009a80
        /*0300*/ 	.word	0x0000000f
        /*0304*/ 	.word	0x00030840
        /*0308*/ 	.short	0x010a
        /*030a*/ 	.byte	0x3f
	.zero		1


	//   ....[34]....
        /*030c*/ 	.word	0x00009ad0
        /*0310*/ 	.word	0x0000000f
        /*0314*/ 	.word	0x00030828
        /*0318*/ 	.short	0x010a
        /*031a*/ 	.byte	0x3f
	.zero		1


	//   ....[35]....
        /*031c*/ 	.word	0x00009b20
        /*0320*/ 	.word	0x0000000f
        /*0324*/ 	.word	0x00030848
        /*0328*/ 	.short	0x010a
        /*032a*/ 	.byte	0x3f
	.zero		1


	//   ....[36]....
        /*032c*/ 	.word	0x00009b80
        /*0330*/ 	.word	0x0000000f
        /*0334*/ 	.word	0x00030820
        /*0338*/ 	.short	0x010a
        /*033a*/ 	.byte	0x3f
	.zero		1


	//   ....[37]....
        /*033c*/ 	.word	0x00009bd0
        /*0340*/ 	.word	0x0000000f
        /*0344*/ 	.word	0x00030840
        /*0348*/ 	.short	0x010a
        /*034a*/ 	.byte	0x3f
	.zero		1


	//   ....[38]....
        /*034c*/ 	.word	0x00009c20
        /*0350*/ 	.word	0x0000000f
        /*0354*/ 	.word	0x00030828
        /*0358*/ 	.short	0x010a
        /*035a*/ 	.byte	0x3f
	.zero		1


	//   ....[39]....
        /*035c*/ 	.word	0x00009c70
        /*0360*/ 	.word	0x00000003
        /*0364*/ 	.word	0x00030840
        /*0368*/ 	.short	0x010a
        /*036a*/ 	.byte	0x3f
	.zero		1


	//   ....[40]....
        /*036c*/ 	.word	0x00009d40
        /*0370*/ 	.word	0x00000007
        /*0374*/ 	.word	0x00000000
        /*0378*/ 	.short	0x010a
        /*037a*/ 	.byte	0x3f
	.zero		1


	//   ....[41]....
        /*037c*/ 	.word	0x00009d90
        /*0380*/ 	.word	0x00000003
        /*0384*/ 	.word	0x00000000
        /*0388*/ 	.short	0x010a
        /*038a*/ 	.byte	0x3f
	.zero		1


	//   ....[42]....
        /*038c*/ 	.word	0x00009de0
        /*0390*/ 	.word	0x00000005
        /*0394*/ 	.word	0x00000000
        /*0398*/ 	.short	0x010a
        /*039a*/ 	.byte	0x3f
	.zero		1


	//----- nvinfo : EIATTR_NUM_MBARRIERS
	.align		4
.L_828:
        /*039c*/ 	.byte	0x03, 0x38
        /*039e*/ 	.short	0x0009


	//----- nvinfo : EIATTR_EXIT_INSTR_OFFSETS
	.align		4
        /*03a0*/ 	.byte	0x04, 0x1c
        /*03a2*/ 	.short	(.L_830 - .L_829)


	//   ....[0]....
.L_829:
        /*03a4*/ 	.word	0x00009890


	//----- nvinfo : EIATTR_MAX_THREADS
	.align		4
.L_830:
        /*03a8*/ 	.byte	0x04, 0x05
        /*03aa*/ 	.short	(.L_832 - .L_831)
.L_831:
        /*03ac*/ 	.word	0x00000180
        /*03b0*/ 	.word	0x00000001
        /*03b4*/ 	.word	0x00000001


	//----- nvinfo : EIATTR_CRS_STACK_SIZE
	.align		4
.L_832:
        /*03b8*/ 	.byte	0x04, 0x1e
        /*03ba*/ 	.short	(.L_834 - .L_833)
.L_833:
        /*03bc*/ 	.word	0x00000000


	//----- nvinfo : EIATTR_CBANK_PARAM_SIZE
	.align		4
.L_834:
        /*03c0*/ 	.byte	0x03, 0x19
        /*03c2*/ 	.short	0x0770


	//----- nvinfo : EIATTR_PARAM_CBANK
	.align		4
        /*03c4*/ 	.byte	0x04, 0x0a
        /*03c6*/ 	.short	(.L_836 - .L_835)
	.align		4
.L_835:
        /*03c8*/ 	.word	index@(.nv.constant0._ZN7cutlass13device_kernelIN5flash11enable_sm90INS1_16FlashAttnBwdSm90INS1_25CollectiveMainloopBwdSm90ILi2ELi2ELi2EN4cute5tupleIJNS5_1CILi1EEES8_S8_EEENS6_IJNS7_ILi64EEENS7_ILi128EEESB_EEENS_6half_tEfNS_4arch4Sm90ELb1ELb0ELb1ELb1ELb0ELb1ELb0ELb0ELi2ELi1ELi2ELi1ELb0EEENS1_24CollectiveEpilogueBwdGQAISC_fSF_Li256ELb1ELb0EEENS1_25SingleTileBwdLPTSchedulerILb1ELi128ELb0EEEEEEEEEvNT_6ParamsE)
        /*03cc*/ 	.short	0x0210
        /*03ce*/ 	.short	0x0770


	//----- nvinfo : EIATTR_SW_WAR
	.align		4
.L_836:
        /*03d0*/ 	.byte	0x04, 0x36
        /*03d2*/ 	.short	(.L_838 - .L_837)
.L_837:
        /*03d4*/ 	.word	0x00000008
.L_838:


//--------------------- .nv.info._ZN7cutlass13device_kernelIN5flash32FlashAttnBwdPostprocessConvertdQIN4cute5tupleIJNS3_1CILi128EEES6_EEENS_6half_tEfNS_4arch4Sm90ELi256ENS3_8TiledMMAINS3_8MMA_AtomIJNS3_4SM904GMMA26MMA_64x128x16_F32F16F16_RSILNSE_5MajorE0ELSG_1ELNSE_7ScaleInE1ELSH_1EEEEEENS3_6LayoutINS4_IJNS5_ILi2EEENS5_ILi1EEESM_EEENS4_IJSM_NS5_ILi0EEESO_EEEEENS4_IJNS3_10UnderscoreESR_SR_EEEEELb0EEEEEvNT_6ParamsE --------------------------
	.section	.nv.info._ZN7cutlass13device_kernelIN5flash32FlashAttnBwdPostprocessConvertdQIN4cute5tupleIJNS3_1CILi128EEES6_EEENS_6half_tEfNS_4arch4Sm90ELi256ENS3_8TiledMMAINS3_8MMA_AtomIJNS3_4SM904GMMA26MMA_64x128x16_F32F16F16_RSILNSE_5MajorE0ELSG_1ELNSE_7ScaleInE1ELSH_1EEEEEENS3_6LayoutINS4_IJNS5_ILi2EEENS5_ILi1EEESM_EEENS4_IJSM_NS5_ILi0EEESO_EEEEENS4_IJNS3_10UnderscoreESR_SR_EEEEELb0EEEEEvNT_6ParamsE,"",@"SHT_CUDA_INFO"
	.sectionflags	@""
	.align	4


	//----- nvinfo : EIATTR_CUDA_API_VERSION
	.align		4
        /*0000*/ 	.byte	0x04, 0x37
        /*0002*/ 	.short	(.L_840 - .L_839)
.L_839:
        /*0004*/ 	.word	0x00000082


	//----- nvinfo : EIATTR_KPARAM_INFO
	.align		4
.L_840:
        /*0008*/ 	.byte	0x04, 0x17
        /*000a*/ 	.short	(.L_842 - .L_841)
.L_841:
        /*000c*/ 	.word	0x00000000
        /*0010*/ 	.short	0x0000
        /*0012*/ 	.short	0x0000
        /*0014*/ 	.byte	0x00, 0xf0, 0xc1, 0x01


	//----- nvinfo : EIATTR_SPARSE_MMA_MASK
	.align		4
.L_842:
        /*0018*/ 	.byte	0x03, 0x50
        /*001a*/ 	.short	0x0000


	//----- nvinfo : EIATTR_MAXREG_COUNT
	.align		4
        /*001c*/ 	.byte	0x03, 0x1b
        /*001e*/ 	.short	0x0080


	//----- nvinfo : EIATTR_NUM_BARRIERS
	.align		4
        /*0020*/ 	.byte	0x02, 0x4c
        /*0022*/ 	.byte	0x01
	.zero		1


	//----- nvinfo : EIATTR_MERCURY_ISA_VERSION
	.align		4
        /*0024*/ 	.byte	0x03, 0x5f
        /*0026*/ 	.short	0x0101


	//----- nvinfo : EIATTR_MBARRIER_INSTR_OFFSETS
	.align		4
        /*0028*/ 	.byte	0x04, 0x39
        /*002a*/ 	.short	(.L_844 - .L_843)


	//   ....[0]....
.L_843:
        /*002c*/ 	.word	0x000004a0
        /*0030*/ 	.word	0x000000ff
        /*0034*/ 	.word	0x00018000
        /*0038*/ 	.short	0x0100
        /*003a*/ 	.byte	0x06
	.zero		1


	//   ....[1]....
        /*003c*/ 	.word	0x000005b0
        /*0040*/ 	.word	0x00000039
        /*0044*/ 	.word	0x00018000
        /*0048*/ 	.short	0x010a
        /*004a*/ 	.byte	0x3f
	.zero		1


	//----- nvinfo : EIATTR_NUM_MBARRIERS
	.align		4
.L_844:
        /*004c*/ 	.byte	0x03, 0x38
        /*004e*/ 	.short	0x0001


	//----- nvinfo : EIATTR_EXIT_INSTR_OFFSETS
	.align		4
        /*0050*/ 	.byte	0x04, 0x1c
        /*0052*/ 	.short	(.L_846 - .L_845)


	//   ....[0]....
.L_845:
        /*0054*/ 	.word	0x000001b0


	//   ....[1]....
        /*0058*/ 	.word	0x00001a00


	//   ....[2]....
        /*005c*/ 	.word	0x00001ad0


	//----- nvinfo : EIATTR_MAX_THREADS
	.align		4
.L_846:
        /*0060*/ 	.byte	0x04, 0x05
        /*0062*/ 	.short	(.L_848 - .L_847)
.L_847:
        /*0064*/ 	.word	0x00000100
        /*0068*/ 	.word	0x00000001
        /*006c*/ 	.word	0x00000001


	//----- nvinfo : EIATTR_CRS_STACK_SIZE
	.align		4
.L_848:
        /*0070*/ 	.byte	0x04, 0x1e
        /*0072*/ 	.short	(.L_850 - .L_849)
.L_849:
        /*0074*/ 	.word	0x00000000


	//----- nvinfo : EIATTR_CBANK_PARAM_SIZE
	.align		4
.L_850:
        /*0078*/ 	.byte	0x03, 0x19
        /*007a*/ 	.short	0x0070


	//----- nvinfo : EIATTR_PARAM_CBANK
	.align		4
        /*007c*/ 	.byte	0x04, 0x0a
        /*007e*/ 	.short	(.L_852 - .L_851)
	.align		4
.L_851:
        /*0080*/ 	.word	index@(.nv.constant0._ZN7cutlass13device_kernelIN5flash32FlashAttnBwdPostprocessConvertdQIN4cute5tupleIJNS3_1CILi128EEES6_EEENS_6half_tEfNS_4arch4Sm90ELi256ENS3_8TiledMMAINS3_8MMA_AtomIJNS3_4SM904GMMA26MMA_64x128x16_F32F16F16_RSILNSE_5MajorE0ELSG_1ELNSE_7ScaleInE1ELSH_1EEEEEENS3_6LayoutINS4_IJNS5_ILi2EEENS5_ILi1EEESM_EEENS4_IJSM_NS5_ILi0EEESO_EEEEENS4_IJNS3_10UnderscoreESR_SR_EEEEELb0EEEEEvNT_6ParamsE)
        /*0084*/ 	.short	0x0210
        /*0086*/ 	.short	0x0070


	//----- nvinfo : EIATTR_SW_WAR
	.align		4
.L_852:
        /*0088*/ 	.byte	0x04, 0x36
        /*008a*/ 	.short	(.L_854 - .L_853)
.L_853:
        /*008c*/ 	.word	0x00000008
.L_854:


//--------------------- .nv.info._ZN7cutlass13device_kernelIN5flash32FlashAttnBwdPostprocessConvertdQIN4cute5tupleIJNS3_1CILi64EEENS5_ILi128EEEEEENS_6half_tEfNS_4arch4Sm90ELi256ENS3_8TiledMMAINS3_8MMA_AtomIJNS3_4SM904GMMA25MMA_64x64x16_F32F16F16_SSILNSF_5MajorE0ELSH_1ELNSF_7ScaleInE1ELSI_1EEEEEENS3_6LayoutINS4_IJNS5_ILi1EEENS5_ILi2EEESM_EEENS4_IJNS5_ILi0EEESM_SP_EEEEENS4_IJNS3_10UnderscoreESS_SS_EEEEELb0EEEEEvNT_6ParamsE --------------------------
	.section	.nv.info._ZN7cutlass13device_kernelIN5flash32FlashAttnBwdPostprocessConvertdQIN4cute5tupleIJNS3_1CILi64EEENS5_ILi128EEEEEENS_6half_tEfNS_4arch4Sm90ELi256ENS3_8TiledMMAINS3_8MMA_AtomIJNS3_4SM904GMMA25MMA_64x64x16_F32F16F16_SSILNSF_5MajorE0ELSH_1ELNSF_7ScaleInE1ELSI_1EEEEEENS3_6LayoutINS4_IJNS5_ILi1EEENS5_ILi2EEESM_EEENS4_IJNS5_ILi0EEESM_SP_EEEEENS4_IJNS3_10UnderscoreESS_SS_EEEEELb0EEEEEvNT_6ParamsE,"",@"SHT_CUDA_INFO"
	.sectionflags	@""
	.align	4


	//----- nvinfo : EIATTR_CUDA_API_VERSION
	.align		4
        /*0000*/ 	.byte	0x04, 0x37
        /*0002*/ 	.short	(.L_856 - .L_855)
.L_855:
        /*0004*/ 	.word	0x00000082


	//----- nvinfo : EIATTR_KPARAM_INFO
	.align		4
.L_856:
        /*0008*/ 	.byte	0x04, 0x17
        /*000a*/ 	.short	(.L_858 - .L_857)
.L_857:
        /*000c*/ 	.word	0x00000000
        /*0010*/ 	.short	0x0000
        /*0012*/ 	.short	0x0000
        /*0014*/ 	.byte	0x00, 0xf0, 0xc1, 0x01


	//----- nvinfo : EIATTR_SPARSE_MMA_MASK
	.align		4
.L_858:
        /*0018*/ 	.byte	0x03, 0x50
        /*001a*/ 	.short	0x0000


	//----- nvinfo : EIATTR_MAXREG_COUNT
	.align		4
        /*001c*/ 	.byte	0x03, 0x1b
        /*001e*/ 	.short	0x0080


	//----- nvinfo : EIATTR_NUM_BARRIERS
	.align		4
        /*0020*/ 	.byte	0x02, 0x4c
        /*0022*/ 	.byte	0x01
	.zero		1


	//----- nvinfo : EIATTR_MERCURY_ISA_VERSION
	.align		4
        /*0024*/ 	.byte	0x03, 0x5f
        /*0026*/ 	.short	0x0101


	//----- nvinfo : EIATTR_MBARRIER_INSTR_OFFSETS
	.align		4
        /*0028*/ 	.byte	0x04, 0x39
        /*002a*/ 	.short	(.L_860 - .L_859)


	//   ....[0]....
.L_859:
        /*002c*/ 	.word	0x000004a0
        /*0030*/ 	.word	0x000000ff
        /*0034*/ 	.word	0x0000c000
        /*0038*/ 	.short	0x0100
        /*003a*/ 	.byte	0x06
	.zero		1


	//   ....[1]....
        /*003c*/ 	.word	0x000005b0
        /*0040*/ 	.word	0x00000029
        /*0044*/ 	.word	0x0000c000
        /*0048*/ 	.short	0x010a
        /*004a*/ 	.byte	0x3f
	.zero		1


	//----- nvinfo : EIATTR_NUM_MBARRIERS
	.align		4
.L_860:
        /*004c*/ 	.byte	0x03, 0x38
        /*004e*/ 	.short	0x0001


	//----- nvinfo : EIATTR_EXIT_INSTR_OFFSETS
	.align		4
        /*0050*/ 	.byte	0x04, 0x1c
        /*0052*/ 	.short	(.L_862 - .L_861)


	//   ....[0]....
.L_861:
        /*0054*/ 	.word	0x000001b0


	//   ....[1]....
        /*0058*/ 	.word	0x000011b0


	//   ....[2]....
        /*005c*/ 	.word	0x00001280


	//----- nvinfo : EIATTR_MAX_THREADS
	.align		4
.L_862:
        /*0060*/ 	.byte	0x04, 0x05
        /*0062*/ 	.short	(.L_864 - .L_863)
.L_863:
        /*0064*/ 	.word	0x00000100
        /*0068*/ 	.word	0x00000001
        /*006c*/ 	.word	0x00000001


	//----- nvinfo : EIATTR_CRS_STACK_SIZE
	.align		4
.L_864:
        /*0070*/ 	.byte	0x04, 0x1e
        /*0072*/ 	.short	(.L_866 - .L_865)
.L_865:
        /*0074*/ 	.word	0x00000000


	//----- nvinfo : EIATTR_CBANK_PARAM_SIZE
	.align		4
.L_866:
        /*0078*/ 	.byte	0x03, 0x19
        /*007a*/ 	.short	0x0070


	//----- nvinfo : EIATTR_PARAM_CBANK
	.align		4
        /*007c*/ 	.byte	0x04, 0x0a
        /*007e*/ 	.short	(.L_868 - .L_867)
	.align		4
.L_867:
        /*0080*/ 	.word	index@(.nv.constant0._ZN7cutlass13device_kernelIN5flash32FlashAttnBwdPostprocessConvertdQIN4cute5tupleIJNS3_1CILi64EEENS5_ILi128EEEEEENS_6half_tEfNS_4arch4Sm90ELi256ENS3_8TiledMMAINS3_8MMA_AtomIJNS3_4SM904GMMA25MMA_64x64x16_F32F16F16_SSILNSF_5MajorE0ELSH_1ELNSF_7ScaleInE1ELSI_1EEEEEENS3_6LayoutINS4_IJNS5_ILi1EEENS5_ILi2EEESM_EEENS4_IJNS5_ILi0EEESM_SP_EEEEENS4_IJNS3_10UnderscoreESS_SS_EEEEELb0EEEEEvNT_6ParamsE)
        /*0084*/ 	.short	0x0210
        /*0086*/ 	.short	0x0070


	//----- nvinfo : EIATTR_SW_WAR
	.align		4
.L_868:
        /*0088*/ 	.byte	0x04, 0x36
        /*008a*/ 	.short	(.L_870 - .L_869)
.L_869:
        /*008c*/ 	.word	0x00000008
.L_870:


//--------------------- .nv.info._ZN7cutlass13device_kernelIN5flash11enable_sm90INS1_16FlashAttnBwdSm90INS1_25CollectiveMainloopBwdSm90ILi2ELi2ELi2EN4cute5tupleIJNS5_1CILi1EEES8_S8_EEENS6_IJNS7_ILi64EEENS7_ILi128EEESB_EEENS_6half_tEfNS_4arch4Sm90ELb1ELb0ELb1ELb1ELb1ELb1ELb0ELb0ELi2ELi1ELi2ELi1ELb0EEENS1_24CollectiveEpilogueBwdGQAISC_fSF_Li256ELb1ELb1EEENS1_25SingleTileBwdLPTSchedulerILb1ELi128ELb1EEEEEEEEEvNT_6ParamsE --------------------------
	.section	.nv.info._ZN7cutlass13device_kernelIN5flash11enable_sm90INS1_16FlashAttnBwdSm90INS1_25CollectiveMainloopBwdSm90ILi2ELi2ELi2EN4cute5tupleIJNS5_1CILi1EEES8_S8_EEENS6_IJNS7_ILi64EEENS7_ILi128EEESB_EEENS_6half_tEfNS_4arch4Sm90ELb1ELb0ELb1ELb1ELb1ELb1ELb0ELb0ELi2ELi1ELi2ELi1ELb0EEENS1_24CollectiveEpilogueBwdGQAISC_fSF_Li256ELb1ELb1EEENS1_25SingleTileBwdLPTSchedulerILb1ELi128ELb1EEEEEEEEEvNT_6ParamsE,"",@"SHT_CUDA_INFO"
	.sectionflags	@""
	.align	4


	//----- nvinfo : EIATTR_CUDA_API_VERSION
	.align		4
        /*0000*/ 	.byte	0x04, 0x37
        /*0002*/ 	.short	(.L_872 - .L_871)
.L_871:
        /*0004*/ 	.word	0x00000082


	//----- nvinfo : EIATTR_KPARAM_INFO
	.align		4
.L_872:
        /*0008*/ 	.byte	0x04, 0x17
        /*000a*/ 	.short	(.L_874 - .L_873)
.L_873:
        /*000c*/ 	.word	0x00000000
        /*0010*/ 	.short	0x0000
        /*0012*/ 	.short	0x0070
        /*0014*/ 	.byte	0x00, 0xf0, 0x01, 0x1c


	//----- nvinfo : EIATTR_SPARSE_MMA_MASK
	.align		4
.L_874:
        /*0018*/ 	.byte	0x03, 0x50
        /*001a*/ 	.short	0x0000


	//----- nvinfo : EIATTR_MAXREG_COUNT
	.align		4
        /*001c*/ 	.byte	0x03, 0x1b
        /*001e*/ 	.short	0x00a8


	//----- nvinfo : EIATTR_NUM_BARRIERS
	.align		4
        /*0020*/ 	.byte	0x02, 0x4c
        /*0022*/ 	.byte	0x10
	.zero		1


	//----- nvinfo : EIATTR_EXTERNS
	.align		4
        /*0024*/ 	.byte	0x04, 0x0f
        /*0026*/ 	.short	(.L_876 - .L_875)


	//   ....[0]....
	.align		4
.L_875:
        /*0028*/ 	.word	index@(__assertfail)


	//----- nvinfo : EIATTR_ANNOTATIONS
	.align		4
.L_876:
        /*002c*/ 	.byte	0x04, 0x55
        /*002e*/ 	.short	(.L_878 - .L_877)


	//   ....[0]....
.L_877:
        /*0030*/ 	.word	0x00000001
        /*0034*/ 	.byte	0xb0, 0x15, 0x00, 0x00, 0x01, 0x00, 0x00, 0x00, 0x20, 0x1c, 0x00, 0x00, 0x01, 0x00, 0x00, 0x00
        /*0044*/ 	.byte	0x30, 0x37, 0x00, 0x00, 0x01, 0x00, 0x00, 0x00, 0xf0, 0x37, 0x00, 0x00, 0x01, 0x00, 0x00, 0x00
        /*0054*/ 	.byte	0xa0, 0x8c, 0x00, 0x00, 0x01, 0x00, 0x00, 0x00, 0xa0, 0x8f, 0x00, 0x00, 0x01, 0x00, 0x00, 0x00
        /*0064*/ 	.byte	0x00, 0x9b, 0x00, 0x00, 0x01, 0x00, 0x00, 0x00, 0x20, 0x9b, 0x00, 0x00, 0x01, 0x00, 0x00, 0x00
        /*0074*/ 	.byte	0x90, 0x9e, 0x00, 0x00


	//----- nvinfo : EIATTR_MERCURY_ISA_VERSION
	.align		4
.L_878:
        /*0078*/ 	.byte	0x03, 0x5f
        /*007a*/ 	.short	0x0101


	//----- nvinfo : EIATTR_INT_WARP_WIDE_INSTR_OFFSETS
	.align		4
        /*007c*/ 	.byte	0x04, 0x31
        /*007e*/ 	.short	(.L_880 - .L_879)


	//   ....[0]....
.L_879:
        /*0080*/ 	.word	0x00000190


	//   ....[1]....
        /*0084*/ 	.word	0x000001c0


	//   ....[2]....
        /*0088*/ 	.word	0x00007080


	//   ....[3]....
        /*008c*/ 	.word	0x00007730


	//   ....[4]....
        /*0090*/ 	.word	0x00007c60


	//----- nvinfo : EIATTR_COOP_GROUP_MASK_REGIDS
	.align		4
.L_880:
        /*0094*/ 	.byte	0x04, 0x29
        /*0096*/ 	.short	(.L_882 - .L_881)


	//   ....[0]....
.L_881:
        /*0098*/ 	.word	0xffffffff


	//   ....[1]....
        /*009c*/ 	.word	0xffffffff


	//   ....[2]....
        /*00a0*/ 	.word	0xffffffff


	//   ....[3]....
        /*00a4*/ 	.word	0xffffffff


	//   ....[4]....
        /*00a8*/ 	.word	0xffffffff


	//   ....[5]....
        /*00ac*/ 	.word	0xffffffff


	//   ....[6]....
        /*00b0*/ 	.word	0xffffffff


	//   ....[7]....
        /*00b4*/ 	.word	0xffffffff


	//   ....[8]....
        /*00b8*/ 	.word	0xffffffff


	//   ....[9]....
        /*00bc*/ 	.word	0xffffffff


	//   ....[10]....
        /*00c0*/ 	.word	0xffffffff


	//   ....[11]....
        /*00c4*/ 	.word	0xffffffff


	//   ....[12]....
        /*00c8*/ 	.word	0xffffffff


	//   ....[13]....
        /*00cc*/ 	.word	0xffffffff


	//   ....[14]....
        /*00d0*/ 	.word	0xffffffff


	//   ....[15]....
        /*00d4*/ 	.word	0xffffffff


	//   ....[16]....
        /*00d8*/ 	.word	0xffffffff


	//   ....[17]....
        /*00dc*/ 	.word	0x0500000f


	//   ....[18]....
        /*00e0*/ 	.word	0x0500000f


	//   ....[19]....
        /*00e4*/ 	.word	0x0500000f


	//   ....[20]....
        /*00e8*/ 	.word	0x0500000f


	//   ....[21]....
        /*00ec*/ 	.word	0x0500000f


	//   ....[22]....
        /*00f0*/ 	.word	0x0500000f


	//----- nvinfo : EIATTR_COOP_GROUP_INSTR_OFFSETS
	.align		4
.L_882:
        /*00f4*/ 	.byte	0x04, 0x28
        /*00f6*/ 	.short	(.L_884 - .L_883)


	//   ....[0]....
.L_883:
        /*00f8*/ 	.word	0x00000070


	//   ....[1]....
        /*00fc*/ 	.word	0x000001a0


	//   ....[2]....
        /*0100*/ 	.word	0x000001f0


	//   ....[3]....
        /*0104*/ 	.word	0x000003e0


	//   ....[4]....
        /*0108*/ 	.word	0x00000630


	//   ....[5]....
        /*010c*/ 	.word	0x00001850


	//   ....[6]....
        /*0110*/ 	.word	0x000057c0


	//   ....[7]....
        /*0114*/ 	.word	0x00005940


	//   ....[8]....
        /*0118*/ 	.word	0x00005c30


	//   ....[9]....
        /*011c*/ 	.word	0x00005dc0


	//   ....[10]....
        /*0120*/ 	.word	0x00005ed0


	//   ....[11]....
        /*0124*/ 	.word	0x00006c80


	//   ....[12]....
        /*0128*/ 	.word	0x00006fb0


	//   ....[13]....
        /*012c*/ 	.word	0x000073b0


	//   ....[14]....
        /*0130*/ 	.word	0x00007660


	//   ....[15]....
        /*0134*/ 	.word	0x00007920


	//   ....[16]....
        /*0138*/ 	.word	0x00007b90


	//   ....[17]....
        /*013c*/ 	.word	0x0000a6e0


	//   ....[18]....
        /*0140*/ 	.word	0x0000a860


	//   ....[19]....
        /*0144*/ 	.word	0x0000a8d0


	//   ....[20]....
        /*0148*/ 	.word	0x0000a940


	//   ....[21]....
        /*014c*/ 	.word	0x0000a9b0


	//   ....[22]....
        /*0150*/ 	.word	0x0000aa20


	//----- nvinfo : EIATTR_REG_RECONFIG
	.align		4
.L_884:
        /*0154*/ 	.byte	0x01, 0x54
	.zero		2


	//----- nvinfo : EIATTR_SYSCALL_OFFSETS
	.align		4
        /*0158*/ 	.byte	0x04, 0x46
        /*015a*/ 	.short	(.L_886 - .L_885)


	//   ....[0]....
.L_885:
        /*015c*/ 	.word	0x00001480


	//   ....[1]....
        /*0160*/ 	.word	0x00001570


	//   ....[2]....
        /*0164*/ 	.word	0x000016e0


	//   ....[3]....
        /*0168*/ 	.word	0x000017d0


	//----- nvinfo : EIATTR_MBARRIER_INSTR_OFFSETS
	.align		4
.L_886:
        /*016c*/ 	.byte	0x04, 0x39
        /*016e*/ 	.short	(.L_888 - .L_887)


	//   ....[0]....
.L_887:
        /*0170*/ 	.word	0x00000290
        /*0174*/ 	.word	0x000000ff
        /*0178*/ 	.word	0x00030800
        /*017c*/ 	.short	0x0100
        /*017e*/ 	.byte	0x06
	.zero		1


	//   ....[1]....
        /*0180*/ 	.word	0x00000390
        /*0184*/ 	.word	0x000000ff
        /*0188*/ 	.word	0x00030810
        /*018c*/ 	.short	0x0100
        /*018e*/ 	.byte	0x08
	.zero		1


	//   ....[2]....
        /*0190*/ 	.word	0x000003a0
        /*0194*/ 	.word	0x000000ff
        /*0198*/ 	.word	0x00030820
        /*019c*/ 	.short	0x0100
        /*019e*/ 	.byte	0x08
	.zero		1


	//   ....[3]....
        /*01a0*/ 	.word	0x000003b0
        /*01a4*/ 	.word	0x000000ff
        /*01a8*/ 	.word	0x00030818
        /*01ac*/ 	.short	0x0100
        /*01ae*/ 	.byte	0x08
	.zero		1


	//   ....[4]....
        /*01b0*/ 	.word	0x000003c0
        /*01b4*/ 	.word	0x000000ff
        /*01b8*/ 	.word	0x00030828
        /*01bc*/ 	.short	0x0100
        /*01be*/ 	.byte	0x08
	.zero		1


	//   ....[5]....
        /*01c0*/ 	.word	0x000004f0
        /*01c4*/ 	.word	0x000000ff
        /*01c8*/ 	.word	0x00030830
        /*01cc*/ 	.short	0x0100
        /*01ce*/ 	.byte	0x08
	.zero		1


	//   ....[6]....
        /*01d0*/ 	.word	0x00000500
        /*01d4*/ 	.word	0x000000ff
        /*01d8*/ 	.word	0x00030840
        /*01dc*/ 	.short	0x0100
        /*01de*/ 	.byte	0x08
	.zero		1


	//   ....[7]....
        /*01e0*/ 	.word	0x00000510
        /*01e4*/ 	.word	0x000000ff
        /*01e8*/ 	.word	0x00030838
        /*01ec*/ 	.short	0x0100
        /*01ee*/ 	.byte	0x08
	.zero		1


	//   ....[8]....
        /*01f0*/ 	.word	0x00000520
        /*01f4*/ 	.word	0x000000ff
        /*01f8*/ 	.word	0x00030848
        /*01fc*/ 	.short	0x0100
        /*01fe*/ 	.byte	0x08
	.zero		1


	//   ....[9]....
        /*0200*/ 	.word	0x00001890
        /*0204*/ 	.word	0x00000010
        /*0208*/ 	.word	0x00030800
        /*020c*/ 	.short	0x010a
        /*020e*/ 	.byte	0x3f
	.zero		1


	//   ....[10]....
        /*0210*/ 	.word	0x00001930
        /*0214*/ 	.word	0x00000010
        /*0218*/ 	.word	0x00030800
        /*021c*/ 	.short	0x010a
        /*021e*/ 	.byte	0x3f
	.zero		1


	//   ....[11]....
        /*0220*/ 	.word	0x00002070
        /*0224*/ 	.word	0x00000000
        /*0228*/ 	.word	0x00030810
        /*022c*/ 	.short	0x010a
        /*022e*/ 	.byte	0x3f
	.zero		1


	//   ....[12]....
        /*0230*/ 	.word	0x000020b0
        /*0234*/ 	.word	0x00000000
        /*0238*/ 	.word	0x00030810
        /*023c*/ 	.short	0x010a
        /*023e*/ 	.byte	0x3f
	.zero		1


	//   ....[13]....
        /*0240*/ 	.word	0x00002610
        /*0244*/ 	.word	0x00000000
        /*0248*/ 	.word	0x00030830
        /*024c*/ 	.short	0x010a
        /*024e*/ 	.byte	0x3f
	.zero		1


	//   ....[14]....
        /*0250*/ 	.word	0x00002980
        /*0254*/ 	.word	0x00000000
        /*0258*/ 	.word	0x00030830
        /*025c*/ 	.short	0x010a
        /*025e*/ 	.byte	0x3f
	.zero		1


	//   ....[15]....
        /*0260*/ 	.word	0x000048c0
        /*0264*/ 	.word	0x00000006
        /*0268*/ 	.word	0x00000000
        /*026c*/ 	.short	0x0101
        /*026e*/ 	.byte	0x3f
	.zero		1


	//   ....[16]....
        /*0270*/ 	.word	0x00004bf0
        /*0274*/ 	.word	0x00000000
        /*0278*/ 	.word	0x00000000
        /*027c*/ 	.short	0x0101
        /*027e*/ 	.byte	0x3f
	.zero		1


	//   ....[17]....
        /*0280*/ 	.word	0x00008920
        /*0284*/ 	.word	0x0000000f
        /*0288*/ 	.word	0x00030820
        /*028c*/ 	.short	0x010a
        /*028e*/ 	.byte	0x3f
	.zero		1


	//   ....[18]....
        /*0290*/ 	.word	0x00009000
        /*0294*/ 	.word	0x0000000f
        /*0298*/ 	.word	0x00030840
        /*029c*/ 	.short	0x010a
        /*029e*/ 	.byte	0x3f
	.zero		1


	//   ....[19]....
        /*02a0*/ 	.word	0x000092d0
        /*02a4*/ 	.word	0x0000000f
        /*02a8*/ 	.word	0x00030828
        /*02ac*/ 	.short	0x010a
        /*02ae*/ 	.byte	0x3f
	.zero		1


	//   ....[20]....
        /*02b0*/ 	.word	0x000095a0
        /*02b4*/ 	.word	0x0000000f
        /*02b8*/ 	.word	0x00030848
        /*02bc*/ 	.short	0x010a
        /*02be*/ 	.byte	0x3f
	.zero		1


	//   ....[21]....
        /*02c0*/ 	.word	0x00009810
        /*02c4*/ 	.word	0x0000000f
        /*02c8*/ 	.word	0x00030820
        /*02cc*/ 	.short	0x010a
        /*02ce*/ 	.byte	0x3f
	.zero		1


	//   ....[22]....
        /*02d0*/ 	.word	0x00009b50
        /*02d4*/ 	.word	0x0000000f
        /*02d8*/ 	.word	0x00030840
        /*02dc*/ 	.short	0x010a
        /*02de*/ 	.byte	0x3f
	.zero		1


	//   ....[23]....
        /*02e0*/ 	.word	0x00009df0
        /*02e4*/ 	.word	0x0000000f
        /*02e8*/ 	.word	0x00030828
        /*02ec*/ 	.short	0x010a
        /*02ee*/ 	.byte	0x3f
	.zero		1


	//   ....[24]....
        /*02f0*/ 	.word	0x0000a100
        /*02f4*/ 	.word	0x00000003
        /*02f8*/ 	.word	0x00030840
        /*02fc*/ 	.short	0x010a
        /*02fe*/ 	.byte	0x3f
	.zero		1


	//   ....[25]....
        /*0300*/ 	.word	0x0000a560
        /*0304*/ 	.word	0x00000007
        /*0308*/ 	.word	0x00000000
        /*030c*/ 	.short	0x010a
        /*030e*/ 	.byte	0x3f
	.zero		1


	//   ....[26]....
        /*0310*/ 	.word	0x0000a5b0
        /*0314*/ 	.word	0x00000003
        /*0318*/ 	.word	0x00000000
        /*031c*/ 	.short	0x010a
        /*031e*/ 	.byte	0x3f
	.zero		1


	//   ....[27]....
        /*0320*/ 	.word	0x0000a610
        /*0324*/ 	.word	0x00000005
        /*0328*/ 	.word	0x00000000
        /*032c*/ 	.short	0x010a
        /*032e*/ 	.byte	0x3f
	.zero		1


	//   ....[28]....
        /*0330*/ 	.word	0x0000a640
        /*0334*/ 	.word	0x00000003
        /*0338*/ 	.word	0x00000000
        /*033c*/ 	.short	0x010a
        /*033e*/ 	.byte	0x3f
	.zero		1


	//   ....[29]....
        /*0340*/ 	.word	0x0000a740
        /*0344*/ 	.word	0x00000000
        /*0348*/ 	.word	0x00030800
        /*034c*/ 	.short	0x010a
        /*034e*/ 	.byte	0x3f
	.zero		1


	//   ....[30]....
        /*0350*/ 	.word	0x0000a790
        /*0354*/ 	.word	0x00000000
        /*0358*/ 	.word	0x00030810
        /*035c*/ 	.short	0x010a
        /*035e*/ 	.byte	0x3f
	.zero		1


	//   ....[31]....
        /*0360*/ 	.word	0x0000a7e0
        /*0364*/ 	.word	0x00000000
        /*0368*/ 	.word	0x00030830
        /*036c*/ 	.short	0x010a
        /*036e*/ 	.byte	0x3f
	.zero		1


	//   ....[32]....
        /*0370*/ 	.word	0x0000aa60
        /*0374*/ 	.word	0x0000000f
        /*0378*/ 	.word	0x00030820
        /*037c*/ 	.short	0x010a
        /*037e*/ 	.byte	0x3f
	.zero		1


	//   ....[33]....
        /*0380*/ 	.word	0x0000aab0
        /*0384*/ 	.word	0x0000000f
        /*0388*/ 	.word	0x00030840
        /*038c*/ 	.short	0x010a
        /*038e*/ 	.byte	0x3f
	.zero		1


	//   ....[34]....
        /*0390*/ 	.word	0x0000ab00
        /*0394*/ 	.word	0x0000000f
        /*0398*/ 	.word	0x00030828
        /*039c*/ 	.short	0x010a
        /*039e*/ 	.byte	0x3f
	.zero		1


	//   ....[35]....
        /*03a0*/ 	.word	0x0000ab50
        /*03a4*/ 	.word	0x0000000f
        /*03a8*/ 	.word	0x00030848
        /*03ac*/ 	.short	0x010a
        /*03ae*/ 	.byte	0x3f
	.zero		1


	//   ....[36]....
        /*03b0*/ 	.word	0x0000abb0
        /*03b4*/ 	.word	0x0000000f
        /*03b8*/ 	.word	0x00030820
        /*03bc*/ 	.short	0x010a
        /*03be*/ 	.byte	0x3f
	.zero		1


	//   ....[37]....
        /*03c0*/ 	.word	0x0000ac00
        /*03c4*/ 	.word	0x0000000f
        /*03c8*/ 	.word	0x00030840
        /*03cc*/ 	.short	0x010a
        /*03ce*/ 	.byte	0x3f
	.zero		1


	//   ....[38]....
        /*03d0*/ 	.word	0x0000ac50
        /*03d4*/ 	.word	0x0000000f
        /*03d8*/ 	.word	0x00030828
        /*03dc*/ 	.short	0x010a
        /*03de*/ 	.byte	0x3f
	.zero		1


	//   ....[39]....
        /*03e0*/ 	.word	0x0000aca0
        /*03e4*/ 	.word	0x00000003
        /*03e8*/ 	.word	0x00030840
        /*03ec*/ 	.short	0x010a
        /*03ee*/ 	.byte	0x3f
	.zero		1


	//   ....[40]....
        /*03f0*/ 	.word	0x0000ad70
        /*03f4*/ 	.word	0x00000007
        /*03f8*/ 	.word	0x00000000
        /*03fc*/ 	.short	0x010a
        /*03fe*/ 	.byte	0x3f
	.zero		1


	//   ....[41]....
        /*0400*/ 	.word	0x0000adc0
        /*0404*/ 	.word	0x00000003
        /*0408*/ 	.word	0x00000000
        /*040c*/ 	.short	0x010a
        /*040e*/ 	.byte	0x3f
	.zero		1


	//   ....[42]....
        /*0410*/ 	.word	0x0000ae10
        /*0414*/ 	.word	0x00000005
        /*0418*/ 	.word	0x00000000
        /*041c*/ 	.short	0x010a
        /*041e*/ 	.byte	0x3f
	.zero		1


	//----- nvinfo : EIATTR_NUM_MBARRIERS
	.align		4
.L_888:
        /*0420*/ 	.byte	0x03, 0x38
        /*0422*/ 	.short	0x0009


	//----- nvinfo : EIATTR_EXIT_INSTR_OFFSETS
	.align		4
        /*0424*/ 	.byte	0x04, 0x1c
        /*0426*/ 	.short	(.L_890 - .L_889)


	//   ....[0]....
.L_889:
        /*0428*/ 	.word	0x0000a690


	//----- nvinfo : EIATTR_MAX_THREADS
	.align		4
.L_890:
        /*042c*/ 	.byte	0x04, 0x05
        /*042e*/ 	.short	(.L_892 - .L_891)
.L_891:
        /*0430*/ 	.word	0x00000180
        /*0434*/ 	.word	0x00000001
        /*0438*/ 	.word	0x00000001


	//----- nvinfo : EIATTR_CRS_STACK_SIZE
	.align		4
.L_892:
        /*043c*/ 	.byte	0x04, 0x1e
        /*043e*/ 	.short	(.L_894 - .L_893)
.L_893:
        /*0440*/ 	.word	0x00000000


	//----- nvinfo : EIATTR_CBANK_PARAM_SIZE
	.align		4
.L_894:
        /*0444*/ 	.byte	0x03, 0x19
        /*0446*/ 	.short	0x0770


	//----- nvinfo : EIATTR_PARAM_CBANK
	.align		4
        /*0448*/ 	.byte	0x04, 0x0a
        /*044a*/ 	.short	(.L_896 - .L_895)
	.align		4
.L_895:
        /*044c*/ 	.word	index@(.nv.constant0._ZN7cutlass13device_kernelIN5flash11enable_sm90INS1_16FlashAttnBwdSm90INS1_25CollectiveMainloopBwdSm90ILi2ELi2ELi2EN4cute5tupleIJNS5_1CILi1EEES8_S8_EEENS6_IJNS7_ILi64EEENS7_ILi128EEESB_EEENS_6half_tEfNS_4arch4Sm90ELb1ELb0ELb1ELb1ELb1ELb1ELb0ELb0ELi2ELi1ELi2ELi1ELb0EEENS1_24CollectiveEpilogueBwdGQAISC_fSF_Li256ELb1ELb1EEENS1_25SingleTileBwdLPTSchedulerILb1ELi128ELb1EEEEEEEEEvNT_6ParamsE)
        /*0450*/ 	.short	0x0210
        /*0452*/ 	.short	0x0770


	//----- nvinfo : EIATTR_SW_WAR
	.align		4
.L_896:
        /*0454*/ 	.byte	0x04, 0x36
        /*0456*/ 	.short	(.L_898 - .L_897)
.L_897:
        /*0458*/ 	.word	0x00000008
.L_898:


//--------------------- .nv.info._ZN7cutlass13device_kernelIN5flash22FlashAttnBwdPreprocessIN4cute5tupleIJNS3_1CILi64EEENS5_ILi128EEEEEENS_6half_tEfNS_4arch4Sm90ELb1ELb1EEEEEvNT_6ParamsE --------------------------
	.section	.nv.info._ZN7cutlass13device_kernelIN5flash22FlashAttnBwdPreprocessIN4cute5tupleIJNS3_1CILi64EEENS5_ILi128EEEEEENS_6half_tEfNS_4arch4Sm90ELb1ELb1EEEEEvNT_6ParamsE,"",@"SHT_CUDA_INFO"
	.sectionflags	@""
	.align	4


	//----- nvinfo : EIATTR_CUDA_API_VERSION
	.align		4
        /*0000*/ 	.byte	0x04, 0x37
        /*0002*/ 	.short	(.L_900 - .L_899)
.L_899:
        /*0004*/ 	.word	0x00000082


	//----- nvinfo : EIATTR_KPARAM_INFO
	.align		4
.L_900:
        /*0008*/ 	.byte	0x04, 0x17
        /*000a*/ 	.short	(.L_902 - .L_901)
.L_901:
        /*000c*/ 	.word	0x00000000
        /*0010*/ 	.short	0x0000
        /*0012*/ 	.short	0x0000
        /*0014*/ 	.byte	0x00, 0xf0, 0xc1, 0x03


	//----- nvinfo : EIATTR_SPARSE_MMA_MASK
	.align		4
.L_902:
        /*0018*/ 	.byte	0x03, 0x50
        /*001a*/ 	.short	0x0000


	//----- nvinfo : EIATTR_MAXREG_COUNT
	.align		4
        /*001c*/ 	.byte	0x03, 0x1b
        /*001e*/ 	.short	0x0080


	//----- nvinfo : EIATTR_MERCURY_ISA_VERSION
	.align		4
        /*0020*/ 	.byte	0x03, 0x5f
        /*0022*/ 	.short	0x0101


	//----- nvinfo : EIATTR_COOP_GROUP_MASK_REGIDS
	.align		4
        /*0024*/ 	.byte	0x04, 0x29
        /*0026*/ 	.short	(.L_904 - .L_903)


	//   ....[0]....
.L_903:
        /*0028*/ 	.word	0xffffffff


	//   ....[1]....
        /*002c*/ 	.word	0xffffffff


	//   ....[2]....
        /*0030*/ 	.word	0xffffffff


	//   ....[3]....
        /*0034*/ 	.word	0xffffffff


	//   ....[4]....
        /*0038*/ 	.word	0xffffffff


	//   ....[5]....
        /*003c*/ 	.word	0xffffffff


	//   ....[6]....
        /*0040*/ 	.word	0xffffffff


	//   ....[7]....
        /*0044*/ 	.word	0xffffffff


	//   ....[8]....
        /*0048*/ 	.word	0xffffffff


	//   ....[9]....
        /*004c*/ 	.word	0xffffffff


	//   ....[10]....
        /*0050*/ 	.word	0xffffffff


	//   ....[11]....
        /*0054*/ 	.word	0xffffffff


	//   ....[12]....
        /*0058*/ 	.word	0xffffffff


	//   ....[13]....
        /*005c*/ 	.word	0xffffffff


	//   ....[14]....
        /*0060*/ 	.word	0xffffffff


	//   ....[15]....
        /*0064*/ 	.word	0xffffffff


	//----- nvinfo : EIATTR_COOP_GROUP_INSTR_OFFSETS
	.align		4
.L_904:
        /*0068*/ 	.byte	0x04, 0x28
        /*006a*/ 	.short	(.L_906 - .L_905)


	//   ....[0]....
.L_905:
        /*006c*/ 	.word	0x00001390


	//   ....[1]....
        /*0070*/ 	.word	0x000013a0


	//   ....[2]....
        /*0074*/ 	.word	0x000013b0


	//   ....[3]....
        /*0078*/ 	.word	0x000013c0


	//   ....[4]....
        /*007c*/ 	.word	0x00001410


	//   ....[5]....
        /*0080*/ 	.word	0x00001420


	//   ....[6]....
        /*0084*/ 	.word	0x00001430


	//   ....[7]....
        /*0088*/ 	.word	0x00001440


	//   ....[8]....
        /*008c*/ 	.word	0x00001490


	//   ....[9]....
        /*0090*/ 	.word	0x000014a0


	//   ....[10]....
        /*0094*/ 	.word	0x000014b0


	//   ....[11]....
        /*0098*/ 	.word	0x000014c0


	//   ....[12]....
        /*009c*/ 	.word	0x00001510


	//   ....[13]....
        /*00a0*/ 	.word	0x00001530


	//   ....[14]....
        /*00a4*/ 	.word	0x00001540


	//   ....[15]....
        /*00a8*/ 	.word	0x00001550


	//----- nvinfo : EIATTR_EXIT_INSTR_OFFSETS
	.align		4
.L_906:
        /*00ac*/ 	.byte	0x04, 0x1c
        /*00ae*/ 	.short	(.L_908 - .L_907)


	//   ....[0]....
.L_907:
        /*00b0*/ 	.word	0x000001c0


	//   ....[1]....
        /*00b4*/ 	.word	0x00001bb0


	//   ....[2]....
        /*00b8*/ 	.word	0x00001c30


	//----- nvinfo : EIATTR_MAX_THREADS
	.align		4
.L_908:
        /*00bc*/ 	.byte	0x04, 0x05
        /*00be*/ 	.short	(.L_910 - .L_909)
.L_909:
        /*00c0*/ 	.word	0x00000100
        /*00c4*/ 	.word	0x00000001
        /*00c8*/ 	.word	0x00000001


	//----- nvinfo : EIATTR_CRS_STACK_SIZE
	.align		4
.L_910:
        /*00cc*/ 	.byte	0x04, 0x1e
        /*00ce*/ 	.short	(.L_912 - .L_911)
.L_911:
        /*00d0*/ 	.word	0x00000000


	//----- nvinfo : EIATTR_CBANK_PARAM_SIZE
	.align		4
.L_912:
        /*00d4*/ 	.byte	0x03, 0x19
        /*00d6*/ 	.short	0x00f0


	//----- nvinfo : EIATTR_PARAM_CBANK
	.align		4
        /*00d8*/ 	.byte	0x04, 0x0a
        /*00da*/ 	.short	(.L_914 - .L_913)
	.align		4
.L_913:
        /*00dc*/ 	.word	index@(.nv.constant0._ZN7cutlass13device_kernelIN5flash22FlashAttnBwdPreprocessIN4cute5tupleIJNS3_1CILi64EEENS5_ILi128EEEEEENS_6half_tEfNS_4arch4Sm90ELb1ELb1EEEEEvNT_6ParamsE)
        /*00e0*/ 	.short	0x0210
        /*00e2*/ 	.short	0x00f0


	//----- nvinfo : EIATTR_SW_WAR
	.align		4
.L_914:
        /*00e4*/ 	.byte	0x04, 0x36
        /*00e6*/ 	.short	(.L_916 - .L_915)
.L_915:
        /*00e8*/ 	.word	0x00000008
.L_916:


//--------------------- .nv.callgraph             --------------------------
	.section	.nv.callgraph,"",@"SHT_CUDA_CALLGRAPH"
	.align	4
	.sectionentsize	8
	.align		4
        /*0000*/ 	.word	0x00000000
	.align		4
        /*0004*/ 	.word	0xffffffff
	.align		4
        /*0008*/ 	.word	index@(_ZN7cutlass13device_kernelIN5flash11enable_sm90INS1_16FlashAttnBwdSm90INS1_25CollectiveMainloopBwdSm90ILi2ELi2ELi2EN4cute5tupleIJNS5_1CILi1EEES8_S8_EEENS6_IJNS7_ILi64EEENS7_ILi128EEESB_EEENS_6half_tEfNS_4arch4Sm90ELb0ELb0ELb1ELb0ELb0ELb1ELb0ELb0ELi2ELi1ELi2ELi1ELb0EEENS1_21CollectiveEpilogueBwdISC_SD_SF_Li256ELb0ELb0ELi1EEENS1_19SingleTileSchedulerILb0ELb0ELb0ELi128EEEEEEEEEvNT_6ParamsE)
	.align		4
        /*000c*/ 	.word	index@(__assertfail)
	.align		4
        /*0010*/ 	.word	index@(_ZN7cutlass13device_kernelIN5flash11enable_sm90INS1_16FlashAttnBwdSm90INS1_25CollectiveMainloopBwdSm90ILi2ELi2ELi2EN4cute5tupleIJNS5_1CILi1EEES8_S8_EEENS6_IJNS7_ILi64EEENS7_ILi128EEESB_EEENS_6half_tEfNS_4arch4Sm90ELb0ELb0ELb1ELb0ELb1ELb1ELb0ELb0ELi2ELi1ELi2ELi1ELb0EEENS1_21CollectiveEpilogueBwdISC_SD_SF_Li256ELb0ELb0ELi1EEENS1_19SingleTileSchedulerILb0ELb0ELb0ELi128EEEEEEEEEvNT_6ParamsE)
	.align		4
        /*0014*/ 	.word	index@(__assertfail)
	.align		4
        /*0018*/ 	.word	index@(_ZN7cutlass13device_kernelIN5flash11enable_sm90INS1_16FlashAttnBwdSm90INS1_25CollectiveMainloopBwdSm90ILi2ELi2ELi2EN4cute5tupleIJNS5_1CILi1EEES8_S8_EEENS6_IJNS7_ILi64EEENS7_ILi128EEESB_EEENS_6half_tEfNS_4arch4Sm90ELb0ELb0ELb1ELb0ELb0ELb1ELb0ELb0ELi2ELi1ELi2ELi1ELb0EEENS1_24CollectiveEpilogueBwdGQAISC_fSF_Li256ELb0ELb0EEENS1_19SingleTileSchedulerILb0ELb0ELb0ELi128EEEEEEEEEvNT_6ParamsE)
	.align		4
        /*001c*/ 	.word	index@(__assertfail)
	.align		4
        /*0020*/ 	.word	index@(_ZN7cutlass13device_kernelIN5flash11enable_sm90INS1_16FlashAttnBwdSm90INS1_25CollectiveMainloopBwdSm90ILi2ELi2ELi2EN4cute5tupleIJNS5_1CILi1EEES8_S8_EEENS6_IJNS7_ILi64EEENS7_ILi128EEESB_EEENS_6half_tEfNS_4arch4Sm90ELb0ELb0ELb1ELb0ELb1ELb1ELb0ELb0ELi2ELi1ELi2ELi1ELb0EEENS1_24CollectiveEpilogueBwdGQAISC_fSF_Li256ELb0ELb1EEENS1_19SingleTileSchedulerILb0ELb0ELb0ELi128EEEEEEEEEvNT_6ParamsE)
	.align		4
        /*0024*/ 	.word	index@(__assertfail)
	.align		4
        /*0028*/ 	.word	index@(_ZN7cutlass13device_kernelIN5flash11enable_sm90INS1_16FlashAttnBwdSm90INS1_25CollectiveMainloopBwdSm90ILi2ELi2ELi2EN4cute5tupleIJNS5_1CILi1EEES8_S8_EEENS6_IJNS7_ILi64EEENS7_ILi128EEESB_EEENS_6half_tEfNS_4arch4Sm90ELb0ELb0ELb1ELb1ELb0ELb1ELb0ELb0ELi2ELi1ELi2ELi1ELb0EEENS1_21CollectiveEpilogueBwdISC_SD_SF_Li256ELb1ELb0ELi1EEENS1_19SingleTileSchedulerILb1ELb0ELb0ELi128EEEEEEEEEvNT_6ParamsE)
	.align		4
        /*002c*/ 	.word	index@(__assertfail)
	.align		4
        /*0030*/ 	.word	index@(_ZN7cutlass13device_kernelIN5flash11enable_sm90INS1_16FlashAttnBwdSm90INS1_25CollectiveMainloopBwdSm90ILi2ELi2ELi2EN4cute5tupleIJNS5_1CILi1EEES8_S8_EEENS6_IJNS7_ILi64EEENS7_ILi128EEESB_EEENS_6half_tEfNS_4arch4Sm90ELb0ELb0ELb1ELb1ELb1ELb1ELb0ELb0ELi2ELi1ELi2ELi1ELb0EEENS1_21CollectiveEpilogueBwdISC_SD_SF_Li256ELb1ELb0ELi1EEENS1_19SingleTileSchedulerILb1ELb0ELb0ELi128EEEEEEEEEvNT_6ParamsE)
	.align		4
        /*0034*/ 	.word	index@(__assertfail)
	.align		4
        /*0038*/ 	.word	index@(_ZN7cutlass13device_kernelIN5flash11enable_sm90INS1_16FlashAttnBwdSm90INS1_25CollectiveMainloopBwdSm90ILi2ELi2ELi2EN4cute5tupleIJNS5_1CILi1EEES8_S8_EEENS6_IJNS7_ILi64EEENS7_ILi128EEESB_EEENS_6half_tEfNS_4arch4Sm90ELb0ELb0ELb1ELb1ELb0ELb1ELb0ELb0ELi2ELi1ELi2ELi1ELb0EEENS1_24CollectiveEpilogueBwdGQAISC_fSF_Li256ELb1ELb0EEENS1_19SingleTileSchedulerILb1ELb0ELb0ELi128EEEEEEEEEvNT_6ParamsE)
	.align		4
        /*003c*/ 	.word	index@(__assertfail)
	.align		4
        /*0040*/ 	.word	index@(_ZN7cutlass13device_kernelIN5flash11enable_sm90INS1_16FlashAttnBwdSm90INS1_25CollectiveMainloopBwdSm90ILi2ELi2ELi2EN4cute5tupleIJNS5_1CILi1EEES8_S8_EEENS6_IJNS7_ILi64EEENS7_ILi128EEESB_EEENS_6half_tEfNS_4arch4Sm90ELb0ELb0ELb1ELb1ELb1ELb1ELb0ELb0ELi2ELi1ELi2ELi1ELb0EEENS1_24CollectiveEpilogueBwdGQAISC_fSF_Li256ELb1ELb1EEENS1_19SingleTileSchedulerILb1ELb0ELb0ELi128EEEEEEEEEvNT_6ParamsE)
	.align		4
        /*0044*/ 	.word	index@(__assertfail)
	.align		4
        /*0048*/ 	.word	index@(_ZN7cutlass13device_kernelIN5flash11enable_sm90INS1_16FlashAttnBwdSm90INS1_25CollectiveMainloopBwdSm90ILi2ELi2ELi2EN4cute5tupleIJNS5_1CILi1EEES8_S8_EEENS6_IJNS7_ILi64EEENS7_ILi128EEESB_EEENS_6half_tEfNS_4arch4Sm90ELb0ELb1ELb1ELb0ELb0ELb1ELb0ELb0ELi2ELi1ELi2ELi1ELb0EEENS1_21CollectiveEpilogueBwdISC_SD_SF_Li256ELb0ELb0ELi1EEENS1_19SingleTileSchedulerILb0ELb0ELb0ELi128EEEEEEEEEvNT_6ParamsE)
	.align		4
        /*004c*/ 	.word	index@(__assertfail)
	.align		4
        /*0050*/ 	.word	index@(_ZN7cutlass13device_kernelIN5flash11enable_sm90INS1_16FlashAttnBwdSm90INS1_25CollectiveMainloopBwdSm90ILi2ELi2ELi2EN4cute5tupleIJNS5_1CILi1EEES8_S8_EEENS6_IJNS7_ILi64EEENS7_ILi128EEESB_EEENS_6half_tEfNS_4arch4Sm90ELb0ELb1ELb1ELb0ELb1ELb1ELb0ELb0ELi2ELi1ELi2ELi1ELb0EEENS1_21CollectiveEpilogueBwdISC_SD_SF_Li256ELb0ELb0ELi1EEENS1_19SingleTileSchedulerILb0ELb0ELb0ELi128EEEEEEEEEvNT_6ParamsE)
	.align		4
        /*0054*/ 	.word	index@(__assertfail)
	.align		4
        /*0058*/ 	.word	index@(_ZN7cutlass13device_kernelIN5flash11enable_sm90INS1_16FlashAttnBwdSm90INS1_25CollectiveMainloopBwdSm90ILi2ELi2ELi2EN4cute5tupleIJNS5_1CILi1EEES8_S8_EEENS6_IJNS7_ILi64EEENS7_ILi128EEESB_EEENS_6half_tEfNS_4arch4Sm90ELb0ELb1ELb1ELb0ELb0ELb1ELb0ELb0ELi2ELi1ELi2ELi1ELb0EEENS1_24CollectiveEpilogueBwdGQAISC_fSF_Li256ELb0ELb0EEENS1_19SingleTileSchedulerILb0ELb0ELb0ELi128EEEEEEEEEvNT_6ParamsE)
	.align		4
        /*005c*/ 	.word	index@(__assertfail)
	.align		4
        /*0060*/ 	.word	index@(_ZN7cutlass13device_kernelIN5flash11enable_sm90INS1_16FlashAttnBwdSm90INS1_25CollectiveMainloopBwdSm90ILi2ELi2ELi2EN4cute5tupleIJNS5_1CILi1EEES8_S8_EEENS6_IJNS7_ILi64EEENS7_ILi128EEESB_EEENS_6half_tEfNS_4arch4Sm90ELb0ELb1ELb1ELb0ELb1ELb1ELb0ELb0ELi2ELi1ELi2ELi1ELb0EEENS1_24CollectiveEpilogueBwdGQAISC_fSF_Li256ELb0ELb1EEENS1_19SingleTileSchedulerILb0ELb0ELb0ELi128EEEEEEEEEvNT_6ParamsE)
	.align		4
        /*0064*/ 	.word	index@(__assertfail)
	.align		4
        /*0068*/ 	.word	index@(_ZN7cutlass13device_kernelIN5flash11enable_sm90INS1_16FlashAttnBwdSm90INS1_25CollectiveMainloopBwdSm90ILi2ELi2ELi2EN4cute5tupleIJNS5_1CILi1EEES8_S8_EEENS6_IJNS7_ILi64EEENS7_ILi128EEESB_EEENS_6half_tEfNS_4arch4Sm90ELb0ELb1ELb1ELb1ELb0ELb1ELb0ELb0ELi2ELi1ELi2ELi1ELb0EEENS1_21CollectiveEpilogueBwdISC_SD_SF_Li256ELb1ELb0ELi1EEENS1_19SingleTileSchedulerILb1ELb0ELb0ELi128EEEEEEEEEvNT_6ParamsE)
	.align		4
        /*006c*/ 	.word	index@(__assertfail)
	.align		4
        /*0070*/ 	.word	index@(_ZN7cutlass13device_kernelIN5flash11enable_sm90INS1_16FlashAttnBwdSm90INS1_25CollectiveMainloopBwdSm90ILi2ELi2ELi2EN4cute5tupleIJNS5_1CILi1EEES8_S8_EEENS6_IJNS7_ILi64EEENS7_ILi128EEESB_EEENS_6half_tEfNS_4arch4Sm90ELb0ELb1ELb1ELb1ELb1ELb1ELb0ELb0ELi2ELi1ELi2ELi1ELb0EEENS1_21CollectiveEpilogueBwdISC_SD_SF_Li256ELb1ELb0ELi1EEENS1_19SingleTileSchedulerILb1ELb0ELb0ELi128EEEEEEEEEvNT_6ParamsE)
	.align		4
        /*0074*/ 	.word	index@(__assertfail)
	.align		4
        /*0078*/ 	.word	index@(_ZN7cutlass13device_kernelIN5flash11enable_sm90INS1_16FlashAttnBwdSm90INS1_25CollectiveMainloopBwdSm90ILi2ELi2ELi2EN4cute5tupleIJNS5_1CILi1EEES8_S8_EEENS6_IJNS7_ILi64EEENS7_ILi128EEESB_EEENS_6half_tEfNS_4arch4Sm90ELb0ELb1ELb1ELb1ELb0ELb1ELb0ELb0ELi2ELi1ELi2ELi1ELb0EEENS1_24CollectiveEpilogueBwdGQAISC_fSF_Li256ELb1ELb0EEENS1_19SingleTileSchedulerILb1ELb0ELb0ELi128EEEEEEEEEvNT_6ParamsE)
	.align		4
        /*007c*/ 	.word	index@(__assertfail)
	.align		4
        /*0080*/ 	.word	index@(_ZN7cutlass13device_kernelIN5flash11enable_sm90INS1_16FlashAttnBwdSm90INS1_25CollectiveMainloopBwdSm90ILi2ELi2ELi2EN4cute5tupleIJNS5_1CILi1EEES8_S8_EEENS6_IJNS7_ILi64EEENS7_ILi128EEESB_EEENS_6half_tEfNS_4arch4Sm90ELb0ELb1ELb1ELb1ELb1ELb1ELb0ELb0ELi2ELi1ELi2ELi1ELb0EEENS1_24CollectiveEpilogueBwdGQAISC_fSF_Li256ELb1ELb1EEENS1_19SingleTileSchedulerILb1ELb0ELb0ELi128EEEEEEEEEvNT_6ParamsE)
	.align		4
        /*0084*/ 	.word	index@(__assertfail)
	.align		4
        /*0088*/ 	.word	index@(_ZN7cutlass13device_kernelIN5flash11enable_sm90INS1_16FlashAttnBwdSm90INS1_25CollectiveMainloopBwdSm90ILi2ELi2ELi2EN4cute5tupleIJNS5_1CILi1EEES8_S8_EEENS6_IJNS7_ILi64EEENS7_ILi128EEESB_EEENS_6half_tEfNS_4arch4Sm90ELb1ELb0ELb1ELb0ELb0ELb1ELb0ELb0ELi2ELi1ELi2ELi1ELb0EEENS1_21CollectiveEpilogueBwdISC_SD_SF_Li256ELb0ELb0ELi1EEENS1_25SingleTileBwdLPTSchedulerILb0ELi128ELb0EEEEEEEEEvNT_6ParamsE)
	.align		4
        /*008c*/ 	.word	index@(__assertfail)
	.align		4
        /*0090*/ 	.word	index@(_ZN7cutlass13device_kernelIN5flash11enable_sm90INS1_16FlashAttnBwdSm90INS1_25CollectiveMainloopBwdSm90ILi2ELi2ELi2EN4cute5tupleIJNS5_1CILi1EEES8_S8_EEENS6_IJNS7_ILi64EEENS7_ILi128EEESB_EEENS_6half_tEfNS_4arch4Sm90ELb1ELb0ELb1ELb0ELb1ELb1ELb0ELb0ELi2ELi1ELi2ELi1ELb0EEENS1_21CollectiveEpilogueBwdISC_SD_SF_Li256ELb0ELb0ELi1EEENS1_25SingleTileBwdLPTSchedulerILb0ELi128ELb1EEEEEEEEEvNT_6ParamsE)
	.align		4
        /*0094*/ 	.word	index@(__assertfail)
	.align		4
        /*0098*/ 	.word	index@(_ZN7cutlass13device_kernelIN5flash11enable_sm90INS1_16FlashAttnBwdSm90INS1_25CollectiveMainloopBwdSm90ILi2ELi2ELi2EN4cute5tupleIJNS5_1CILi1EEES8_S8_EEENS6_IJNS7_ILi64EEENS7_ILi128EEESB_EEENS_6half_tEfNS_4arch4Sm90ELb1ELb0ELb1ELb0ELb0ELb1ELb0ELb0ELi2ELi1ELi2ELi1ELb0EEENS1_24CollectiveEpilogueBwdGQAISC_fSF_Li256ELb0ELb0EEENS1_25SingleTileBwdLPTSchedulerILb0ELi128ELb0EEEEEEEEEvNT_6ParamsE)
	.align		4
        /*009c*/ 	.word	index@(__assertfail)
	.align		4
        /*00a0*/ 	.word	index@(_ZN7cutlass13device_kernelIN5flash11enable_sm90INS1_16FlashAttnBwdSm90INS1_25CollectiveMainloopBwdSm90ILi2ELi2ELi2EN4cute5tupleIJNS5_1CILi1EEES8_S8_EEENS6_IJNS7_ILi64EEENS7_ILi128EEESB_EEENS_6half_tEfNS_4arch4Sm90ELb1ELb0ELb1ELb0ELb1ELb1ELb0ELb0ELi2ELi1ELi2ELi1ELb0EEENS1_24CollectiveEpilogueBwdGQAISC_fSF_Li256ELb0ELb1EEENS1_25SingleTileBwdLPTSchedulerILb0ELi128ELb1EEEEEEEEEvNT_6ParamsE)
	.align		4
        /*00a4*/ 	.word	index@(__assertfail)
	.align		4
        /*00a8*/ 	.word	index@(_ZN7cutlass13device_kernelIN5flash11enable_sm90INS1_16FlashAttnBwdSm90INS1_25CollectiveMainloopBwdSm90ILi2ELi2ELi2EN4cute5tupleIJNS5_1CILi1EEES8_S8_EEENS6_IJNS7_ILi64EEENS7_ILi128EEESB_EEENS_6half_tEfNS_4arch4Sm90ELb1ELb0ELb1ELb1ELb0ELb1ELb0ELb0ELi2ELi1ELi2ELi1ELb0EEENS1_21CollectiveEpilogueBwdISC_SD_SF_Li256ELb1ELb0ELi1EEENS1_25SingleTileBwdLPTSchedulerILb1ELi128ELb0EEEEEEEEEvNT_6ParamsE)
	.align		4
        /*00ac*/ 	.word	index@(__assertfail)
	.align		4
        /*00b0*/ 	.word	index@(_ZN7cutlass13device_kernelIN5flash11enable_sm90INS1_16FlashAttnBwdSm90INS1_25CollectiveMainloopBwdSm90ILi2ELi2ELi2EN4cute5tupleIJNS5_1CILi1EEES8_S8_EEENS6_IJNS7_ILi64EEENS7_ILi128EEESB_EEENS_6half_tEfNS_4arch4Sm90ELb1ELb0ELb1ELb1ELb1ELb1ELb0ELb0ELi2ELi1ELi2ELi1ELb0EEENS1_21CollectiveEpilogueBwdISC_SD_SF_Li256ELb1ELb0ELi1EEENS1_25SingleTileBwdLPTSchedulerILb1ELi128ELb1EEEEEEEEEvNT_6ParamsE)
	.align		4
        /*00b4*/ 	.word	index@(__assertfail)
	.align		4
        /*00b8*/ 	.word	index@(_ZN7cutlass13device_kernelIN5flash11enable_sm90INS1_16FlashAttnBwdSm90INS1_25CollectiveMainloopBwdSm90ILi2ELi2ELi2EN4cute5tupleIJNS5_1CILi1EEES8_S8_EEENS6_IJNS7_ILi64EEENS7_ILi128EEESB_EEENS_6half_tEfNS_4arch4Sm90ELb1ELb0ELb1ELb1ELb0ELb1ELb0ELb0ELi2ELi1ELi2ELi1ELb0EEENS1_24CollectiveEpilogueBwdGQAISC_fSF_Li256ELb1ELb0EEENS1_25SingleTileBwdLPTSchedulerILb1ELi128ELb0EEEEEEEEEvNT_6ParamsE)
	.align		4
        /*00bc*/ 	.word	index@(__assertfail)
	.align		4
        /*00c0*/ 	.word	index@(_ZN7cutlass13device_kernelIN5flash11enable_sm90INS1_16FlashAttnBwdSm90INS1_25CollectiveMainloopBwdSm90ILi2ELi2ELi2EN4cute5tupleIJNS5_1CILi1EEES8_S8_EEENS6_IJNS7_ILi64EEENS7_ILi128EEESB_EEENS_6half_tEfNS_4arch4Sm90ELb1ELb0ELb1ELb1ELb1ELb1ELb0ELb0ELi2ELi1ELi2ELi1ELb0EEENS1_24CollectiveEpilogueBwdGQAISC_fSF_Li256ELb1ELb1EEENS1_25SingleTileBwdLPTSchedulerILb1ELi128ELb1EEEEEEEEEvNT_6ParamsE)
	.align		4
        /*00c4*/ 	.word	index@(__assertfail)
	.align		4
        /*00c8*/ 	.word	0x00000000
	.align		4
        /*00cc*/ 	.word	0xfffffffe
	.align		4
        /*00d0*/ 	.word	0x00000000
	.align		4
        /*00d4*/ 	.word	0xfffffffd
	.align		4
        /*00d8*/ 	.word	0x00000000
	.align		4
        /*00dc*/ 	.word	0xfffffffc


//--------------------- .nv.constant4             --------------------------
	.section	.nv.constant4,"a",@progbits
	.align	8
	.align		8
.nv.constant4:
        /*0000*/ 	.dword	__assertfail
	.align		8
        /*0008*/ 	.dword	__unnamed_1
	.align		8
        /*0010*/ 	.dword	__unnamed_2
	.align		8
        /*0018*/ 	.dword	__unnamed_3
	.align		8
        /*0020*/ 	.dword	__unnamed_4
	.align		8
        /*0028*/ 	.dword	_ZN74_INTERNAL_9fa27cf8_38_flash_bwd_hdim128_fp16_softcap_sm90_cu_9b94ef52_29494cuda3std3__45__cpo5beginE
	.align		8
        /*0030*/ 	.dword	_ZN74_INTERNAL_9fa27cf8_38_flash_bwd_hdim128_fp16_softcap_sm90_cu_9b94ef52_29494cuda3std3__45__cpo3endE
	.align		8
        /*0038*/ 	.dword	_ZN74_INTERNAL_9fa27cf8_38_flash_bwd_hdim128_fp16_softcap_sm90_cu_9b94ef52_29494cuda3std3__45__cpo6cbeginE
	.align		8
        /*0040*/ 	.dword	_ZN74_INTERNAL_9fa27cf8_38_flash_bwd_hdim128_fp16_softcap_sm90_cu_9b94ef52_29494cuda3std3__45__cpo4cendE
	.align		8
        /*0048*/ 	.dword	_ZN74_INTERNAL_9fa27cf8_38_flash_bwd_hdim128_fp16_softcap_sm90_cu_9b94ef52_29494cuda3std3__476_GLOBAL__N__9fa27cf8_38_flash_bwd_hdim128_fp16_softcap_sm90_cu_9b94ef52_29496ignoreE
	.align		8
        /*0050*/ 	.dword	_ZN74_INTERNAL_9fa27cf8_38_flash_bwd_hdim128_fp16_softcap_sm90_cu_9b94ef52_29494cuda3std3__419piecewise_constructE
	.align		8
        /*0058*/ 	.dword	_ZN74_INTERNAL_9fa27cf8_38_flash_bwd_hdim128_fp16_softcap_sm90_cu_9b94ef52_29494cuda3std3__48in_placeE
	.align		8
        /*0060*/ 	.dword	_ZN74_INTERNAL_9fa27cf8_38_flash_bwd_hdim128_fp16_softcap_sm90_cu_9b94ef52_29494cuda3std6ranges3__45__cpo4swapE
	.align		8
        /*0068*/ 	.dword	_ZN74_INTERNAL_9fa27cf8_38_flash_bwd_hdim128_fp16_softcap_sm90_cu_9b94ef52_29494cuda3std6ranges3__45__cpo9iter_moveE
	.align		8
        /*0070*/ 	.dword	_ZN74_INTERNAL_9fa27cf8_38_flash_bwd_hdim128_fp16_softcap_sm90_cu_9b94ef52_29494cute7productE
	.align		8
        /*0078*/ 	.dword	_ZN74_INTERNAL_9fa27cf8_38_flash_bwd_hdim128_fp16_softcap_sm90_cu_9b94ef52_29494cute1_E
	.align		8
        /*0080*/ 	.dword	$str$23
	.align		8
        /*0088*/ 	.dword	$str$24


//--------------------- .text._ZN7cutlass13device_kernelIN5flash11enable_sm90INS1_16FlashAttnBwdSm90INS1_25CollectiveMainloopBwdSm90ILi2ELi2ELi2EN4cute5tupleIJNS5_1CILi1EEES8_S8_EEENS6_IJNS7_ILi64EEENS7_ILi128EEESB_EEENS_6half_tEfNS_4arch4Sm90ELb0ELb0ELb1ELb0ELb0ELb1ELb0ELb0ELi2ELi1ELi2ELi1ELb0EEENS1_21CollectiveEpilogueBwdISC_SD_SF_Li256ELb0ELb0ELi1EEENS1_19SingleTileSchedulerILb0ELb0ELb0ELi128EEEEEEEEEvNT_6ParamsE --------------------------
	.section	.text._ZN7cutlass13device_kernelIN5flash11enable_sm90INS1_16FlashAttnBwdSm90INS1_25CollectiveMainloopBwdSm90ILi2ELi2ELi2EN4cute5tupleIJNS5_1CILi1EEES8_S8_EEENS6_IJNS7_ILi64EEENS7_ILi128EEESB_EEENS_6half_tEfNS_4arch4Sm90ELb0ELb0ELb1ELb0ELb0ELb1ELb0ELb0ELi2ELi1ELi2ELi1ELb0EEENS1_21CollectiveEpilogueBwdISC_SD_SF_Li256ELb0ELb0ELi1EEENS1_19SingleTileSchedulerILb0ELb0ELb0ELi128EEEEEEEEEvNT_6ParamsE,"ax",@progbits
	.align	128
.text._ZN7cutlass13device_kernelIN5flash11enable_sm90INS1_16FlashAttnBwdSm90INS1_25CollectiveMainloopBwdSm90ILi2ELi2ELi2EN4cute5tupleIJNS5_1CILi1EEES8_S8_EEENS6_IJNS7_ILi64EEENS7_ILi128EEESB_EEENS_6half_tEfNS_4arch4Sm90ELb0ELb0ELb1ELb0ELb0ELb1ELb0ELb0ELi2ELi1ELi2ELi1ELb0EEENS1_21CollectiveEpilogueBwdISC_SD_SF_Li256ELb0ELb0ELi1EEENS1_19SingleTileSchedulerILb0ELb0ELb0ELi128EEEEEEEEEvNT_6ParamsE:
        .type           _ZN7cutlass13device_kernelIN5flash11enable_sm90INS1_16FlashAttnBwdSm90INS1_25CollectiveMainloopBwdSm90ILi2ELi2ELi2EN4cute5tupleIJNS5_1CILi1EEES8_S8_EEENS6_IJNS7_ILi64EEENS7_ILi128EEESB_EEENS_6half_tEfNS_4arch4Sm90ELb0ELb0ELb1ELb0ELb0ELb1ELb0ELb0ELi2ELi1ELi2ELi1ELb0EEENS1_21CollectiveEpilogueBwdISC_SD_SF_Li256ELb0ELb0ELi1EEENS1_19SingleTileSchedulerILb0ELb0ELb0ELi128EEEEEEEEEvNT_6ParamsE,@function
        .size           _ZN7cutlass13device_kernelIN5flash11enable_sm90INS1_16FlashAttnBwdSm90INS1_25CollectiveMainloopBwdSm90ILi2ELi2ELi2EN4cute5tupleIJNS5_1CILi1EEES8_S8_EEENS6_IJNS7_ILi64EEENS7_ILi128EEESB_EEENS_6half_tEfNS_4arch4Sm90ELb0ELb0ELb1ELb0ELb0ELb1ELb0ELb0ELi2ELi1ELi2ELi1ELb0EEENS1_21CollectiveEpilogueBwdISC_SD_SF_Li256ELb0ELb0ELi1EEENS1_19SingleTileSchedulerILb0ELb0ELb0ELi128EEEEEEEEEvNT_6ParamsE,(.L_x_3653 - _ZN7cutlass13device_kernelIN5flash11enable_sm90INS1_16FlashAttnBwdSm90INS1_25CollectiveMainloopBwdSm90ILi2ELi2ELi2EN4cute5tupleIJNS5_1CILi1EEES8_S8_EEENS6_IJNS7_ILi64EEENS7_ILi128EEESB_EEENS_6half_tEfNS_4arch4Sm90ELb0ELb0ELb1ELb0ELb0ELb1ELb0ELb0ELi2ELi1ELi2ELi1ELb0EEENS1_21CollectiveEpilogueBwdISC_SD_SF_Li256ELb0ELb0ELi1EEENS1_19SingleTileSchedulerILb0ELb0ELb0ELi128EEEEEEEEEvNT_6ParamsE)
        .other          _ZN7cutlass13device_kernelIN5flash11enable_sm90INS1_16FlashAttnBwdSm90INS1_25CollectiveMainloopBwdSm90ILi2ELi2ELi2EN4cute5tupleIJNS5_1CILi1EEES8_S8_EEENS6_IJNS7_ILi64EEENS7_ILi128EEESB_EEENS_6half_tEfNS_4arch4Sm90ELb0ELb0ELb1ELb0ELb0ELb1ELb0ELb0ELi2ELi1ELi2ELi1ELb0EEENS1_21CollectiveEpilogueBwdISC_SD_SF_Li256ELb0ELb0ELi1EEENS1_19SingleTileSchedulerILb0ELb0ELb0ELi128EEEEEEEEEvNT_6ParamsE,@"STO_CUDA_ENTRY STV_DEFAULT"
_ZN7cutlass13device_kernelIN5flash11enable_sm90INS1_16FlashAttnBwdSm90INS1_25CollectiveMainloopBwdSm90ILi2ELi2ELi2EN4cute5tupleIJNS5_1CILi1EEES8_S8_EEENS6_IJNS7_ILi64EEENS7_ILi128EEESB_EEENS_6half_tEfNS_4arch4Sm90ELb0ELb0ELb1ELb0ELb0ELb1ELb0ELb0ELi2ELi1ELi2ELi1ELb0EEENS1_21CollectiveEpilogueBwdISC_SD_SF_Li256ELb0ELb0ELi1EEENS1_19SingleTileSchedulerILb0ELb0ELb0ELi128EEEEEEEEEvNT_6ParamsE:
[----:B------:R-:W1:Y:S01]  /*0000*/  LDC R1, c[0x0][0x28] ;  /* 0x00000a00ff017b82 */ /* 0x000e620000000800 */
[----:B------:R-:W2:Y:S01]  /*0010*/  S2R R3, SR_TID.X ;  /* 0x0000000000037919 */ /* 0x000ea20000002100 */
[----:B------:R-:W-:Y:S01]  /*0020*/  ELECT P0, URZ, PT ;  /* 0x00000000003f782f */ /* 0x000fe20003800000 */
[----:B------:R-:W-:Y:S01]  /*0030*/  BSSY B0, `(.L_x_0) ;  /* 0x0000019000007945 */ /* 0x000fe20003800000 */
[----:B--2---:R-:W-:-:S05]  /*0040*/  SHF.R.U32.HI R0, RZ, 0x5, R3 ;  /* 0x00000005ff007819 */ /* 0x004fca0000011603 */
[----:B------:R-:W2:Y:S02]  /*0050*/  SHFL.IDX PT, R2, R0, RZ, 0x1f ;  /* 0x00001fff00027589 */ /* 0x000ea400000e0000 */
[----:B--2---:R-:W-:-:S13]  /*0060*/  ISETP.EQ.AND P0, PT, R2, RZ, P0 ;  /* 0x000000ff0200720c */ /* 0x004fda0000702270 */
[----:B-1----:R-:W-:Y:S05]  /*0070*/  @!P0 BRA `(.L_x_1) ;  /* 0x0000000000508947 */ /* 0x002fea0003800000 */
[----:B------:R-:W-:Y:S02]  /*0080*/  ULDC.64 UR4, c[0x0][0x198] ;  /* 0x0000660000047ab9 */ /* 0x000fe40000000a00 */
[----:B------:R-:W-:Y:S02]  /*0090*/  UIADD3 UR6, UP0, UR4, 0xf0, URZ ;  /* 0x000000f004067890 */ /* 0x000fe4000ff1e03f */
[----:B------:R-:W-:Y:S02]  /*00a0*/  UIADD3 UR8, UP1, UR4, 0x1f0, URZ ;  /* 0x000001f004087890 */ /* 0x000fe4000ff3e03f */
[----:B------:R-:W-:Y:S02]  /*00b0*/  UIADD3 UR10, UP2, UR4, 0x2f0, URZ ;  /* 0x000002f0040a7890 */ /* 0x000fe4000ff5e03f */
[----:B------:R-:W-:Y:S02]  /*00c0*/  UIADD3 UR12, UP3, UR4, 0x3f0, URZ ;  /* 0x000003f0040c7890 */ /* 0x000fe4000ff7e03f */
[----:B------:R-:W-:-:S02]  /*00d0*/  UIADD3 UR14, UP4, UR4, 0x670, URZ ;  /* 0x00000670040e7890 */ /* 0x000fc4000ff9e03f */
[----:B------:R-:W-:Y:S02]  /*00e0*/  UIADD3.X UR7, URZ, UR5, URZ, UP0, !UPT ;  /* 0x000000053f077290 */ /* 0x000fe400087fe43f */
[----:B------:R-:W-:Y:S02]  /*00f0*/  UIADD3 UR4, UP5, UR4, 0x770, URZ ;  /* 0x0000077004047890 */ /* 0x000fe4000ffbe03f */
[----:B------:R-:W-:Y:S02]  /*0100*/  UIADD3.X UR9, URZ, UR5, URZ, UP1, !UPT ;  /* 0x000000053f097290 */ /* 0x000fe40008ffe43f */
[----:B------:R-:W-:Y:S02]  /*0110*/  UIADD3.X UR11, URZ, UR5, URZ, UP2, !UPT ;  /* 0x000000053f0b7290 */ /* 0x000fe400097fe43f */
[----:B------:R-:W-:Y:S01]  /*0120*/  UIADD3.X UR13, URZ, UR5, URZ, UP3, !UPT ;  /* 0x000000053f0d7290 */ /* 0x000fe20009ffe43f */
[----:B------:R1:W-:Y:S01]  /*0130*/  UTMACCTL.PF [UR6] ;  /* 0x00000000060079b9 */ /* 0x0003e20008040000 */
[----:B------:R-:W-:-:S03]  /*0140*/  UIADD3.X UR15, URZ, UR5, URZ, UP4, !UPT ;  /* 0x000000053f0f7290 */ /* 0x000fc6000a7fe43f */
[----:B------:R1:W-:Y:S01]  /*0150*/  UTMACCTL.PF [UR8] ;  /* 0x00000000080079b9 */ /* 0x0003e20008040000 */
[----:B------:R-:W-:Y:S01]  /*0160*/  UIADD3.X UR5, URZ, UR5, URZ, UP5, !UPT ;  /* 0x000000053f057290 */ /* 0x000fe2000affe43f */
[----:B------:R1:W-:Y:S02]  /*0170*/  UTMACCTL.PF [UR10] ;  /* 0x000000000a0079b9 */ /* 0x0003e40008040000 */
[----:B------:R1:W-:Y:S02]  /*0180*/  UTMACCTL.PF [UR12] ;  /* 0x000000000c0079b9 */ /* 0x0003e40008040000 */
[----:B------:R1:W-:Y:S04]  /*0190*/  UTMACCTL.PF [UR14] ;  /* 0x000000000e0079b9 */ /* 0x0003e80008040000 */
[----:B------:R1:W-:Y:S02]  /*01a0*/  UTMACCTL.PF [UR4] ;  /* 0x00000000040079b9 */ /* 0x0003e40008040000 */
[----:B-1----:R-:W-:Y:S01]  /*01b0*/  NOP ;  /* 0x0000000000007918 */ /* 0x002fe20000000000 */
.L_x_1:
[----:B------:R-:W-:Y:S05]  /*01c0*/  BSYNC B0 ;  /* 0x0000000000007941 */ /* 0x000fea0003800000 */
.L_x_0:
[----:B------:R-:W-:Y:S01]  /*01d0*/  VOTEU.ANY UP0, P0 ;  /* 0x00000000003f7886 */ /* 0x000fe20000000100 */
[----:B------:R-:W1:Y:S01]  /*01e0*/  SHFL.IDX PT, R2, R0, RZ, 0x1f ;  /* 0x00001fff00027589 */ /* 0x000e6200000e0000 */
[----:B------:R-:W-:Y:S01]  /*01f0*/  UMOV UR4, 0x1 ;  /* 0x0000000100047882 */ /* 0x000fe20000000000 */
[----:B------:R-:W-:Y:S02]  /*0200*/  SHF.R.U32.HI R3, RZ, 0x7, R3 ;  /* 0x00000007ff037819 */ /* 0x000fe40000011603 */
[----:B------:R-:W2:Y:S01]  /*0210*/  @UP0 S2UR UR7, SR_CgaCtaId ;  /* 0x00000000000709c3 */ /* 0x000ea20000008800 */
[----:B------:R-:W-:Y:S01]  /*0220*/  @UP0 UMOV UR6, 0x400 ;  /* 0x0000040000060882 */ /* 0x000fe20000000000 */
[----:B------:R-:W-:-:S04]  /*0230*/  @UP0 UIADD3 UR4, -UR4, 0x100000, URZ ;  /* 0x0010000004040890 */ /* 0x000fc8000fffe13f */
[----:B------:R-:W-:Y:S02]  /*0240*/  @UP0 USHF.L.U32 UR5, UR4, 0xb, URZ ;  /* 0x0000000b04050899 */ /* 0x000fe4000800063f */
[----:B------:R-:W-:Y:S01]  /*0250*/  @UP0 USHF.L.U32 UR4, UR4, 0x1, URZ ;  /* 0x0000000104040899 */ /* 0x000fe2000800063f */
[----:B-1----:R-:W-:Y:S02]  /*0260*/  ISETP.NE.AND P1, PT, R2, RZ, PT ;  /* 0x000000ff0200720c */ /* 0x002fe40003f25270 */
[----:B------:R1:W3:Y:S01]  /*0270*/  SHFL.IDX PT, R2, R3, RZ, 0x1f ;  /* 0x00001fff03027589 */ /* 0x0002e200000e0000 */
[----:B--2---:R-:W-:Y:S01]  /*0280*/  @UP0 ULEA UR6, UR7, UR6, 0x18 ;  /* 0x0000000607060291 */ /* 0x004fe2000f8ec03f */
[----:B------:R-:W-:Y:S02]  /*0290*/  VOTEU.ANY UP0, P0 ;  /* 0x00000000003f7886 */ /* 0x000fe40000000100 */
[----:B------:R-:W2:Y:S09]  /*02a0*/  FENCE.VIEW.ASYNC.S ;  /* 0x00000000000073c6 */ /* 0x000eb20000000000 */
[----:B--2---:R1:W2:Y:S02]  /*02b0*/  @UP0 SYNCS.EXCH.64 URZ, [UR6+0x30800], UR4 ;  /* 0x03080004063f05b2 */ /* 0x0042a40008000100 */
[----:B-1----:R-:W-:Y:S05]  /*02c0*/  @P1 BRA `(.L_x_2) ;  /* 0x0000000000481947 */ /* 0x002fea0003800000 */
[----:B------:R-:W1:Y:S01]  /*02d0*/  S2UR UR5, SR_CgaCtaId ;  /* 0x00000000000579c3 */ /* 0x000e620000008800 */
[----:B------:R-:W-:Y:S01]  /*02e0*/  UMOV UR4, 0x400 ;  /* 0x0000040000047882 */ /* 0x000fe20000000000 */
[----:B------:R-:W-:Y:S01]  /*02f0*/  UMOV UR6, 0x1 ;  /* 0x0000000100067882 */ /* 0x000fe20000000000 */
[----:B------:R-:W-:Y:S01]  /*0300*/  UMOV UR9, 0x100 ;  /* 0x0000010000097882 */ /* 0x000fe20000000000 */
[----:B------:R-:W-:-:S04]  /*0310*/  UIADD3 UR6, -UR6, 0x100000, URZ ;  /* 0x0010000006067890 */ /* 0x000fc8000fffe13f */
[----:B------:R-:W-:Y:S02]  /*0320*/  USHF.L.U32 UR7, UR6, 0xb, URZ ;  /* 0x0000000b06077899 */ /* 0x000fe4000800063f */
[----:B------:R-:W-:Y:S01]  /*0330*/  USHF.L.U32 UR6, UR6, 0x1, URZ ;  /* 0x0000000106067899 */ /* 0x000fe2000800063f */
[----:B------:R-:W-:Y:S01]  /*0340*/  ELECT P0, URZ, PT ;  /* 0x00000000003f782f */ /* 0x000fe20003800000 */
[----:B-1----:R-:W-:Y:S02]  /*0350*/  ULEA UR8, UR5, UR4, 0x18 ;  /* 0x0000000405087291 */ /* 0x002fe4000f8ec03f */
[----:B------:R-:W-:-:S04]  /*0360*/  UIADD3 UR4, -UR9, 0x100000, URZ ;  /* 0x0010000009047890 */ /* 0x000fc8000fffe13f */
[----:B------:R-:W-:Y:S02]  /*0370*/  USHF.L.U32 UR5, UR4, 0xb, URZ ;  /* 0x0000000b04057899 */ /* 0x000fe4000800063f */
[----:B------:R-:W-:Y:S01]  /*0380*/  USHF.L.U32 UR4, UR4, 0x1, URZ ;  /* 0x0000000104047899 */ /* 0x000fe2000800063f */
[----:B------:R-:W1:Y:S03]  /*0390*/  FENCE.VIEW.ASYNC.S ;  /* 0x00000000000073c6 */ /* 0x000e660000000000 */
[----:B-1----:R1:W4:Y:S08]  /*03a0*/  SYNCS.EXCH.64 URZ, [UR8+0x30810], UR6 ;  /* 0x03081006083f75b2 */ /* 0x0023300008000100 */
[----:B------:R1:W5:Y:S01]  /*03b0*/  SYNCS.EXCH.64 URZ, [UR8+0x30820], UR4 ;  /* 0x03082004083f75b2 */ /* 0x0003620008000100 */
[----:B------:R1:W1:Y:S01]  /*03c0*/  SYNCS.EXCH.64 URZ, [UR8+0x30818], UR6 ;  /* 0x03081806083f75b2 */ /* 0x0002620008000100 */
[----:B------:R1:W1:Y:S01]  /*03d0*/  SYNCS.EXCH.64 URZ, [UR8+0x30828], UR4 ;  /* 0x03082804083f75b2 */ /* 0x0002620008000100 */
[----:B------:R-:W-:Y:S01]  /*03e0*/  NOP ;  /* 0x0000000000007918 */ /* 0x000fe20000000000 */
.L_x_2:
[----:B------:R-:W3:Y:S01]  /*03f0*/  SHFL.IDX PT, R3, R0, RZ, 0x1f ;  /* 0x00001fff00037589 */ /* 0x000ee200000e0000 */
[----:B------:R-:W-:Y:S01]  /*0400*/  NOP ;  /* 0x0000000000007918 */ /* 0x000fe20000000000 */
[----:B---3--:R-:W-:-:S13]  /*0410*/  ISETP.NE.AND P0, PT, R3, RZ, PT ;  /* 0x000000ff0300720c */ /* 0x008fda0003f05270 */
[----:B------:R-:W-:Y:S05]  /*0420*/  @P0 BRA `(.L_x_3) ;  /* 0x0000000000480947 */ /* 0x000fea0003800000 */
[----:B-1----:R-:W1:Y:S01]  /*0430*/  S2UR UR5, SR_CgaCtaId ;  /* 0x00000000000579c3 */ /* 0x002e620000008800 */
[----:B------:R-:W-:Y:S01]  /*0440*/  UMOV UR4, 0x400 ;  /* 0x0000040000047882 */ /* 0x000fe20000000000 */
[----:B------:R-:W-:Y:S01]  /*0450*/  UMOV UR6, 0x1 ;  /* 0x0000000100067882 */ /* 0x000fe20000000000 */
[----:B------:R-:W-:Y:S01]  /*0460*/  UMOV UR7, 0x100 ;  /* 0x0000010000077882 */ /* 0x000fe20000000000 */
[----:B------:R-:W-:Y:S01]  /*0470*/  ELECT P0, URZ, PT ;  /* 0x00000000003f782f */ /* 0x000fe20003800000 */
[----:B-1----:R-:W-:Y:S02]  /*0480*/  ULEA UR8, UR5, UR4, 0x18 ;  /* 0x0000000405087291 */ /* 0x002fe4000f8ec03f */
[----:B------:R-:W-:-:S04]  /*0490*/  UIADD3 UR4, -UR6, 0x100000, URZ ;  /* 0x0010000006047890 */ /* 0x000fc8000fffe13f */
[----:B------:R-:W-:Y:S02]  /*04a0*/  USHF.L.U32 UR5, UR4, 0xb, URZ ;  /* 0x0000000b04057899 */ /* 0x000fe4000800063f */
[----:B------:R-:W-:Y:S02]  /*04b0*/  USHF.L.U32 UR4, UR4, 0x1, URZ ;  /* 0x0000000104047899 */ /* 0x000fe4000800063f */
[----:B------:R-:W-:-:S04]  /*04c0*/  UIADD3 UR6, -UR7, 0x100000, URZ ;  /* 0x0010000007067890 */ /* 0x000fc8000fffe13f */
[----:B------:R-:W-:Y:S02]  /*04d0*/  USHF.L.U32 UR7, UR6, 0xb, URZ ;  /* 0x0000000b06077899 */ /* 0x000fe4000800063f */
[----:B------:R-:W-:Y:S01]  /*04e0*/  USHF.L.U32 UR6, UR6, 0x1, URZ ;  /* 0x0000000106067899 */ /* 0x000fe2000800063f */
[----:B------:R-:W1:Y:S03]  /*04f0*/  FENCE.VIEW.ASYNC.S ;  /* 0x00000000000073c6 */ /* 0x000e660000000000 */
[----:B-1----:R3:W1:Y:S08]  /*0500*/  SYNCS.EXCH.64 URZ, [UR8+0x30830], UR4 ;  /* 0x03083004083f75b2 */ /* 0x0026700008000100 */
[----:B------:R3:W1:Y:S01]  /*0510*/  SYNCS.EXCH.64 URZ, [UR8+0x30840], UR6 ;  /* 0x03084006083f75b2 */ /* 0x0006620008000100 */
[----:B------:R3:W1:Y:S01]  /*0520*/  SYNCS.EXCH.64 URZ, [UR8+0x30838], UR4 ;  /* 0x03083804083f75b2 */ /* 0x0006620008000100 */
[----:B------:R3:W1:Y:S02]  /*0530*/  SYNCS.EXCH.64 URZ, [UR8+0x30848], UR6 ;  /* 0x03084806083f75b2 */ /* 0x0006640008000100 */
[----:B---3--:R-:W-:Y:S01]  /*0540*/  NOP ;  /* 0x0000000000007918 */ /* 0x008fe20000000000 */
.L_x_3:
[----:B------:R-:W-:Y:S01]  /*0550*/  ISETP.NE.AND P0, PT, R2, RZ, PT ;  /* 0x000000ff0200720c */ /* 0x000fe20003f05270 */
[----:B------:R-:W-:Y:S01]  /*0560*/  IMAD.MOV.U32 R17, RZ, RZ, 0x1 ;  /* 0x00000001ff117424 */ /* 0x000fe200078e00ff */
[----:B------:R-:W-:Y:S01]  /*0570*/  NOP ;  /* 0x0000000000007918 */ /* 0x000fe20000000000 */
[----:B------:R-:W-:Y:S03]  /*0580*/  BSSY B6, `(.L_x_4) ;  /* 0x0000726000067945 */ /* 0x000fe60003800000 */
[----:B------:R-:W-:Y:S01]  /*0590*/  SEL R17, R17, 0x2, !P0 ;  /* 0x0000000211117807 */ /* 0x000fe20004000000 */
[----:B-12-45:R-:W-:Y:S06]  /*05a0*/  BAR.SYNC.DEFER_BLOCKING 0x0 ;  /* 0x0000000000007b1d */ /* 0x036fec0000010000 */
[----:B------:R-:W-:Y:S05]  /*05b0*/  @!P0 BRA `(.L_x_5) ;  /* 0x00000048006c8947 */ /* 0x000fea0003800000 */
.L_x_6:
[----:B------:R-:W-:-:S08]  /*05c0*/  NOP ;  /* 0x0000000000007918 */ /* 0x000fd00000000000 */
[----:B------:R-:W1:Y:S02]  /*05d0*/  USETMAXREG.TRY_ALLOC.CTAPOOL UP0, 0xf0 ;  /* 0x000000f0000079c8 */ /* 0x000e640008000600 */
[----:B-1----:R-:W-:-:S13]  /*05e0*/  PLOP3.LUT P0, PT, PT, PT, UP0, 0x80, 0x0 ;  /* 0x000000000000781c */ /* 0x002fda0003f0f008 */
[----:B------:R-:W-:Y:S05]  /*05f0*/  @!P0 BRA `(.L_x_6) ;  /* 0xfffffffc00f08947 */ /* 0x000fea000383ffff */
[----:B------:R-:W-:Y:S01]  /*0600*/  LOP3.LUT R0, R0, 0x3, RZ, 0xc0, !PT ;  /* 0x0000000300007812 */ /* 0x000fe200078ec0ff */
[----:B------:R-:W1:Y:S01]  /*0610*/  S2R R2, SR_TID.X ;  /* 0x0000000000027919 */ /* 0x000e620000002100 */
[----:B------:R-:W2:Y:S04]  /*0620*/  S2UR UR4, SR_CTAID.Z ;  /* 0x00000000000479c3 */ /* 0x000ea80000002700 */
[----:B------:R-:W3:Y:S02]  /*0630*/  SHFL.IDX PT, R0, R0, RZ, 0x1f ;  /* 0x00001fff00007589 */ /* 0x000ee400000e0000 */
[----:B---3--:R-:W-:Y:S02]  /*0640*/  ISETP.NE.AND P0, PT, R0, RZ, PT ;  /* 0x000000ff0000720c */ /* 0x008fe40003f05270 */
[----:B-1----:R-:W-:-:S11]  /*0650*/  SHF.R.U32.HI R2, RZ, 0x7, R2 ;  /* 0x00000007ff027819 */ /* 0x002fd60000011602 */
[----:B------:R-:W-:-:S05]  /*0660*/  @!P0 VIADD R2, R2, 0x9 ;  /* 0x0000000902028836 */ /* 0x000fca0000000000 */
[----:B------:R1:W-:Y:S06]  /*0670*/  @!P0 BAR.ARV R2, 0xa0 ;  /* 0x000280020000851d */ /* 0x0003ec0000002000 */
[----:B--2---:R-:W-:-:S13]  /*0680*/  ISETP.LE.AND P0, PT, RZ, UR4, PT ;  /* 0x00000004ff007c0c */ /* 0x004fda000bf03270 */
[----:B-1----:R-:W-:Y:S05]  /*0690*/  @!P0 BRA `(.L_x_7) ;  /* 0x0000007000508947 */ /* 0x002fea0003800000 */
[----:B------:R-:W-:-:S04]  /*06a0*/  MOV R0, RZ ;  /* 0x000000ff00007202 */ /* 0x000fc80000000f00 */
[----:B------:R-:W-:-:S13]  /*06b0*/  LOP3.LUT P0, RZ, R0, 0x3ff, RZ, 0xc0, !PT ;  /* 0x000003ff00ff7812 */ /* 0x000fda000780c0ff */
[----:B------:R-:W-:Y:S05]  /*06c0*/  @!P0 BRA `(.L_x_8) ;  /* 0x00000000007c8947 */ /* 0x000fea0003800000 */
[----:B------:R-:W-:Y:S01]  /*06d0*/  MOV R2, 0x0 ;  /* 0x0000000000027802 */ /* 0x000fe20000000f00 */
[----:B------:R-:W-:Y:S01]  /*06e0*/  ULDC.64 UR4, c[0x4][0x80] ;  /* 0x0100200000047ab9 */ /* 0x000fe20000000a00 */
[----:B------:R-:W-:Y:S01]  /*06f0*/  ULDC.64 UR6, c[0x4][0x8] ;  /* 0x0100020000067ab9 */ /* 0x000fe20000000a00 */
[----:B------:R-:W-:Y:S01]  /*0700*/  IMAD.U32 R4, RZ, RZ, UR4 ;  /* 0x00000004ff047e24 */ /* 0x000fe2000f8e00ff */
[----:B------:R1:W2:Y:S01]  /*0710*/  LDC.64 R14, c[0x4][R2] ;  /* 0x01000000020e7b82 */ /* 0x0002a20000000a00 */
[----:B------:R-:W-:Y:S01]  /*0720*/  IMAD.U32 R5, RZ, RZ, UR5 ;  /* 0x00000005ff057e24 */ /* 0x000fe2000f8e00ff */
[----:B------:R-:W-:Y:S01]  /*0730*/  ULDC.64 UR4, c[0x4][0x88] ;  /* 0x0100220000047ab9 */ /* 0x000fe20000000a00 */
[----:B------:R-:W-:Y:S02]  /*0740*/  IMAD.U32 R10, RZ, RZ, UR6 ;  /* 0x00000006ff0a7e24 */ /* 0x000fe4000f8e00ff */
[----:B------:R-:W-:Y:S02]  /*0750*/  IMAD.U32 R6, RZ, RZ, UR4 ;  /* 0x00000004ff067e24 */ /* 0x000fe4000f8e00ff */
[----:B------:R-:W-:-:S02]  /*0760*/  IMAD.U32 R7, RZ, RZ, UR5 ;  /* 0x00000005ff077e24 */ /* 0x000fc4000f8e00ff */
[----:B------:R-:W-:Y:S02]  /*0770*/  IMAD.U32 R11, RZ, RZ, UR7 ;  /* 0x00000007ff0b7e24 */ /* 0x000fe4000f8e00ff */
[----:B------:R-:W-:Y:S02]  /*0780*/  IMAD.MOV.U32 R8, RZ, RZ, 0x70 ;  /* 0x00000070ff087424 */ /* 0x000fe400078e00ff */
[----:B------:R-:W-:Y:S02]  /*0790*/  IMAD.MOV.U32 R12, RZ, RZ, 0x1 ;  /* 0x00000001ff0c7424 */ /* 0x000fe400078e00ff */
[----:B-1----:R-:W-:-:S07]  /*07a0*/  IMAD.MOV.U32 R13, RZ, RZ, RZ ;  /* 0x000000ffff0d7224 */ /* 0x002fce00078e00ff */
[----:B------:R-:W-:-:S07]  /*07b0*/  LEPC R20, `(.L_x_9) ;  /* 0x000000001014794e */ /* 0x000fce0000000000 */
[----:B--2---:R-:W-:Y:S05]  /*07c0*/  CALL.ABS.NOINC R14 ;  /* 0x000000000e007343 */ /* 0x004fea0003c00000 */
.L_x_9:
[----:B------:R-:W1:Y:S01]  /*07d0*/  LDC.64 R2, c[0x4][R2] ;  /* 0x0100000002027b82 */ /* 0x000e620000000a00 */
[----:B------:R-:W-:Y:S01]  /*07e0*/  ULDC.64 UR4, c[0x4][0x80] ;  /* 0x0100200000047ab9 */ /* 0x000fe20000000a00 */
[----:B------:R-:W-:Y:S01]  /*07f0*/  ULDC.64 UR6, c[0x4][0x88] ;  /* 0x0100220000067ab9 */ /* 0x000fe20000000a00 */
[----:B------:R-:W-:Y:S02]  /*0800*/  IMAD.U32 R4, RZ, RZ, UR4 ;  /* 0x00000004ff047e24 */ /* 0x000fe4000f8e00ff */
        /* <DEDUP_REMOVED lines=8> */
[----:B------:R-:W-:-:S07]  /*0890*/  IMAD.MOV.U32 R13, RZ, RZ, RZ ;  /* 0x000000ffff0d7224 */ /* 0x000fce00078e00ff */
[----:B------:R-:W-:-:S07]  /*08a0*/  LEPC R20, `(.L_x_8) ;  /* 0x000000001014794e */ /* 0x000fce0000000000 */
[----:B-1----:R-:W-:Y:S05]  /*08b0*/  CALL.ABS.NOINC R2 ;  /* 0x0000000002007343 */ /* 0x002fea0003c00000 */
.L_x_8:
[----:B------:R-:W1:Y:S01]  /*08c0*/  S2R R3, SR_CgaCtaId ;  /* 0x0000000000037919 */ /* 0x000e620000008800 */
[----:B------:R-:W-:-:S04]  /*08d0*/  MOV R16, 0x400 ;  /* 0x0000040000107802 */ /* 0x000fc80000000f00 */
[----:B-1----:R-:W-:-:S05]  /*08e0*/  LEA R16, R3, R16, 0x18 ;  /* 0x0000001003107211 */ /* 0x002fca00078ec0ff */
[----:B------:R-:W-:-:S05]  /*08f0*/  VIADD R226, R16, 0x28800 ;  /* 0x0002880010e27836 */ /* 0x000fca0000000000 */
        /* <DEDUP_REMOVED lines=18> */
.L_x_11:
        /* <DEDUP_REMOVED lines=15> */
.L_x_10:
[----:B------:R-:W1:Y:S01]  /*0b10*/  S2R R2, SR_TID.X ;  /* 0x0000000000027919 */ /* 0x000e620000002100 */
[----:B------:R-:W-:Y:S01]  /*0b20*/  UMOV UR4, 0xffffffff ;  /* 0xffffffff00047882 */ /* 0x000fe20000000000 */
[----:B-1----:R-:W-:-:S05]  /*0b30*/  VIADD R0, R2, 0xffffff80 ;  /* 0xffffff8002007836 */ /* 0x002fca0000000000 */
[----:B------:R-:W-:-:S04]  /*0b40*/  SHF.R.S32.HI R3, RZ, 0x1f, R0 ;  /* 0x0000001fff037819 */ /* 0x000fc80000011400 */
[----:B------:R-:W-:-:S04]  /*0b50*/  LEA.HI R2, R3, R0, RZ, 0x7 ;  /* 0x0000000003027211 */ /* 0x000fc800078f38ff */
[----:B------:R-:W-:Y:S01]  /*0b60*/  SHF.R.S32.HI R13, RZ, 0x7, R2 ;  /* 0x00000007ff0d7819 */ /* 0x000fe20000011402 */
[----:B------:R-:W-:Y:S06]  /*0b70*/  BRA.DIV UR4, `(.L_x_12) ;  /* 0x0000006e04207947 */ /* 0x000fec000b800000 */
[----:B------:R1:W2:Y:S02]  /*0b80*/  SHFL.IDX PT, R14, R13, RZ, 0x1f ;  /* 0x00001fff0d0e7589 */ /* 0x0002a400000e0000 */
.L_x_83:
[----:B------:R-:W-:Y:S02]  /*0b90*/  SHF.L.U32 R9, RZ, 0x1f, RZ ;  /* 0x0000001fff097819 */ /* 0x000fe400000006ff */
[----:B------:R-:W-:Y:S02]  /*0ba0*/  LEA.HI R5, R3, R0, RZ, 0x4 ;  /* 0x0000000003057211 */ /* 0x000fe400078f20ff */
[----:B------:R-:W3:Y:S01]  /*0bb0*/  SYNCS.PHASECHK.TRANS64.TRYWAIT P0, [R16+URZ+0x30800], R9 ;  /* 0x03080009100075a7 */ /* 0x000ee2000800017f */
[----:B--2---:R-:W-:Y:S02]  /*0bc0*/  LEA.HI R4, R14, R14, RZ, 0x1 ;  /* 0x0000000e0e047211 */ /* 0x004fe400078f08ff */
[----:B------:R-:W-:-:S04]  /*0bd0*/  SHF.R.S32.HI R6, RZ, 0x4, R5 ;  /* 0x00000004ff067819 */ /* 0x000fc80000011405 */
[----:B------:R-:W-:Y:S02]  /*0be0*/  LEA.HI R7, R5, R6, RZ, 0x1 ;  /* 0x0000000605077211 */ /* 0x000fe400078f08ff */
[----:B------:R-:W-:Y:S02]  /*0bf0*/  LOP3.LUT R5, R4, 0xfffffffe, RZ, 0xc0, !PT ;  /* 0xfffffffe04057812 */ /* 0x000fe400078ec0ff */
[----:B------:R-:W-:-:S03]  /*0c00*/  LOP3.LUT R7, R7, 0xfffffffe, RZ, 0xc0, !PT ;  /* 0xfffffffe07077812 */ /* 0x000fc600078ec0ff */
[----:B------:R-:W-:Y:S02]  /*0c10*/  IMAD.IADD R8, R14, 0x1, -R5 ;  /* 0x000000010e087824 */ /* 0x000fe400078e0a05 */
[----:B------:R-:W-:Y:S01]  /*0c20*/  IMAD.IADD R7, R6, 0x1, -R7 ;  /* 0x0000000106077824 */ /* 0x000fe200078e0a07 */
[----:B---3--:R-:W-:Y:S06]  /*0c30*/  @P0 BRA `(.L_x_13) ;  /* 0x0000000000080947 */ /* 0x008fec0003800000 */
[----:B------:R-:W2:Y:S02]  /*0c40*/  SYNCS.PHASECHK.TRANS64.TRYWAIT P0, [R16+URZ+0x30800], R9 ;  /* 0x03080009100075a7 */ /* 0x000ea4000800017f */
[----:B--2---:R-:W-:Y:S05]  /*0c50*/  @!P0 BRA `(.L_x_14) ;  /* 0x0000006c00048947 */ /* 0x004fea0003800000 */
.L_x_13:
[----:B------:R-:W3:Y:S01]  /*0c60*/  LDC R12, c[0x0][0x280] ;  /* 0x0000a000ff0c7b82 */ /* 0x000ee20000000800 */
[----:B------:R-:W-:Y:S02]  /*0c70*/  LOP3.LUT R5, R2, 0xffffff80, RZ, 0xc0, !PT ;  /* 0xffffff8002057812 */ /* 0x000fe400078ec0ff */
[----:B------:R-:W-:Y:S02]  /*0c80*/  CS2R R150, SRZ ;  /* 0x0000000000967805 */ /* 0x000fe4000001ff00 */
[----:B------:R-:W-:Y:S02]  /*0c90*/  LEA.HI R2, R3, R0, RZ, 0x5 ;  /* 0x0000000003027211 */ /* 0x000fe400078f28ff */
[----:B------:R-:W-:Y:S02]  /*0ca0*/  CS2R R148, SRZ ;  /* 0x0000000000947805 */ /* 0x000fe4000001ff00 */
[----:B------:R-:W-:Y:S01]  /*0cb0*/  CS2R R146, SRZ ;  /* 0x0000000000927805 */ /* 0x000fe2000001ff00 */
[----:B------:R-:W-:Y:S01]  /*0cc0*/  IMAD.IADD R5, R0, 0x1, -R5 ;  /* 0x0000000100057824 */ /* 0x000fe200078e0a05 */
[----:B------:R-:W-:-:S02]  /*0cd0*/  CS2R R144, SRZ ;  /* 0x0000000000907805 */ /* 0x000fc4000001ff00 */
[----:B------:R-:W-:Y:S02]  /*0ce0*/  CS2R R142, SRZ ;  /* 0x00000000008e7805 */ /* 0x000fe4000001ff00 */
[----:B------:R-:W-:Y:S02]  /*0cf0*/  CS2R R140, SRZ ;  /* 0x00000000008c7805 */ /* 0x000fe4000001ff00 */
[----:B------:R-:W-:Y:S02]  /*0d00*/  CS2R R138, SRZ ;  /* 0x00000000008a7805 */ /* 0x000fe4000001ff00 */
[----:B------:R-:W-:Y:S02]  /*0d10*/  SHF.R.S32.HI R4, RZ, 0x1f, R5 ;  /* 0x0000001fff047819 */ /* 0x000fe40000011405 */
[----:B------:R-:W-:Y:S02]  /*0d20*/  CS2R R136, SRZ ;  /* 0x0000000000887805 */ /* 0x000fe4000001ff00 */
[----:B------:R-:W-:-:S02]  /*0d30*/  CS2R R134, SRZ ;  /* 0x0000000000867805 */ /* 0x000fc4000001ff00 */
[----:B------:R-:W-:Y:S02]  /*0d40*/  CS2R R132, SRZ ;  /* 0x0000000000847805 */ /* 0x000fe4000001ff00 */
[----:B------:R-:W-:Y:S02]  /*0d50*/  LEA.HI R6, R4, R5, RZ, 0x2 ;  /* 0x0000000504067211 */ /* 0x000fe400078f10ff */
[----:B------:R-:W-:Y:S02]  /*0d60*/  CS2R R130, SRZ ;  /* 0x0000000000827805 */ /* 0x000fe4000001ff00 */
[----:B------:R-:W-:Y:S02]  /*0d70*/  CS2R R128, SRZ ;  /* 0x0000000000807805 */ /* 0x000fe4000001ff00 */
[----:B------:R-:W-:Y:S02]  /*0d80*/  CS2R R126, SRZ ;  /* 0x00000000007e7805 */ /* 0x000fe4000001ff00 */
[----:B------:R-:W-:-:S02]  /*0d90*/  LOP3.LUT R10, R6, 0x7ffffffc, RZ, 0xc0, !PT ;  /* 0x7ffffffc060a7812 */ /* 0x000fc400078ec0ff */
[----:B------:R-:W-:Y:S02]  /*0da0*/  CS2R R124, SRZ ;  /* 0x00000000007c7805 */ /* 0x000fe4000001ff00 */
[----:B------:R-:W-:Y:S02]  /*0db0*/  CS2R R122, SRZ ;  /* 0x00000000007a7805 */ /* 0x000fe4000001ff00 */
[----:B------:R-:W-:Y:S02]  /*0dc0*/  CS2R R120, SRZ ;  /* 0x0000000000787805 */ /* 0x000fe4000001ff00 */
[----:B------:R-:W-:Y:S02]  /*0dd0*/  CS2R R118, SRZ ;  /* 0x0000000000767805 */ /* 0x000fe4000001ff00 */
[----:B---3--:R-:W-:Y:S02]  /*0de0*/  ISETP.GE.AND P0, PT, R12, 0x1, PT ;  /* 0x000000010c00780c */ /* 0x008fe40003f06270 */
[----:B------:R-:W-:-:S02]  /*0df0*/  CS2R R116, SRZ ;  /* 0x0000000000747805 */ /* 0x000fc4000001ff00 */
[----:B------:R-:W-:Y:S02]  /*0e00*/  CS2R R114, SRZ ;  /* 0x0000000000727805 */ /* 0x000fe4000001ff00 */
[----:B------:R-:W-:Y:S02]  /*0e10*/  CS2R R112, SRZ ;  /* 0x0000000000707805 */ /* 0x000fe4000001ff00 */
[----:B------:R-:W-:Y:S02]  /*0e20*/  CS2R R110, SRZ ;  /* 0x00000000006e7805 */ /* 0x000fe4000001ff00 */
[----:B------:R-:W-:Y:S02]  /*0e30*/  CS2R R108, SRZ ;  /* 0x00000000006c7805 */ /* 0x000fe4000001ff00 */
[----:B------:R-:W-:Y:S02]  /*0e40*/  CS2R R106, SRZ ;  /* 0x00000000006a7805 */ /* 0x000fe4000001ff00 */
        /* <DEDUP_REMOVED lines=41> */
[----:B------:R-:W-:Y:S01]  /*10e0*/  SHF.R.S32.HI R2, RZ, 0x5, R2 ;  /* 0x00000005ff027819 */ /* 0x000fe20000011402 */
[----:B------:R-:W-:Y:S01]  /*10f0*/  IMAD.IADD R225, R5, 0x1, -R10 ;  /* 0x0000000105e17824 */ /* 0x000fe200078e0a0a */
[----:B------:R-:W-:Y:S06]  /*1100*/  @!P0 BRA `(.L_x_15) ;  /* 0x0000002800e08947 */ /* 0x000fec0003800000 */
[----:B------:R-:W3:Y:S01]  /*1110*/  S2R R11, SR_CTAID.X ;  /* 0x00000000000b7919 */ /* 0x000ee20000002500 */
[----:B------:R-:W3:Y:S01]  /*1120*/  LDC R14, c[0x0][0x290] ;  /* 0x0000a400ff0e7b82 */ /* 0x000ee20000000800 */
[----:B--2---:R-:W-:Y:S01]  /*1130*/  IMAD.SHL.U32 R9, R0, 0x40, RZ ;  /* 0x0000004000097824 */ /* 0x004fe200078e00ff */
[----:B------:R-:W-:Y:S01]  /*1140*/  LEA.HI R4, R4, R5, RZ, 0x5 ;  /* 0x0000000504047211 */ /* 0x000fe200078f28ff */
[----:B------:R-:W-:Y:S01]  /*1150*/  IMAD.SHL.U32 R2, R2, 0x10, RZ ;  /* 0x0000001002027824 */ /* 0x000fe200078e00ff */
[----:B------:R-:W-:Y:S01]  /*1160*/  LEA.HI R10, R3, R0, RZ, 0x3 ;  /* 0x00000000030a7211 */ /* 0x000fe200078f18ff */
[----:B------:R-:W-:Y:S01]  /*1170*/  IMAD.MOV.U32 R151, RZ, RZ, RZ ;  /* 0x000000ffff977224 */ /* 0x000fe200078e00ff */
[----:B------:R-:W-:Y:S02]  /*1180*/  LOP3.LUT R9, R9, 0x1c0, RZ, 0xc0, !PT ;  /* 0x000001c009097812 */ /* 0x000fe400078ec0ff */
[----:B------:R-:W-:Y:S02]  /*1190*/  SHF.R.S32.HI R4, RZ, 0x5, R4 ;  /* 0x00000005ff047819 */ /* 0x000fe40000011404 */
[----:B------:R-:W-:-:S02]  /*11a0*/  LOP3.LUT R15, R9, 0x30, R2, 0xf8, !PT ;  /* 0x00000030090f7812 */ /* 0x000fc400078ef802 */
[----:B------:R-:W-:Y:S02]  /*11b0*/  LEA.HI R0, R13, R13, RZ, 0x1 ;  /* 0x0000000d0d007211 */ /* 0x000fe400078f08ff */
[--C-:B------:R-:W-:Y:S02]  /*11c0*/  SHF.R.S32.HI R2, RZ, 0x2, R6.reuse ;  /* 0x00000002ff027819 */ /* 0x100fe40000011406 */
[----:B------:R-:W-:Y:S01]  /*11d0*/  SHF.R.S32.HI R3, RZ, 0x1f, R6 ;  /* 0x0000001fff037819 */ /* 0x000fe20000011406 */
[----:B------:R-:W-:Y:S01]  /*11e0*/  VIADD R6, R12, 0x3f ;  /* 0x0000003f0c067836 */ /* 0x000fe20000000000 */
[----:B------:R-:W-:Y:S02]  /*11f0*/  LOP3.LUT R0, R0, 0xfffffffe, RZ, 0xc0, !PT ;  /* 0xfffffffe00007812 */ /* 0x000fe400078ec0ff */
[----:B------:R-:W-:Y:S02]  /*1200*/  LEA.HI R3, R3, R2, RZ, 0x3 ;  /* 0x0000000203037211 */ /* 0x000fe400078f18ff */
[----:B------:R-:W-:-:S02]  /*1210*/  LOP3.LUT R10, R15, 0x8, R10, 0xf8, !PT ;  /* 0x000000080f0a7812 */ /* 0x000fc400078ef80a */
[----:B------:R-:W-:Y:S01]  /*1220*/  LOP3.LUT R3, R3, 0xfffffff8, RZ, 0xc0, !PT ;  /* 0xfffffff803037812 */ /* 0x000fe200078ec0ff */
[----:B---3--:R-:W-:-:S04]  /*1230*/  IMAD R11, R11, -0x80, R14 ;  /* 0xffffff800b0b7824 */ /* 0x008fc800078e020e */
[----:B------:R-:W-:Y:S01]  /*1240*/  IMAD R4, R4, -0x10, R11 ;  /* 0xfffffff004047824 */ /* 0x000fe200078e020b */
[----:B------:R-:W-:Y:S01]  /*1250*/  SHF.R.U32.HI R11, RZ, 0x3, R9 ;  /* 0x00000003ff0b7819 */ /* 0x000fe20000011609 */
[C---:B------:R-:W-:Y:S02]  /*1260*/  IMAD.IADD R9, R13.reuse, 0x1, -R0 ;  /* 0x000000010d097824 */ /* 0x040fe400078e0a00 */
[----:B------:R-:W-:Y:S01]  /*1270*/  IMAD.SHL.U32 R0, R13, 0x1000, RZ ;  /* 0x000010000d007824 */ /* 0x000fe200078e00ff */
[----:B------:R-:W-:Y:S02]  /*1280*/  LOP3.LUT R10, R10, R11, RZ, 0x3c, !PT ;  /* 0x0000000b0a0a7212 */ /* 0x000fe400078e3cff */
[----:B------:R-:W-:Y:S01]  /*1290*/  SHF.R.S32.HI R11, RZ, 0x1f, R6 ;  /* 0x0000001fff0b7819 */ /* 0x000fe20000011406 */
[----:B------:R-:W-:Y:S01]  /*12a0*/  IMAD R7, R7, 0x200, R0 ;  /* 0x0000020007077824 */ /* 0x000fe200078e0200 */
[----:B------:R-:W-:Y:S01]  /*12b0*/  IADD3 R4, R4, R3, -R2 ;  /* 0x0000000304047210 */ /* 0x000fe20007ffe802 */
[----:B------:R-:W-:Y:S01]  /*12c0*/  IMAD R3, R5, 0x4, R0 ;  /* 0x0000000405037824 */ /* 0x000fe200078e0200 */
[----:B------:R-:W-:Y:S01]  /*12d0*/  LEA.HI R0, R11, R6, RZ, 0x6 ;  /* 0x000000060b007211 */ /* 0x000fe200078f30ff */
[----:B------:R-:W-:Y:S01]  /*12e0*/  IMAD.IADD R11, R7, 0x1, R10 ;  /* 0x00000001070b7824 */ /* 0x000fe200078e020a */
[----:B------:R-:W-:Y:S01]  /*12f0*/  LOP3.LUT R7, R17, 0x1, RZ, 0xfc, !PT ;  /* 0x0000000111077812 */ /* 0x000fe200078efcff */
[----:B------:R-:W-:Y:S01]  /*1300*/  IMAD R9, R9, -0x40, R4 ;  /* 0xffffffc009097824 */ /* 0x000fe200078e0204 */
[----:B------:R-:W-:Y:S01]  /*1310*/  CS2R R4, SRZ ;  /* 0x0000000000047805 */ /* 0x000fe2000001ff00 */
[----:B------:R-:W-:Y:S01]  /*1320*/  IMAD.MOV.U32 R6, RZ, RZ, RZ ;  /* 0x000000ffff067224 */ /* 0x000fe200078e00ff */
[----:B------:R-:W-:Y:S01]  /*1330*/  SHF.R.S32.HI R10, RZ, 0x6, R0 ;  /* 0x00000006ff0a7819 */ /* 0x000fe20000011400 */
[----:B------:R-:W-:-:S07]  /*1340*/  IMAD R3, R3, 0x4, R16 ;  /* 0x0000000403037824 */ /* 0x000fce00078e0210 */
.L_x_26:
[----:B------:R-:W-:Y:S01]  /*1350*/  ISETP.NE.AND P0, PT, R7, 0x3, PT ;  /* 0x000000030700780c */ /* 0x000fe20003f05270 */
[----:B------:R-:W-:-:S12]  /*1360*/  YIELD ;  /* 0x0000000000007946 */ /* 0x000fd80003800000 */
[----:B---3--:R-:W-:Y:S05]  /*1370*/  @!P0 BRA `(.L_x_16) ;  /* 0x0000000000048947 */ /* 0x008fea0003800000 */
[----:B------:R-:W-:Y:S01]  /*1380*/  BPT.TRAP 0x1 ;  /* 0x000000040000795c */ /* 0x000fe20000300000 */
.L_x_16:
[----:B------:R-:W-:Y:S01]  /*1390*/  IMAD R2, R4, 0x8, R16 ;  /* 0x0000000804027824 */ /* 0x000fe200078e0210 */
[----:B------:R-:W-:-:S04]  /*13a0*/  SHF.L.U32 R17, R5, 0x1f, RZ ;  /* 0x0000001f05117819 */ /* 0x000fc800000006ff */
[----:B------:R2:W3:Y:S01]  /*13b0*/  SYNCS.PHASECHK.TRANS64.TRYWAIT P1, [R2+URZ+0x30810], R17 ;  /* 0x03081011020075a7 */ /* 0x0004e2000802017f */
[----:B------:R-:W-:Y:S05]  /*13c0*/  @!P0 BRA `(.L_x_17) ;  /* 0x0000000000048947 */ /* 0x000fea0003800000 */
[----:B------:R-:W-:Y:S01]  /*13d0*/  BPT.TRAP 0x1 ;  /* 0x000000040000795c */ /* 0x000fe20000300000 */
.L_x_17:
[----:B---3--:R-:W-:Y:S05]  /*13e0*/  @P1 BRA `(.L_x_18) ;  /* 0x0000000000081947 */ /* 0x008fea0003800000 */
[----:B------:R-:W3:Y:S02]  /*13f0*/  SYNCS.PHASECHK.TRANS64.TRYWAIT P1, [R2+URZ+0x30810], R17 ;  /* 0x03081011020075a7 */ /* 0x000ee4000802017f */
[----:B---3--:R-:W-:Y:S05]  /*1400*/  @!P1 BRA `(.L_x_19) ;  /* 0x00000064002c9947 */ /* 0x008fea0003800000 */
.L_x_18:
[----:B------:R-:W-:Y:S05]  /*1410*/  WARPSYNC.ALL ;  /* 0x0000000000007948 */ /* 0x000fea0003800000 */
[----:B------:R-:W-:Y:S01]  /*1420*/  VIADD R0, R16, 0x18000 ;  /* 0x0001800010007836 */ /* 0x000fe20000000000 */
[----:B------:R-:W-:Y:S01]  /*1430*/  WARPGROUP.ARRIVE ;  /* 0x00000000000079c5 */ /* 0x000fe20000000000 */
[----:B------:R-:W-:Y:S01]  /*1440*/  IMAD R12, R8, 0x2000, R16 ;  /* 0x00002000080c7824 */ /* 0x000fe200078e0210 */
[----:B------:R-:W-:Y:S01]  /*1450*/  UMOV UR5, 0x40000040 ;  /* 0x4000004000057882 */ /* 0x000fe20000000000 */
[----:B------:R-:W-:Y:S01]  /*1460*/  UMOV UR7, 0x40000040 ;  /* 0x4000004000077882 */ /* 0x000fe20000000000 */
[----:B------:R-:W-:-:S02]  /*1470*/  SHF.R.U32.HI R0, RZ, 0x4, R0 ;  /* 0x00000004ff007819 */ /* 0x000fc40000011600 */
[----:B------:R-:W-:Y:S02]  /*1480*/  R2UR UR9, R12 ;  /* 0x000000000c0972ca */ /* 0x000fe400000e0000 */
[----:B------:R-:W-:-:S04]  /*1490*/  LOP3.LUT R0, R0, 0x3fff, RZ, 0xc0, !PT ;  /* 0x00003fff00007812 */ /* 0x000fc800078ec0ff */
[----:B-1----:R-:W-:-:S05]  /*14a0*/  LOP3.LUT R13, R0, 0x10000, RZ, 0xfc, !PT ;  /* 0x00010000000d7812 */ /* 0x002fca00078efcff */
[----:B------:R-:W-:Y:S02]  /*14b0*/  IMAD R13, R4, 0x400, R13 ;  /* 0x00000400040d7824 */ /* 0x000fe400078e020d */
[----:B------:R-:W-:-:S03]  /*14c0*/  USHF.R.U32.HI UR4, URZ, 0x4, UR9 ;  /* 0x000000043f047899 */ /* 0x000fc60008011609 */
[----:B------:R-:W-:Y:S01]  /*14d0*/  R2UR UR8, R13 ;  /* 0x000000000d0872ca */ /* 0x000fe200000e0000 */
[----:B------:R-:W-:Y:S01]  /*14e0*/  ULOP3.LUT UR4, UR4, 0x3fff, URZ, 0xc0, !UPT ;  /* 0x00003fff04047892 */ /* 0x000fe2000f8ec03f */
[----:B------:R-:W-:-:S03]  /*14f0*/  IMAD R13, R4, 0x20, R225 ;  /* 0x00000020040d7824 */ /* 0x000fc600078e02e1 */
[----:B------:R-:W-:Y:S01]  /*1500*/  ULOP3.LUT UR10, UR4, 0x10000, URZ, 0xfc, !UPT ;  /* 0x00010000040a7892 */ /* 0x000fe2000f8efc3f */
[----:B------:R-:W-:-:S04]  /*1510*/  IMAD.SHL.U32 R13, R13, 0x2, RZ ;  /* 0x000000020d0d7824 */ /* 0x000fc800078e00ff */
[----:B------:R-:W-:Y:S02]  /*1520*/  IMAD R12, R13, 0x4, R16 ;  /* 0x000000040d0c7824 */ /* 0x000fe400078e0210 */
[----:B------:R-:W-:Y:S01]  /*1530*/  UMOV UR4, UR10 ;  /* 0x0000000a00047c82 */ /* 0x000fe20008000000 */
[----:B------:R-:W-:Y:S02]  /*1540*/  UMOV UR6, UR8 ;  /* 0x0000000800067c82 */ /* 0x000fe40008000000 */
[----:B------:R-:W-:Y:S01]  /*1550*/  HGMMA.64x64x16.F32 R184, gdesc[UR4], RZ, !UPT, gsb0 ;  /* 0x00e0000004b879f0 */ /* 0x000fe2000c0008ff */
[----:B------:R-:W-:Y:S02]  /*1560*/  UIADD3 UR4, UR10, 0x2, URZ ;  /* 0x000000020a047890 */ /* 0x000fe4000fffe03f */
[----:B------:R-:W-:Y:S01]  /*1570*/  UIADD3 UR6, UR8, 0x2, URZ ;  /* 0x0000000208067890 */ /* 0x000fe2000fffe03f */
[----:B------:R-:W-:Y:S01]  /*1580*/  UMOV UR5, 0x40000040 ;  /* 0x4000004000057882 */ /* 0x000fe20000000000 */
[----:B------:R-:W-:Y:S01]  /*1590*/  UMOV UR7, 0x40000040 ;  /* 0x4000004000077882 */ /* 0x000fe20000000000 */
[----:B------:R-:W-:-:S02]  /*15a0*/  WARPGROUP.DEPBAR.LE gsb0, 0x0 ;  /* 0x00008000000079c5 */ /* 0x000fc40000010000 */
[----:B------:R-:W-:-:S06]  /*15b0*/  WARPGROUP.ARRIVE ;  /* 0x00000000000079c5 */ /* 0x000fcc0000000000 */
[----:B------:R-:W-:Y:S01]  /*15c0*/  HGMMA.64x64x16.F32 R184, gdesc[UR4], R184, gsb0 ;  /* 0x00e0000004b879f0 */ /* 0x000fe200080008b8 */
[----:B------:R-:W-:Y:S02]  /*15d0*/  UIADD3 UR4, UR10, 0x4, URZ ;  /* 0x000000040a047890 */ /* 0x000fe4000fffe03f */
[----:B------:R-:W-:Y:S01]  /*15e0*/  UIADD3 UR6, UR8, 0x4, URZ ;  /* 0x0000000408067890 */ /* 0x000fe2000fffe03f */
[----:B------:R-:W-:Y:S01]  /*15f0*/  UMOV UR5, 0x40000040 ;  /* 0x4000004000057882 */ /* 0x000fe20000000000 */
[----:B------:R-:W-:Y:S01]  /*1600*/  UMOV UR7, 0x40000040 ;  /* 0x4000004000077882 */ /* 0x000fe20000000000 */
[----:B------:R-:W-:Y:S02]  /*1610*/  WARPGROUP.DEPBAR.LE gsb0, 0x0 ;  /* 0x00008000000079c5 */ /* 0x000fe40000010000 */
        /* <DEDUP_REMOVED lines=36> */
[----:B------:R-:W-:Y:S03]  /*1860*/  HGMMA.64x64x16.F32 R184, gdesc[UR4], R184, gsb0 ;  /* 0x00e0000004b879f0 */ /* 0x000fe600080008b8 */
[----:B------:R-:W-:Y:S02]  /*1870*/  WARPGROUP.DEPBAR.LE gsb0, 0x0 ;  /* 0x00008000000079c5 */ /* 0x000fe40000010000 */
[----:B------:R1:W4:Y:S04]  /*1880*/  LDS.64 R18, [R12+0x28000] ;  /* 0x028000000c127984 */ /* 0x0003280000000a00 */
[----:B------:R1:W5:Y:S04]  /*1890*/  LDS.64 R220, [R12+0x28020] ;  /* 0x028020000cdc7984 */ /* 0x0003680000000a00 */
[----:B------:R1:W1:Y:S04]  /*18a0*/  LDS.64 R218, [R12+0x28040] ;  /* 0x028040000cda7984 */ /* 0x0002680000000a00 */
[----:B------:R1:W1:Y:S04]  /*18b0*/  LDS.64 R14, [R12+0x28060] ;  /* 0x028060000c0e7984 */ /* 0x0002680000000a00 */
[----:B------:R1:W1:Y:S04]  /*18c0*/  LDS.64 R20, [R12+0x28080] ;  /* 0x028080000c147984 */ /* 0x0002680000000a00 */
[----:B------:R1:W1:Y:S04]  /*18d0*/  LDS.64 R22, [R12+0x280a0] ;  /* 0x0280a0000c167984 */ /* 0x0002680000000a00 */
[----:B------:R1:W1:Y:S04]  /*18e0*/  LDS.64 R216, [R12+0x280c0] ;  /* 0x0280c0000cd87984 */ /* 0x0002680000000a00 */
[----:B------:R1:W1:Y:S01]  /*18f0*/  LDS.64 R222, [R12+0x280e0] ;  /* 0x0280e0000cde7984 */ /* 0x0002620000000a00 */
[----:B------:R-:W-:Y:S05]  /*1900*/  @!P0 BRA `(.L_x_20) ;  /* 0x0000000000048947 */ /* 0x000fea0003800000 */
[----:B------:R-:W-:Y:S01]  /*1910*/  BPT.TRAP 0x1 ;  /* 0x000000040000795c */ /* 0x000fe20000300000 */
.L_x_20:
[----:B------:R1:W1:Y:S01]  /*1920*/  SYNCS.PHASECHK.TRANS64.TRYWAIT P1, [R2+URZ+0x30830], R17 ;  /* 0x03083011020075a7 */ /* 0x000262000802017f */
[----:B------:R-:W-:Y:S05]  /*1930*/  @!P0 BRA `(.L_x_21) ;  /* 0x0000000000048947 */ /* 0x000fea0003800000 */
[----:B------:R-:W-:Y:S01]  /*1940*/  BPT.TRAP 0x1 ;  /* 0x000000040000795c */ /* 0x000fe20000300000 */
.L_x_21:
[----:B------:R-:W-:-:S05]  /*1950*/  VIADD R13, R16, 0x20000 ;  /* 0x00020000100d7836 */ /* 0x000fca0000000000 */
[----:B------:R-:W-:-:S04]  /*1960*/  SHF.R.U32.HI R13, RZ, 0x4, R13 ;  /* 0x00000004ff0d7819 */ /* 0x000fc8000001160d */
[----:B------:R-:W-:-:S04]  /*1970*/  LOP3.LUT R13, R13, 0x3fff, RZ, 0xc0, !PT ;  /* 0x00003fff0d0d7812 */ /* 0x000fc800078ec0ff */
[----:B------:R-:W-:Y:S01]  /*1980*/  LOP3.LUT R153, R13, 0x10000, RZ, 0xfc, !PT ;  /* 0x000100000d997812 */ /* 0x000fe200078efcff */
[----:B-1----:R-:W-:Y:S06]  /*1990*/  @P1 BRA `(.L_x_22) ;  /* 0x0000000000081947 */ /* 0x002fec0003800000 */
[----:B------:R-:W1:Y:S02]  /*19a0*/  SYNCS.PHASECHK.TRANS64.TRYWAIT P1, [R2+URZ+0x30830], R17 ;  /* 0x03083011020075a7 */ /* 0x000e64000802017f */
[----:B-1----:R-:W-:Y:S05]  /*19b0*/  @!P1 BRA `(.L_x_23) ;  /* 0x0000005c00d49947 */ /* 0x002fea0003800000 */
.L_x_22:
[----:B------:R-:W-:Y:S01]  /*19c0*/  UIADD3 UR9, UR9, 0x8000, URZ ;  /* 0x0000800009097890 */ /* 0x000fe2000fffe03f */
[----:B------:R-:W-:Y:S01]  /*19d0*/  IMAD R153, R4, 0x400, R153 ;  /* 0x0000040004997824 */ /* 0x000fe200078e0299 */
[----:B------:R-:W-:Y:S01]  /*19e0*/  UMOV UR7, 0x40000040 ;  /* 0x4000004000077882 */ /* 0x000fe20000000000 */
[----:B------:R-:W-:Y:S01]  /*19f0*/  UMOV UR5, 0x40000040 ;  /* 0x4000004000057882 */ /* 0x000fe20000000000 */
[----:B------:R-:W-:Y:S01]  /*1a00*/  USHF.R.U32.HI UR9, URZ, 0x4, UR9 ;  /* 0x000000043f097899 */ /* 0x000fe20008011609 */
[----:B------:R-:W-:Y:S01]  /*1a10*/  ISETP.GT.AND P2, PT, R9, RZ, PT ;  /* 0x000000ff0900720c */ /* 0x000fe20003f44270 */
[----:B------:R-:W-:Y:S01]  /*1a20*/  ULDC UR10, c[0x0][0x75c] ;  /* 0x0001d700000a7ab9 */ /* 0x000fe20000000800 */
[----:B------:R-:W-:Y:S01]  /*1a30*/  R2UR UR8, R153 ;  /* 0x00000000990872ca */ /* 0x000fe200000e0000 */
[----:B------:R-:W-:Y:S01]  /*1a40*/  ULOP3.LUT UR9, UR9, 0x3fff, URZ, 0xc0, !UPT ;  /* 0x00003fff09097892 */ /* 0x000fe2000f8ec03f */
[----:B------:R-:W-:Y:S01]  /*1a50*/  WARPGROUP.ARRIVE ;  /* 0x00000000000079c5 */ /* 0x000fe20000000000 */
[----:B--23--:R-:W-:Y:S01]  /*1a60*/  FMUL.FTZ R17, R184, UR10 ;  /* 0x0000000ab8117c20 */ /* 0x00cfe20008410000 */
[----:B------:R-:W-:Y:S01]  /*1a70*/  FMUL.FTZ R184, R185, UR10 ;  /* 0x0000000ab9b87c20 */ /* 0x000fe20008410000 */
[----:B------:R-:W-:Y:S01]  /*1a80*/  ULOP3.LUT UR9, UR9, 0x10000, URZ, 0xfc, !UPT ;  /* 0x0001000009097892 */ /* 0x000fe2000f8efc3f */
[----:B------:R-:W-:Y:S01]  /*1a90*/  FMUL.FTZ R185, R186, UR10 ;  /* 0x0000000abab97c20 */ /* 0x000fe20008410000 */
[----:B------:R-:W-:Y:S01]  /*1aa0*/  FMUL.FTZ R186, R187, UR10 ;  /* 0x0000000abbba7c20 */ /* 0x000fe20008410000 */
[----:B------:R-:W-:Y:S01]  /*1ab0*/  FMUL.FTZ R187, R188, UR10 ;  /* 0x0000000abcbb7c20 */ /* 0x000fe20008410000 */
[----:B------:R-:W1:Y:S01]  /*1ac0*/  MUFU.TANH R17, R17 ;  /* 0x0000001100117308 */ /* 0x000e620000002400 */
[----:B------:R-:W-:Y:S01]  /*1ad0*/  FMUL.FTZ R224, R189, UR10 ;  /* 0x0000000abde07c20 */ /* 0x000fe20008410000 */
[----:B------:R-:W-:Y:S01]  /*1ae0*/  LOP3.LUT R227, R13, 0x2000000, RZ, 0xfc, !PT ;  /* 0x020000000de37812 */ /* 0x000fe200078efcff */
[----:B------:R-:W-:Y:S01]  /*1af0*/  UMOV UR4, UR9 ;  /* 0x0000000900047c82 */ /* 0x000fe20008000000 */
[----:B------:R-:W-:Y:S01]  /*1b00*/  UMOV UR6, UR8 ;  /* 0x0000000800067c82 */ /* 0x000fe20008000000 */
[----:B------:R-:W-:Y:S01]  /*1b10*/  ISETP.GT.AND P1, PT, R9, 0x8, PT ;  /* 0x000000080900780c */ /* 0x000fe20003f24270 */
[----:B------:R-:W-:Y:S01]  /*1b20*/  HGMMA.64x64x16.F32 R152, gdesc[UR4], RZ, !UPT, gsb0 ;  /* 0x00e00000049879f0 */ /* 0x000fe2000c0008ff */
[----:B------:R-:W-:Y:S01]  /*1b30*/  UIADD3 UR6, UR8, 0x2, URZ ;  /* 0x0000000208067890 */ /* 0x000fe2000fffe03f */
[----:B------:R-:W2:Y:S01]  /*1b40*/  MUFU.TANH R185, R185 ;  /* 0x000000b900b97308 */ /* 0x000ea20000002400 */
[----:B------:R-:W-:Y:S01]  /*1b50*/  UIADD3 UR4, UR9, 0x2, URZ ;  /* 0x0000000209047890 */ /* 0x000fe2000fffe03f */
[----:B------:R-:W-:Y:S01]  /*1b60*/  IMAD R227, R4, 0x400, R227 ;  /* 0x0000040004e37824 */ /* 0x000fe200078e02e3 */
[----:B------:R-:W-:Y:S01]  /*1b70*/  UMOV UR7, 0x40000040 ;  /* 0x4000004000077882 */ /* 0x000fe20000000000 */
[----:B------:R-:W-:Y:S01]  /*1b80*/  UMOV UR5, 0x40000040 ;  /* 0x4000004000057882 */ /* 0x000fe20000000000 */
[----:B------:R-:W-:Y:S01]  /*1b90*/  FMUL.FTZ R190, R190, UR10 ;  /* 0x0000000abebe7c20 */ /* 0x000fe20008410000 */
[----:B------:R-:W-:Y:S01]  /*1ba0*/  FMUL.FTZ R191, R191, UR10 ;  /* 0x0000000abfbf7c20 */ /* 0x000fe20008410000 */
[----:B------:R-:W-:Y:S01]  /*1bb0*/  FMUL.FTZ R192, R192, UR10 ;  /* 0x0000000ac0c07c20 */ /* 0x000fe20008410000 */
[----:B------:R-:W-:Y:S01]  /*1bc0*/  MUFU.TANH R184, R184 ;  /* 0x000000b800b87308 */ /* 0x000fe20000002400 */
[C---:B-1----:R-:W-:Y:S01]  /*1bd0*/  FSEL R13, R17.reuse, -INF , P2 ;  /* 0xff800000110d7808 */ /* 0x042fe20001000000 */
[----:B------:R-:W-:Y:S01]  /*1be0*/  FFMA.FTZ R17, -R17, R17, 1 ;  /* 0x3f80000011117423 */ /* 0x000fe20000010111 */
[----:B------:R-:W-:Y:S01]  /*1bf0*/  FMUL.FTZ R194, R194, UR10 ;  /* 0x0000000ac2c27c20 */ /* 0x000fe20008410000 */
[----:B------:R-:W-:Y:S01]  /*1c00*/  FMUL.FTZ R193, R193, UR10 ;  /* 0x0000000ac1c17c20 */ /* 0x000fe20008410000 */
[----:B------:R-:W-:Y:S01]  /*1c10*/  FMUL.FTZ R195, R195, UR10 ;  /* 0x0000000ac3c37c20 */ /* 0x000fe20008410000 */
[----:B------:R-:W-:Y:S01]  /*1c20*/  FMUL.FTZ R196, R196, UR10 ;  /* 0x0000000ac4c47c20 */ /* 0x000fe20008410000 */
[----:B------:R-:W-:Y:S01]  /*1c30*/  FMUL.FTZ R198, R198, UR10 ;  /* 0x0000000ac6c67c20 */ /* 0x000fe20008410000 */
[----:B------:R-:W-:Y:S01]  /*1c40*/  MUFU.TANH R186, R186 ;  /* 0x000000ba00ba7308 */ /* 0x000fe20000002400 */
[----:B--2---:R-:W-:Y:S01]  /*1c50*/  FSEL R229, R185, -INF , P1 ;  /* 0xff800000b9e57808 */ /* 0x004fe20000800000 */
[----:B------:R-:W-:Y:S01]  /*1c60*/  FMUL.FTZ R197, R197, UR10 ;  /* 0x0000000ac5c57c20 */ /* 0x000fe20008410000 */
[----:B------:R-:W-:Y:S01]  /*1c70*/  FMUL.FTZ R199, R199, UR10 ;  /* 0x0000000ac7c77c20 */ /* 0x000fe20008410000 */
[----:B------:R-:W-:Y:S01]  /*1c80*/  FMUL.FTZ R200, R200, UR10 ;  /* 0x0000000ac8c87c20 */ /* 0x000fe20008410000 */
[----:B------:R-:W-:Y:S01]  /*1c90*/  FMUL.FTZ R201, R201, UR10 ;  /* 0x0000000ac9c97c20 */ /* 0x000fe20008410000 */
[----:B------:R-:W-:Y:S01]  /*1ca0*/  FMUL.FTZ R204, R204, UR10 ;  /* 0x0000000acccc7c20 */ /* 0x000fe20008410000 */
[----:B------:R-:W-:Y:S01]  /*1cb0*/  FMUL.FTZ R206, R206, UR10 ;  /* 0x0000000acece7c20 */ /* 0x000fe20008410000 */
[----:B------:R-:W-:Y:S01]  /*1cc0*/  MUFU.TANH R187, R187 ;  /* 0x000000bb00bb7308 */ /* 0x000fe20000002400 */
[----:B------:R-:W-:Y:S01]  /*1cd0*/  FMUL.FTZ R205, R205, UR10 ;  /* 0x0000000acdcd7c20 */ /* 0x000fe20008410000 */
        /* <DEDUP_REMOVED lines=8> */
[----:B------:R-:W-:-:S06]  /*1d60*/  FFMA.FTZ R185, -R185, R185, 1 ;  /* 0x3f800000b9b97423 */ /* 0x000fcc00000101b9 */
[----:B------:R-:W-:Y:S08]  /*1d70*/  MUFU.TANH R224, R224 ;  /* 0x000000e000e07308 */ /* 0x000ff00000002400 */
[----:B------:R-:W-:Y:S08]  /*1d80*/  MUFU.TANH R191, R191 ;  /* 0x000000bf00bf7308 */ /* 0x000ff00000002400 */
[----:B------:R-:W-:Y:S08]  /*1d90*/  MUFU.TANH R192, R192 ;  /* 0x000000c000c07308 */ /* 0x000ff00000002400 */
[----:B------:R-:W-:Y:S08]  /*1da0*/  MUFU.TANH R194, R194 ;  /* 0x000000c200c27308 */ /* 0x000ff00000002400 */
[----:B------:R-:W-:Y:S01]  /*1db0*/  MUFU.TANH R193, R193 ;  /* 0x000000c100c17308 */ /* 0x000fe20000002400 */
[----:B------:R-:W-:-:S02]  /*1dc0*/  WARPGROUP.DEPBAR.LE gsb0, 0x0 ;  /* 0x00008000000079c5 */ /* 0x000fc40000010000 */
[----:B------:R-:W-:-:S05]  /*1dd0*/  WARPGROUP.ARRIVE ;  /* 0x00000000000079c5 */ /* 0x000fca0000000000 */
[----:B------:R-:W-:Y:S01]  /*1de0*/  MUFU.TANH R195, R195 ;  /* 0x000000c300c37308 */ /* 0x000fe20000002400 */
[----:B------:R-:W-:Y:S01]  /*1df0*/  HGMMA.64x64x16.F32 R152, gdesc[UR4], R152, gsb0 ;  /* 0x00e00000049879f0 */ /* 0x000fe20008000898 */
[----:B------:R-:W-:Y:S02]  /*1e00*/  UIADD3 UR6, UR8, 0x4, URZ ;  /* 0x0000000408067890 */ /* 0x000fe4000fffe03f */
[----:B------:R-:W-:Y:S01]  /*1e10*/  UIADD3 UR4, UR9, 0x4, URZ ;  /* 0x0000000409047890 */ /* 0x000fe2000fffe03f */
[----:B------:R-:W-:Y:S01]  /*1e20*/  UMOV UR7, 0x40000040 ;  /* 0x4000004000077882 */ /* 0x000fe20000000000 */
[----:B------:R-:W-:Y:S02]  /*1e30*/  UMOV UR5, 0x40000040 ;  /* 0x4000004000057882 */ /* 0x000fe40000000000 */
[----:B------:R-:W-:Y:S08]  /*1e40*/  MUFU.TANH R196, R196 ;  /* 0x000000c400c47308 */ /* 0x000ff00000002400 */
[----:B------:R-:W-:Y:S08]  /*1e50*/  MUFU.TANH R198, R198 ;  /* 0x000000c600c67308 */ /* 0x000ff00000002400 */
[----:B------:R-:W-:Y:S08]  /*1e60*/  MUFU.TANH R197, R197 ;  /* 0x000000c500c57308 */ /* 0x000ff00000002400 */
[----:B------:R-:W-:Y:S08]  /*1e70*/  MUFU.TANH R199, R199 ;  /* 0x000000c700c77308 */ /* 0x000ff00000002400 */
        /* <DEDUP_REMOVED lines=10> */
[----:B------:R-:W-:-:S04]  /*1f20*/  UIADD3 UR4, UR9, 0x6, URZ ;  /* 0x0000000609047890 */ /* 0x000fc8000fffe03f */
[----:B------:R-:W-:Y:S01]  /*1f30*/  MUFU.TANH R208, R208 ;  /* 0x000000d000d07308 */ /* 0x000fe20000002400 */
[----:B------:R-:W-:Y:S01]  /*1f40*/  UMOV UR7, 0x40000040 ;  /* 0x4000004000077882 */ /* 0x000fe20000000000 */
[----:B------:R-:W-:-:S06]  /*1f50*/  UMOV UR5, 0x40000040 ;  /* 0x4000004000057882 */ /* 0x000fcc0000000000 */
[----:B------:R-:W-:Y:S08]  /*1f60*/  MUFU.TANH R210, R210 ;  /* 0x000000d200d27308 */ /* 0x000ff00000002400 */
[----:B------:R-:W-:Y:S08]  /*1f70*/  MUFU.TANH R211, R211 ;  /* 0x000000d300d37308 */ /* 0x000ff00000002400 */
[----:B------:R-:W-:Y:S08]  /*1f80*/  MUFU.TANH R212, R212 ;  /* 0x000000d400d47308 */ /* 0x000ff00000002400 */
[----:B------:R-:W-:Y:S08]  /*1f90*/  MUFU.TANH R213, R213 ;  /* 0x000000d500d57308 */ /* 0x000ff00000002400 */
[----:B------:R-:W-:Y:S01]  /*1fa0*/  MUFU.TANH R215, R215 ;  /* 0x000000d700d77308 */ /* 0x000fe20000002400 */
        /* <DEDUP_REMOVED lines=31> */
[----:B------:R-:W-:Y:S01]  /*21a0*/  ULDC UR5, c[0x0][0x744] ;  /* 0x0001d10000057ab9 */ /* 0x000fe20000000800 */
[----:B------:R-:W-:Y:S01]  /*21b0*/  R2UR UR4, R227 ;  /* 0x00000000e30472ca */ /* 0x000fe200000e0000 */
[----:B----4-:R-:W-:Y:S01]  /*21c0*/  FFMA.FTZ R13, R13, UR5, -R18 ;  /* 0x000000050d0d7c23 */ /* 0x010fe20008010812 */
[----:B------:R-:W-:-:S05]  /*21d0*/  UMOV UR7, 0x40000040 ;  /* 0x4000004000077882 */ /* 0x000fca0000000000 */
[----:B------:R-:W1:Y:S06]  /*21e0*/  MUFU.EX2 R13, R13 ;  /* 0x0000000d000d7308 */ /* 0x000e6c0000000800 */
[----:B------:R-:W-:Y:S01]  /*21f0*/  UMOV UR6, UR4 ;  /* 0x0000000400067c82 */ /* 0x000fe20008000000 */
[----:B------:R-:W-:Y:S02]  /*2200*/  WARPGROUP.DEPBAR.LE gsb0, 0x0 ;  /* 0x00008000000079c5 */ /* 0x000fe40000010000 */
[----:B------:R-:W2:Y:S02]  /*2210*/  LDS.64 R188, [R12+0x28200] ;  /* 0x028200000cbc7984 */ /* 0x000ea40000000a00 */
[----:B--2---:R-:W-:Y:S01]  /*2220*/  FADD.FTZ R228, R152, -R188 ;  /* 0x800000bc98e47221 */ /* 0x004fe20000010000 */
[----:B------:R-:W-:Y:S01]  /*2230*/  FFMA.FTZ R152, R229, UR5, -R18 ;  /* 0x00000005e5987c23 */ /* 0x000fe20008010812 */
[----:B------:R-:W-:Y:S01]  /*2240*/  FADD.FTZ R227, R154, -R188 ;  /* 0x800000bc9ae37221 */ /* 0x000fe20000010000 */
[--C-:B------:R-:W-:Y:S01]  /*2250*/  FADD.FTZ R154, R155, -R189.reuse ;  /* 0x800000bd9b9a7221 */ /* 0x100fe20000010000 */
[----:B-1----:R-:W-:Y:S01]  /*2260*/  FMUL.FTZ R18, R13, R228 ;  /* 0x000000e40d127220 */ /* 0x002fe20000410000 */
[----:B------:R-:W-:Y:S01]  /*2270*/  FADD.FTZ R228, R153, -R189 ;  /* 0x800000bd99e47221 */ /* 0x000fe20000010000 */
[----:B------:R-:W-:Y:S01]  /*2280*/  FMUL.FTZ R188, R202, UR10 ;  /* 0x0000000acabc7c20 */ /* 0x000fe20008410000 */
[----:B------:R-:W1:Y:S01]  /*2290*/  MUFU.EX2 R152, R152 ;  /* 0x0000009800987308 */ /* 0x000e620000000800 */
[----:B------:R-:W-:Y:S01]  /*22a0*/  FMUL.FTZ R189, R17, R18 ;  /* 0x0000001211bd7220 */ /* 0x000fe20000410000 */
[C---:B------:R-:W-:Y:S01]  /*22b0*/  FSEL R18, R184.reuse, -INF , P2 ;  /* 0xff800000b8127808 */ /* 0x040fe20001000000 */
[----:B------:R-:W-:Y:S01]  /*22c0*/  FFMA.FTZ R184, -R184, R184, 1 ;  /* 0x3f800000b8b87423 */ /* 0x000fe200000101b8 */
[----:B------:R-:W-:Y:S01]  /*22d0*/  FMUL.FTZ R202, R203, UR10 ;  /* 0x0000000acbca7c20 */ /* 0x000fe20008410000 */
[----:B------:R-:W-:-:S02]  /*22e0*/  FFMA.FTZ R203, -R190, R190, 1 ;  /* 0x3f800000becb7423 */ /* 0x000fc400000101be */
[--C-:B------:R-:W-:Y:S01]  /*22f0*/  FFMA.FTZ R17, R18, UR5, -R19.reuse ;  /* 0x0000000512117c23 */ /* 0x100fe20008010813 */
[C---:B------:R-:W-:Y:S01]  /*2300*/  FSEL R18, R186.reuse, -INF , P1 ;  /* 0xff800000ba127808 */ /* 0x040fe20000800000 */
[----:B------:R-:W-:Y:S01]  /*2310*/  FFMA.FTZ R186, -R186, R186, 1 ;  /* 0x3f800000baba7423 */ /* 0x000fe200000101ba */
[----:B------:R-:W-:Y:S03]  /*2320*/  MUFU.TANH R188, R188 ;  /* 0x000000bc00bc7308 */ /* 0x000fe60000002400 */
[----:B------:R-:W-:Y:S02]  /*2330*/  FFMA.FTZ R153, R18, UR5, -R19 ;  /* 0x0000000512997c23 */ /* 0x000fe40008010813 */
[----:B------:R-:W2:Y:S01]  /*2340*/  LDS.64 R18, [R12+0x28220] ;  /* 0x028220000c127984 */ /* 0x000ea20000000a00 */
[----:B-1----:R-:W-:Y:S02]  /*2350*/  FMUL.FTZ R230, R152, R227 ;  /* 0x000000e398e67220 */ /* 0x002fe40000410000 */
[----:B------:R-:W1:Y:S02]  /*2360*/  MUFU.EX2 R17, R17 ;  /* 0x0000001100117308 */ /* 0x000e640000000800 */
[----:B------:R-:W-:-:S06]  /*2370*/  FMUL.FTZ R185, R185, R230 ;  /* 0x000000e6b9b97220 */ /* 0x000fcc0000410000 */
[----:B------:R-:W3:Y:S08]  /*2380*/  MUFU.EX2 R153, R153 ;  /* 0x0000009900997308 */ /* 0x000ef00000000800 */
[----:B------:R-:W-:Y:S01]  /*2390*/  MUFU.TANH R202, R202 ;  /* 0x000000ca00ca7308 */ /* 0x000fe20000002400 */
[----:B-1----:R-:W-:-:S04]  /*23a0*/  FMUL.FTZ R155, R17, R228 ;  /* 0x000000e4119b7220 */ /* 0x002fc80000410000 */
[----:B------:R-:W-:Y:S01]  /*23b0*/  FMUL.FTZ R184, R184, R155 ;  /* 0x0000009bb8b87220 */ /* 0x000fe20000410000 */
[----:B---3--:R-:W-:-:S04]  /*23c0*/  FMUL.FTZ R155, R153, R154 ;  /* 0x0000009a999b7220 */ /* 0x008fc80000410000 */
[----:B------:R-:W-:Y:S01]  /*23d0*/  F2FP.F16.F32.PACK_AB R184, R184, R189 ;  /* 0x000000bdb8b8723e */ /* 0x000fe200000000ff */
[----:B------:R-:W-:Y:S01]  /*23e0*/  FMUL.FTZ R186, R186, R155 ;  /* 0x0000009bbaba7220 */ /* 0x000fe20000410000 */
[C---:B------:R-:W-:Y:S01]  /*23f0*/  FSEL R155, R187.reuse, -INF , P2 ;  /* 0xff800000bb9b7808 */ /* 0x040fe20001000000 */
[----:B------:R-:W-:-:S03]  /*2400*/  FFMA.FTZ R187, -R187, R187, 1 ;  /* 0x3f800000bbbb7423 */ /* 0x000fc600000101bb */
[----:B------:R-:W-:Y:S01]  /*2410*/  F2FP.F16.F32.PACK_AB R185, R186, R185 ;  /* 0x000000b9bab9723e */ /* 0x000fe200000000ff */
[----:B-----5:R-:W-:Y:S01]  /*2420*/  FFMA.FTZ R154, R155, UR5, -R220 ;  /* 0x000000059b9a7c23 */ /* 0x020fe200080108dc */
[----:B------:R-:W-:Y:S01]  /*2430*/  FSEL R155, R190, -INF , P1 ;  /* 0xff800000be9b7808 */ /* 0x000fe20000800000 */
[----:B--2---:R-:W-:-:S04]  /*2440*/  FADD.FTZ R157, R157, -R19 ;  /* 0x800000139d9d7221 */ /* 0x004fc80000010000 */
[----:B------:R-:W-:Y:S01]  /*2450*/  FFMA.FTZ R227, R155, UR5, -R220 ;  /* 0x000000059be37c23 */ /* 0x000fe200080108dc */
[--C-:B------:R-:W-:Y:S01]  /*2460*/  FADD.FTZ R155, R156, -R18.reuse ;  /* 0x800000129c9b7221 */ /* 0x100fe20000010000 */
[----:B------:R-:W-:Y:S01]  /*2470*/  FADD.FTZ R220, R158, -R18 ;  /* 0x800000129edc7221 */ /* 0x000fe20000010000 */
[C---:B------:R-:W-:Y:S01]  /*2480*/  FSEL R18, R224.reuse, -INF , P2 ;  /* 0xff800000e0127808 */ /* 0x040fe20001000000 */
[----:B------:R-:W1:Y:S01]  /*2490*/  MUFU.EX2 R154, R154 ;  /* 0x0000009a009a7308 */ /* 0x000e620000000800 */
[----:B------:R-:W-:Y:S01]  /*24a0*/  FSEL R158, R191, -INF , P1 ;  /* 0xff800000bf9e7808 */ /* 0x000fe20000800000 */
[----:B------:R-:W-:Y:S01]  /*24b0*/  FADD.FTZ R156, R159, -R19 ;  /* 0x800000139f9c7221 */ /* 0x000fe20000010000 */
[----:B------:R-:W-:Y:S01]  /*24c0*/  FFMA.FTZ R224, -R224, R224, 1 ;  /* 0x3f800000e0e07423 */ /* 0x000fe200000101e0 */
[--C-:B------:R-:W-:Y:S01]  /*24d0*/  FFMA.FTZ R228, R18, UR5, -R221.reuse ;  /* 0x0000000512e47c23 */ /* 0x100fe200080108dd */
[----:B------:R-:W-:Y:S01]  /*24e0*/  FFMA.FTZ R191, -R191, R191, 1 ;  /* 0x3f800000bfbf7423 */ /* 0x000fe200000101bf */
[----:B------:R-:W2:Y:S01]  /*24f0*/  LDS.64 R18, [R12+0x28240] ;  /* 0x028240000c127984 */ /* 0x000ea20000000a00 */
[----:B------:R-:W-:Y:S01]  /*2500*/  FFMA.FTZ R221, R158, UR5, -R221 ;  /* 0x000000059edd7c23 */ /* 0x000fe200080108dd */
[----:B------:R-:W3:Y:S08]  /*2510*/  MUFU.EX2 R159, R227 ;  /* 0x000000e3009f7308 */ /* 0x000ef00000000800 */
[----:B------:R-:W4:Y:S01]  /*2520*/  MUFU.EX2 R158, R228 ;  /* 0x000000e4009e7308 */ /* 0x000f220000000800 */
[----:B-1----:R-:W-:-:S04]  /*2530*/  FMUL.FTZ R190, R154, R155 ;  /* 0x0000009b9abe7220 */ /* 0x002fc80000410000 */
[----:B------:R-:W-:-:S03]  /*2540*/  FMUL.FTZ R190, R187, R190 ;  /* 0x000000bebbbe7220 */ /* 0x000fc60000410000 */
[----:B------:R-:W1:Y:S01]  /*2550*/  MUFU.EX2 R155, R221 ;  /* 0x000000dd009b7308 */ /* 0x000e620000000800 */
[----:B---3--:R-:W-:-:S04]  /*2560*/  FMUL.FTZ R220, R159, R220 ;  /* 0x000000dc9fdc7220 */ /* 0x008fc80000410000 */
[----:B------:R-:W-:Y:S01]  /*2570*/  FMUL.FTZ R187, R203, R220 ;  /* 0x000000dccbbb7220 */ /* 0x000fe20000410000 */
[----:B------:R-:W-:Y:S01]  /*2580*/  FMUL.FTZ R220, R209, UR10 ;  /* 0x0000000ad1dc7c20 */ /* 0x000fe20008410000 */
[C---:B----4-:R-:W-:Y:S01]  /*2590*/  FMUL.FTZ R157, R158.reuse, R157 ;  /* 0x0000009d9e9d7220 */ /* 0x050fe20000410000 */
[----:B------:R-:W-:-:S04]  /*25a0*/  F2FP.F16.F32.PACK_AB R158, R158, R154 ;  /* 0x0000009a9e9e723e */ /* 0x000fc800000000ff */
[----:B------:R-:W-:Y:S01]  /*25b0*/  MUFU.TANH R220, R220 ;  /* 0x000000dc00dc7308 */ /* 0x000fe20000002400 */
[----:B------:R-:W-:Y:S01]  /*25c0*/  FMUL.FTZ R209, R224, R157 ;  /* 0x0000009de0d17220 */ /* 0x000fe20000410000 */
[C---:B------:R-:W-:Y:S01]  /*25d0*/  FSEL R157, R192.reuse, -INF , P2 ;  /* 0xff800000c09d7808 */ /* 0x040fe20001000000 */
[----:B------:R-:W-:Y:S01]  /*25e0*/  FFMA.FTZ R192, -R192, R192, 1 ;  /* 0x3f800000c0c07423 */ /* 0x000fe200000101c0 */
[----:B-1----:R-:W-:Y:S02]  /*25f0*/  FMUL.FTZ R156, R155, R156 ;  /* 0x0000009c9b9c7220 */ /* 0x002fe40000410000 */
[----:B------:R-:W-:Y:S01]  /*2600*/  F2FP.F16.F32.PACK_AB R186, R209, R190 ;  /* 0x000000bed1ba723e */ /* 0x000fe200000000ff */
[----:B------:R-:W-:Y:S01]  /*2610*/  FFMA.FTZ R203, R157, UR5, -R218 ;  /* 0x000000059dcb7c23 */ /* 0x000fe200080108da */
[----:B------:R-:W-:Y:S01]  /*2620*/  FSEL R157, R194, -INF , P1 ;  /* 0xff800000c29d7808 */ /* 0x000fe20000800000 */
[----:B------:R-:W-:Y:S01]  /*2630*/  FMUL.FTZ R191, R191, R156 ;  /* 0x0000009cbfbf7220 */ /* 0x000fe20000410000 */
[--C-:B--2---:R-:W-:Y:S01]  /*2640*/  FADD.FTZ R224, R160, -R18.reuse ;  /* 0x80000012a0e07221 */ /* 0x104fe20000010000 */
[----:B------:R-:W-:Y:S01]  /*2650*/  FSEL R160, R193, -INF , P2 ;  /* 0xff800000c1a07808 */ /* 0x000fe20001000000 */
[----:B------:R-:W-:Y:S01]  /*2660*/  FADD.FTZ R221, R162, -R18 ;  /* 0x80000012a2dd7221 */ /* 0x000fe20000010000 */
[----:B------:R-:W-:Y:S01]  /*2670*/  FFMA.FTZ R218, R157, UR5, -R218 ;  /* 0x000000059dda7c23 */ /* 0x000fe200080108da */
[----:B------:R-:W1:Y:S01]  /*2680*/  MUFU.EX2 R203, R203 ;  /* 0x000000cb00cb7308 */ /* 0x000e620000000800 */
[----:B------:R-:W2:Y:S01]  /*2690*/  LDS.64 R156, [R12+0x28260] ;  /* 0x028260000c9c7984 */ /* 0x000ea20000000a00 */
[----:B------:R-:W-:Y:S01]  /*26a0*/  FFMA.FTZ R160, R160, UR5, -R219 ;  /* 0x00000005a0a07c23 */ /* 0x000fe200080108db */
[----:B------:R-:W-:Y:S01]  /*26b0*/  FSEL R162, R195, -INF , P1 ;  /* 0xff800000c3a27808 */ /* 0x000fe20000800000 */
[----:B------:R-:W-:Y:S01]  /*26c0*/  FADD.FTZ R161, R161, -R19 ;  /* 0x80000013a1a17221 */ /* 0x000fe20000010000 */
[----:B------:R-:W-:Y:S01]  /*26d0*/  FFMA.FTZ R194, -R194, R194, 1 ;  /* 0x3f800000c2c27423 */ /* 0x000fe200000101c2 */
[----:B------:R-:W-:Y:S01]  /*26e0*/  FFMA.FTZ R193, -R193, R193, 1 ;  /* 0x3f800000c1c17423 */ /* 0x000fe200000101c1 */
[----:B------:R-:W-:Y:S01]  /*26f0*/  FFMA.FTZ R195, -R195, R195, 1 ;  /* 0x3f800000c3c37423 */ /* 0x000fe200000101c3 */
[----:B------:R-:W3:Y:S01]  /*2700*/  MUFU.EX2 R160, R160 ;  /* 0x000000a000a07308 */ /* 0x000ee20000000800 */
[----:B------:R-:W-:Y:S01]  /*2710*/  FFMA.FTZ R162, R162, UR5, -R219 ;  /* 0x00000005a2a27c23 */ /* 0x000fe200080108db */
[----:B------:R-:W-:-:S02]  /*2720*/  F2FP.F16.F32.PACK_AB R187, R191, R187 ;  /* 0x000000bbbfbb723e */ /* 0x000fc400000000ff */
[----:B------:R-:W-:-:S04]  /*2730*/  F2FP.F16.F32.PACK_AB R159, R155, R159 ;  /* 0x0000009f9b9f723e */ /* 0x000fc800000000ff */
[----:B------:R3:W4:Y:S01]  /*2740*/  MUFU.EX2 R18, R218 ;  /* 0x000000da00127308 */ /* 0x0007220000000800 */
[----:B-1----:R-:W-:Y:S01]  /*2750*/  FMUL.FTZ R219, R203, R224 ;  /* 0x000000e0cbdb7220 */ /* 0x002fe20000410000 */
[----:B------:R-:W-:Y:S01]  /*2760*/  FADD.FTZ R224, R163, -R19 ;  /* 0x80000013a3e07221 */ /* 0x000fe20000010000 */
[----:B------:R-:W-:Y:S02]  /*2770*/  FSEL R163, R198, -INF , P1 ;  /* 0xff800000c6a37808 */ /* 0x000fe40000800000 */
[----:B------:R-:W-:-:S03]  /*2780*/  FMUL.FTZ R192, R192, R219 ;  /* 0x000000dbc0c07220 */ /* 0x000fc60000410000 */
[----:B------:R1:W-:Y:S01]  /*2790*/  MUFU.EX2 R19, R162 ;  /* 0x000000a200137308 */ /* 0x0003e20000000800 */
[----:B---3--:R-:W-:Y:S01]  /*27a0*/  FMUL.FTZ R218, R160, R161 ;  /* 0x000000a1a0da7220 */ /* 0x008fe20000410000 */
[----:B------:R-:W-:-:S03]  /*27b0*/  FSEL R161, R196, -INF , P2 ;  /* 0xff800000c4a17808 */ /* 0x000fc60001000000 */
[----:B------:R-:W-:Y:S02]  /*27c0*/  FMUL.FTZ R193, R193, R218 ;  /* 0x000000dac1c17220 */ /* 0x000fe40000410000 */
[--C-:B-1----:R-:W-:Y:S01]  /*27d0*/  FFMA.FTZ R162, R161, UR5, -R14.reuse ;  /* 0x00000005a1a27c23 */ /* 0x102fe2000801080e */
[----:B------:R-:W-:Y:S01]  /*27e0*/  FFMA.FTZ R161, R163, UR5, -R14 ;  /* 0x00000005a3a17c23 */ /* 0x000fe2000801080e */
[C---:B------:R-:W-:Y:S01]  /*27f0*/  FSEL R14, R197.reuse, -INF , P2 ;  /* 0xff800000c50e7808 */ /* 0x040fe20001000000 */
[----:B----4-:R-:W-:Y:S01]  /*2800*/  FMUL.FTZ R221, R18, R221 ;  /* 0x000000dd12dd7220 */ /* 0x010fe20000410000 */
[----:B------:R-:W-:Y:S02]  /*2810*/  FFMA.FTZ R197, -R197, R197, 1 ;  /* 0x3f800000c5c57423 */ /* 0x000fe400000101c5 */
[----:B------:R-:W1:Y:S01]  /*2820*/  MUFU.EX2 R162, R162 ;  /* 0x000000a200a27308 */ /* 0x000e620000000800 */
[----:B------:R-:W-:Y:S01]  /*2830*/  FFMA.FTZ R163, R14, UR5, -R15 ;  /* 0x000000050ea37c23 */ /* 0x000fe2000801080f */
[--C-:B--2---:R-:W-:Y:S01]  /*2840*/  FADD.FTZ R219, R164, -R156.reuse ;  /* 0x8000009ca4db7221 */ /* 0x104fe20000010000 */
[----:B------:R-:W-:Y:S01]  /*2850*/  FADD.FTZ R166, R166, -R156 ;  /* 0x8000009ca6a67221 */ /* 0x000fe20000010000 */
[----:B------:R-:W-:Y:S01]  /*2860*/  FSEL R156, R199, -INF , P1 ;  /* 0xff800000c79c7808 */ /* 0x000fe20000800000 */
[----:B------:R-:W-:Y:S01]  /*2870*/  FMUL.FTZ R194, R194, R221 ;  /* 0x000000ddc2c27220 */ /* 0x000fe20000410000 */
[----:B------:R-:W-:Y:S01]  /*2880*/  FADD.FTZ R221, R167, -R157 ;  /* 0x8000009da7dd7221 */ /* 0x000fe20000010000 */
[----:B------:R-:W-:Y:S01]  /*2890*/  FSEL R167, R188, -INF , P1 ;  /* 0xff800000bca77808 */ /* 0x000fe20000800000 */
[----:B------:R-:W2:Y:S01]  /*28a0*/  MUFU.EX2 R161, R161 ;  /* 0x000000a100a17308 */ /* 0x000ea20000000800 */
[----:B------:R-:W-:Y:S01]  /*28b0*/  FFMA.FTZ R164, R156, UR5, -R15 ;  /* 0x000000059ca47c23 */ /* 0x000fe2000801080f */
[----:B------:R-:W-:Y:S01]  /*28c0*/  FFMA.FTZ R156, -R196, R196, 1 ;  /* 0x3f800000c49c7423 */ /* 0x000fe200000101c4 */
[----:B------:R-:W3:Y:S01]  /*28d0*/  LDS.64 R14, [R12+0x28280] ;  /* 0x028280000c0e7984 */ /* 0x000ee20000000a00 */
[----:B------:R-:W-:Y:S01]  /*28e0*/  FADD.FTZ R196, R165, -R157 ;  /* 0x8000009da5c47221 */ /* 0x000fe20000010000 */
[----:B------:R-:W-:Y:S01]  /*28f0*/  FFMA.FTZ R157, -R198, R198, 1 ;  /* 0x3f800000c69d7423 */ /* 0x000fe200000101c6 */
[----:B------:R-:W-:Y:S01]  /*2900*/  FSEL R165, R200, -INF , P2 ;  /* 0xff800000c8a57808 */ /* 0x000fe20001000000 */
[----:B------:R-:W-:Y:S01]  /*2910*/  FMUL.FTZ R198, R214, UR10 ;  /* 0x0000000ad6c67c20 */ /* 0x000fe20008410000 */
[----:B------:R-:W4:Y:S01]  /*2920*/  MUFU.EX2 R163, R163 ;  /* 0x000000a300a37308 */ /* 0x000f220000000800 */
[----:B------:R-:W-:Y:S01]  /*2930*/  FFMA.FTZ R199, -R199, R199, 1 ;  /* 0x3f800000c7c77423 */ /* 0x000fe200000101c7 */
[----:B-1----:R-:W-:Y:S01]  /*2940*/  FMUL.FTZ R219, R162, R219 ;  /* 0x000000dba2db7220 */ /* 0x002fe20000410000 */
[----:B------:R-:W-:-:S03]  /*2950*/  FMUL.FTZ R224, R19, R224 ;  /* 0x000000e013e07220 */ /* 0x000fc60000410000 */
[----:B------:R-:W-:Y:S01]  /*2960*/  FMUL.FTZ R156, R156, R219 ;  /* 0x000000db9c9c7220 */ /* 0x000fe20000410000 */
[----:B------:R-:W-:Y:S01]  /*2970*/  FMUL.FTZ R195, R195, R224 ;  /* 0x000000e0c3c37220 */ /* 0x000fe20000410000 */
[----:B------:R-:W1:Y:S01]  /*2980*/  MUFU.EX2 R164, R164 ;  /* 0x000000a400a47308 */ /* 0x000e620000000800 */
[----:B--2---:R-:W-:-:S03]  /*2990*/  FMUL.FTZ R166, R161, R166 ;  /* 0x000000a6a1a67220 */ /* 0x004fc60000410000 */
[----:B------:R-:W-:Y:S01]  /*29a0*/  F2FP.F16.F32.PACK_AB R189, R195, R194 ;  /* 0x000000c2c3bd723e */ /* 0x000fe200000000ff */
[----:B------:R-:W-:Y:S01]  /*29b0*/  FMUL.FTZ R157, R157, R166 ;  /* 0x000000a69d9d7220 */ /* 0x000fe20000410000 */
[--C-:B------:R-:W-:Y:S01]  /*29c0*/  FFMA.FTZ R166, R165, UR5, -R20.reuse ;  /* 0x00000005a5a67c23 */ /* 0x100fe20008010814 */
[----:B------:R-:W-:Y:S01]  /*29d0*/  FFMA.FTZ R165, R167, UR5, -R20 ;  /* 0x00000005a7a57c23 */ /* 0x000fe20008010814 */
[----:B------:R-:W-:Y:S01]  /*29e0*/  MUFU.TANH R198, R198 ;  /* 0x000000c600c67308 */ /* 0x000fe20000002400 */
[C---:B----4-:R-:W-:Y:S01]  /*29f0*/  FMUL.FTZ R196, R163.reuse, R196 ;  /* 0x000000c4a3c47220 */ /* 0x050fe20000410000 */
[----:B------:R-:W-:-:S03]  /*2a00*/  F2FP.F16.F32.PACK_AB R154, R163, R162 ;  /* 0x000000a2a39a723e */ /* 0x000fc600000000ff */
[----:B------:R-:W-:-:S03]  /*2a10*/  FMUL.FTZ R197, R197, R196 ;  /* 0x000000c4c5c57220 */ /* 0x000fc60000410000 */
[----:B------:R2:W4:Y:S01]  /*2a20*/  MUFU.EX2 R20, R166 ;  /* 0x000000a600147308 */ /* 0x0005220000000800 */
[----:B-1----:R-:W-:Y:S01]  /*2a30*/  FMUL.FTZ R214, R164, R221 ;  /* 0x000000dda4d67220 */ /* 0x002fe20000410000 */
[----:B------:R-:W-:Y:S02]  /*2a40*/  F2FP.F16.F32.PACK_AB R190, R197, R156 ;  /* 0x0000009cc5be723e */ /* 0x000fe400000000ff */
[----:B------:R-:W-:Y:S01]  /*2a50*/  F2FP.F16.F32.PACK_AB R156, R17, R13 ;  /* 0x0000000d119c723e */ /* 0x000fe200000000ff */
[----:B------:R-:W-:Y:S01]  /*2a60*/  FMUL.FTZ R196, R199, R214 ;  /* 0x000000d6c7c47220 */ /* 0x000fe20000410000 */
[----:B------:R-:W-:Y:S01]  /*2a70*/  FFMA.FTZ R199, -R200, R200, 1 ;  /* 0x3f800000c8c77423 */ /* 0x000fe200000101c8 */
[----:B------:R-:W-:Y:S01]  /*2a80*/  FFMA.FTZ R214, -R188, R188, 1 ;  /* 0x3f800000bcd67423 */ /* 0x000fe200000101bc */
[----:B------:R-:W1:Y:S01]  /*2a90*/  MUFU.EX2 R165, R165 ;  /* 0x000000a500a57308 */ /* 0x000e620000000800 */
[C---:B--2---:R-:W-:Y:S01]  /*2aa0*/  FSEL R166, R202.reuse, -INF , P1 ;  /* 0xff800000caa67808 */ /* 0x044fe20000800000 */
[----:B------:R-:W-:Y:S01]  /*2ab0*/  FFMA.FTZ R202, -R202, R202, 1 ;  /* 0x3f800000caca7423 */ /* 0x000fe200000101ca */
[--C-:B---3--:R-:W-:Y:S01]  /*2ac0*/  FADD.FTZ R167, R168, -R14.reuse ;  /* 0x8000000ea8a77221 */ /* 0x108fe20000010000 */
[----:B------:R-:W-:Y:S01]  /*2ad0*/  FADD.FTZ R170, R170, -R14 ;  /* 0x8000000eaaaa7221 */ /* 0x000fe20000010000 */
[----:B------:R-:W-:Y:S01]  /*2ae0*/  FSEL R14, R201, -INF , P2 ;  /* 0xff800000c90e7808 */ /* 0x000fe20001000000 */
[--C-:B------:R-:W-:Y:S01]  /*2af0*/  FADD.FTZ R169, R169, -R15.reuse ;  /* 0x8000000fa9a97221 */ /* 0x100fe20000010000 */
[----:B------:R-:W-:Y:S01]  /*2b00*/  FADD.FTZ R171, R171, -R15 ;  /* 0x8000000fabab7221 */ /* 0x000fe20000010000 */
[--C-:B------:R-:W-:Y:S01]  /*2b10*/  FFMA.FTZ R166, R166, UR5, -R21.reuse ;  /* 0x00000005a6a67c23 */ /* 0x100fe20008010815 */
[----:B------:R-:W-:Y:S01]  /*2b20*/  FFMA.FTZ R201, -R201, R201, 1 ;  /* 0x3f800000c9c97423 */ /* 0x000fe200000101c9 */
[----:B------:R-:W-:Y:S01]  /*2b30*/  FFMA.FTZ R168, R14, UR5, -R21 ;  /* 0x000000050ea87c23 */ /* 0x000fe20008010815 */
[----:B----4-:R-:W-:Y:S01]  /*2b40*/  FMUL.FTZ R14, R20, R167 ;  /* 0x000000a7140e7220 */ /* 0x010fe20000410000 */
[C---:B------:R-:W-:Y:S01]  /*2b50*/  FSEL R21, R204.reuse, -INF , P2 ;  /* 0xff800000cc157808 */ /* 0x040fe20001000000 */
[----:B------:R-:W-:Y:S01]  /*2b60*/  FFMA.FTZ R204, -R204, R204, 1 ;  /* 0x3f800000cccc7423 */ /* 0x000fe200000101cc */
[----:B------:R-:W2:Y:S01]  /*2b70*/  MUFU.EX2 R166, R166 ;  /* 0x000000a600a67308 */ /* 0x000ea20000000800 */
[----:B------:R-:W-:Y:S01]  /*2b80*/  FMUL.FTZ R199, R199, R14 ;  /* 0x0000000ec7c77220 */ /* 0x000fe20000410000 */
[----:B------:R-:W-:Y:S01]  /*2b90*/  FSEL R200, R215, -INF , P1 ;  /* 0xff800000d7c87808 */ /* 0x000fe20000800000 */
[----:B------:R-:W3:Y:S01]  /*2ba0*/  LDS.64 R14, [R12+0x282a0] ;  /* 0x0282a0000c0e7984 */ /* 0x000ee20000000a00 */
[----:B-1----:R-:W-:Y:S01]  /*2bb0*/  FMUL.FTZ R167, R165, R170 ;  /* 0x000000aaa5a77220 */ /* 0x002fe20000410000 */
[----:B------:R-:W-:Y:S01]  /*2bc0*/  FFMA.FTZ R21, R21, UR5, -R22 ;  /* 0x0000000515157c23 */ /* 0x000fe20008010816 */
[----:B------:R-:W-:Y:S01]  /*2bd0*/  FFMA.FTZ R215, -R215, R215, 1 ;  /* 0x3f800000d7d77423 */ /* 0x000fe200000101d7 */
[----:B------:R-:W-:Y:S01]  /*2be0*/  F2FP.F16.F32.PACK_AB R191, R196, R157 ;  /* 0x0000009dc4bf723e */ /* 0x000fe200000000ff */
[----:B------:R-:W1:Y:S01]  /*2bf0*/  MUFU.EX2 R168, R168 ;  /* 0x000000a800a87308 */ /* 0x000e620000000800 */
[----:B------:R-:W-:Y:S01]  /*2c00*/  FMUL.FTZ R214, R214, R167 ;  /* 0x000000a7d6d67220 */ /* 0x000fe20000410000 */
[C---:B------:R-:W-:Y:S01]  /*2c10*/  FSEL R167, R206.reuse, -INF , P1 ;  /* 0xff800000cea77808 */ /* 0x040fe20000800000 */
[----:B------:R-:W-:Y:S01]  /*2c20*/  FFMA.FTZ R206, -R206, R206, 1 ;  /* 0x3f800000cece7423 */ /* 0x000fe200000101ce */
[----:B------:R-:W-:Y:S01]  /*2c30*/  IMAD R157, R4, 0x2000, R11 ;  /* 0x00002000049d7824 */ /* 0x000fe200078e020b */
[----:B------:R-:W-:-:S02]  /*2c40*/  F2FP.F16.F32.PACK_AB R155, R164, R161 ;  /* 0x000000a1a49b723e */ /* 0x000fc400000000ff */
[----:B------:R-:W-:Y:S01]  /*2c50*/  FFMA.FTZ R167, R167, UR5, -R22 ;  /* 0x00000005a7a77c23 */ /* 0x000fe20008010816 */
[----:B------:R-:W4:Y:S01]  /*2c60*/  MUFU.EX2 R21, R21 ;  /* 0x0000001500157308 */ /* 0x000f220000000800 */
[C---:B------:R-:W-:Y:S01]  /*2c70*/  FSEL R22, R205.reuse, -INF , P2 ;  /* 0xff800000cd167808 */ /* 0x040fe20001000000 */
[C---:B--2---:R-:W-:Y:S01]  /*2c80*/  FMUL.FTZ R171, R166.reuse, R171 ;  /* 0x000000aba6ab7220 */ /* 0x044fe20000410000 */
[----:B------:R-:W-:Y:S01]  /*2c90*/  FFMA.FTZ R205, -R205, R205, 1 ;  /* 0x3f800000cdcd7423 */ /* 0x000fe200000101cd */
[----:B------:R-:W-:Y:S02]  /*2ca0*/  F2FP.F16.F32.PACK_AB R165, R166, R165 ;  /* 0x000000a5a6a5723e */ /* 0x000fe400000000ff */
[----:B------:R-:W-:Y:S01]  /*2cb0*/  FMUL.FTZ R202, R202, R171 ;  /* 0x000000abcaca7220 */ /* 0x000fe20000410000 */
[----:B------:R-:W-:Y:S01]  /*2cc0*/  FSEL R171, R210, -INF , P1 ;  /* 0xff800000d2ab7808 */ /* 0x000fe20000800000 */
[----:B------:R-:W2:Y:S01]  /*2cd0*/  MUFU.EX2 R167, R167 ;  /* 0x000000a700a77308 */ /* 0x000ea20000000800 */
[----:B-1----:R-:W-:Y:S01]  /*2ce0*/  FMUL.FTZ R170, R168, R169 ;  /* 0x000000a9a8aa7220 */ /* 0x002fe20000410000 */
[----:B------:R-:W-:Y:S01]  /*2cf0*/  FFMA.FTZ R169, R22, UR5, -R23 ;  /* 0x0000000516a97c23 */ /* 0x000fe20008010817 */
[C---:B------:R-:W-:Y:S01]  /*2d00*/  FSEL R22, R207.reuse, -INF , P1 ;  /* 0xff800000cf167808 */ /* 0x040fe20000800000 */
[----:B------:R-:W-:Y:S01]  /*2d10*/  FFMA.FTZ R207, -R207, R207, 1 ;  /* 0x3f800000cfcf7423 */ /* 0x000fe200000101cf */
[----:B------:R-:W-:Y:S01]  /*2d20*/  FMUL.FTZ R201, R201, R170 ;  /* 0x000000aac9c97220 */ /* 0x000fe20000410000 */
[----:B------:R-:W-:-:S02]  /*2d30*/  F2FP.F16.F32.PACK_AB R164, R168, R20 ;  /* 0x00000014a8a4723e */ /* 0x000fc400000000ff */
[----:B------:R-:W-:Y:S01]  /*2d40*/  FFMA.FTZ R170, R22, UR5, -R23 ;  /* 0x0000000516aa7c23 */ /* 0x000fe20008010817 */
[----:B------:R-:W-:Y:S01]  /*2d50*/  FSEL R23, R208, -INF , P2 ;  /* 0xff800000d0177808 */ /* 0x000fe20001000000 */
[----:B------:R-:W1:Y:S01]  /*2d60*/  MUFU.EX2 R169, R169 ;  /* 0x000000a900a97308 */ /* 0x000e620000000800 */
[----:B------:R-:W-:Y:S02]  /*2d70*/  FSEL R22, R220, -INF , P2 ;  /* 0xff800000dc167808 */ /* 0x000fe40001000000 */
[----:B------:R-:W-:Y:S01]  /*2d80*/  SHF.R.U32.HI R13, RZ, 0x4, R226 ;  /* 0x00000004ff0d7819 */ /* 0x000fe200000116e2 */
[--C-:B------:R-:W-:Y:S01]  /*2d90*/  FFMA.FTZ R23, R23, UR5, -R216.reuse ;  /* 0x0000000517177c23 */ /* 0x100fe200080108d8 */
[----:B------:R-:W-:Y:S02]  /*2da0*/  FFMA.FTZ R216, R171, UR5, -R216 ;  /* 0x00000005abd87c23 */ /* 0x000fe400080108d8 */
[----:B------:R-:W-:Y:S01]  /*2db0*/  LOP3.LUT R13, R13, 0x3fff, RZ, 0xc0, !PT ;  /* 0x00003fff0d0d7812 */ /* 0x000fe200078ec0ff */
[----:B------:R2:W-:Y:S01]  /*2dc0*/  MUFU.EX2 R171, R23 ;  /* 0x0000001700ab7308 */ /* 0x0005e20000000800 */
[--C-:B---3--:R-:W-:Y:S01]  /*2dd0*/  FADD.FTZ R172, R172, -R14.reuse ;  /* 0x8000000eacac7221 */ /* 0x108fe20000010000 */
[----:B------:R-:W-:Y:S01]  /*2de0*/  FADD.FTZ R174, R174, -R14 ;  /* 0x8000000eaeae7221 */ /* 0x000fe20000010000 */
[--C-:B------:R-:W-:Y:S01]  /*2df0*/  FADD.FTZ R188, R173, -R15.reuse ;  /* 0x8000000fadbc7221 */ /* 0x100fe20000010000 */
[----:B------:R-:W-:Y:S01]  /*2e00*/  FADD.FTZ R175, R175, -R15 ;  /* 0x8000000fafaf7221 */ /* 0x000fe20000010000 */
[----:B----4-:R-:W-:Y:S01]  /*2e10*/  FMUL.FTZ R173, R21, R172 ;  /* 0x000000ac15ad7220 */ /* 0x010fe20000410000 */
[----:B------:R-:W3:Y:S01]  /*2e20*/  LDS.64 R14, [R12+0x282c0] ;  /* 0x0282c0000c0e7984 */ /* 0x000ee20000000a00 */
[----:B------:R-:W-:Y:S01]  /*2e30*/  LOP3.LUT R13, R13, 0x10000, RZ, 0xfc, !PT ;  /* 0x000100000d0d7812 */ /* 0x000fe200078efcff */
[----:B------:R-:W4:Y:S01]  /*2e40*/  MUFU.EX2 R170, R170 ;  /* 0x000000aa00aa7308 */ /* 0x000f220000000800 */
[----:B------:R-:W-:Y:S01]  /*2e50*/  FMUL.FTZ R204, R204, R173 ;  /* 0x000000adcccc7220 */ /* 0x000fe20000410000 */
[----:B------:R-:W-:Y:S01]  /*2e60*/  FFMA.FTZ R173, R22, UR5, -R217 ;  /* 0x0000000516ad7c23 */ /* 0x000fe200080108d9 */
[----:B------:R-:W-:Y:S01]  /*2e70*/  FSEL R22, R211, -INF , P1 ;  /* 0xff800000d3167808 */ /* 0x000fe20000800000 */
[----:B--2---:R-:W-:Y:S01]  /*2e80*/  FMUL.FTZ R23, R167, R174 ;  /* 0x000000aea7177220 */ /* 0x004fe20000410000 */
[C---:B-1----:R-:W-:Y:S01]  /*2e90*/  FMUL.FTZ R188, R169.reuse, R188 ;  /* 0x000000bca9bc7220 */ /* 0x042fe20000410000 */
[----:B------:R-:W-:Y:S01]  /*2ea0*/  F2FP.F16.F32.PACK_AB R166, R169, R21 ;  /* 0x00000015a9a6723e */ /* 0x000fe200000000ff */
[----:B------:R-:W-:-:S02]  /*2eb0*/  IMAD R13, R4, 0x400, R13 ;  /* 0x00000400040d7824 */ /* 0x000fc400078e020d */
[----:B------:R-:W-:Y:S01]  /*2ec0*/  FFMA.FTZ R174, R22, UR5, -R217 ;  /* 0x0000000516ae7c23 */ /* 0x000fe200080108d9 */
[----:B------:R-:W-:Y:S01]  /*2ed0*/  FMUL.FTZ R206, R206, R23 ;  /* 0x00000017cece7220 */ /* 0x000fe20000410000 */
[C---:B------:R-:W-:Y:S01]  /*2ee0*/  FSEL R217, R212.reuse, -INF , P2 ;  /* 0xff800000d4d97808 */ /* 0x040fe20001000000 */
[----:B------:R1:W2:Y:S01]  /*2ef0*/  LDS.64 R22, [R12+0x282e0] ;  /* 0x0282e0000c167984 */ /* 0x0002a20000000a00 */
[----:B------:R-:W-:Y:S01]  /*2f00*/  FMUL.FTZ R205, R205, R188 ;  /* 0x000000bccdcd7220 */ /* 0x000fe20000410000 */
[----:B------:R5:W1:Y:S01]  /*2f10*/  MUFU.EX2 R172, R216 ;  /* 0x000000d800ac7308 */ /* 0x000a620000000800 */
[----:B------:R-:W-:Y:S01]  /*2f20*/  FFMA.FTZ R212, -R212, R212, 1 ;  /* 0x3f800000d4d47423 */ /* 0x000fe200000101d4 */
[----:B------:R-:W-:Y:S01]  /*2f30*/  R2UR UR8, R13 ;  /* 0x000000000d0872ca */ /* 0x000fe200000e0000 */
[C---:B----4-:R-:W-:Y:S01]  /*2f40*/  FMUL.FTZ R188, R170.reuse, R175 ;  /* 0x000000afaabc7220 */ /* 0x050fe20000410000 */
[----:B------:R-:W-:Y:S02]  /*2f50*/  F2FP.F16.F32.PACK_AB R194, R205, R204 ;  /* 0x000000cccdc2723e */ /* 0x000fe400000000ff */
[----:B------:R-:W-:-:S02]  /*2f60*/  F2FP.F16.F32.PACK_AB R167, R170, R167 ;  /* 0x000000a7aaa7723e */ /* 0x000fc400000000ff */
[----:B------:R-:W4:Y:S01]  /*2f70*/  MUFU.EX2 R173, R173 ;  /* 0x000000ad00ad7308 */ /* 0x000f220000000800 */
[--C-:B-----5:R-:W-:Y:S01]  /*2f80*/  FFMA.FTZ R216, R217, UR5, -R222.reuse ;  /* 0x00000005d9d87c23 */ /* 0x120fe200080108de */
[C---:B------:R-:W-:Y:S01]  /*2f90*/  FSEL R217, R198.reuse, -INF , P1 ;  /* 0xff800000c6d97808 */ /* 0x040fe20000800000 */
[----:B------:R-:W-:Y:S01]  /*2fa0*/  FMUL.FTZ R207, R207, R188 ;  /* 0x000000bccfcf7220 */ /* 0x000fe20000410000 */
[C---:B------:R-:W-:Y:S01]  /*2fb0*/  FSEL R188, R213.reuse, -INF , P2 ;  /* 0xff800000d5bc7808 */ /* 0x040fe20001000000 */
[----:B------:R-:W-:Y:S01]  /*2fc0*/  FFMA.FTZ R198, -R198, R198, 1 ;  /* 0x3f800000c6c67423 */ /* 0x000fe200000101c6 */
[----:B------:R-:W-:Y:S01]  /*2fd0*/  FFMA.FTZ R213, -R213, R213, 1 ;  /* 0x3f800000d5d57423 */ /* 0x000fe200000101d5 */
[----:B------:R-:W-:Y:S01]  /*2fe0*/  FFMA.FTZ R175, R217, UR5, -R222 ;  /* 0x00000005d9af7c23 */ /* 0x000fe200080108de */
[----:B------:R-:W5:Y:S01]  /*2ff0*/  MUFU.EX2 R174, R174 ;  /* 0x000000ae00ae7308 */ /* 0x000f620000000800 */
[--C-:B------:R-:W-:Y:S01]  /*3000*/  FFMA.FTZ R188, R188, UR5, -R223.reuse ;  /* 0x00000005bcbc7c23 */ /* 0x100fe200080108df */
[----:B------:R-:W-:Y:S01]  /*3010*/  FFMA.FTZ R223, R200, UR5, -R223 ;  /* 0x00000005c8df7c23 */ /* 0x000fe200080108df */
[----:B------:R-:W-:-:S05]  /*3020*/  F2FP.F16.F32.PACK_AB R195, R207, R206 ;  /* 0x000000cecfc3723e */ /* 0x000fca00000000ff */
[----:B------:R-:W-:Y:S01]  /*3030*/  MUFU.EX2 R175, R175 ;  /* 0x000000af00af7308 */ /* 0x000fe20000000800 */
[--C-:B---3--:R-:W-:Y:S01]  /*3040*/  FADD.FTZ R218, R176, -R14.reuse ;  /* 0x8000000eb0da7221 */ /* 0x108fe20000010000 */
[----:B------:R-:W-:Y:S01]  /*3050*/  FADD.FTZ R217, R178, -R14 ;  /* 0x8000000eb2d97221 */ /* 0x000fe20000010000 */
[----:B------:R-:W-:Y:S01]  /*3060*/  FADD.FTZ R219, R179, -R15 ;  /* 0x8000000fb3db7221 */ /* 0x000fe20000010000 */
[----:B------:R-:W-:Y:S01]  /*3070*/  FFMA.FTZ R178, -R220, R220, 1 ;  /* 0x3f800000dcb27423 */ /* 0x000fe200000101dc */
[----:B------:R-:W-:Y:S01]  /*3080*/  FMUL.FTZ R218, R171, R218 ;  /* 0x000000daabda7220 */ /* 0x000fe20000410000 */
[----:B------:R-:W-:Y:S01]  /*3090*/  FFMA.FTZ R176, -R210, R210, 1 ;  /* 0x3f800000d2b07423 */ /* 0x000fe200000101d2 */
[----:B-1----:R-:W-:Y:S01]  /*30a0*/  FMUL.FTZ R217, R172, R217 ;  /* 0x000000d9acd97220 */ /* 0x002fe20000410000 */
[----:B------:R1:W3:Y:S03]  /*30b0*/  MUFU.EX2 R12, R216 ;  /* 0x000000d8000c7308 */ /* 0x0002e60000000800 */
[----:B------:R-:W-:Y:S01]  /*30c0*/  FMUL.FTZ R176, R176, R217 ;  /* 0x000000d9b0b07220 */ /* 0x000fe20000410000 */
[--C-:B--2---:R-:W-:Y:S01]  /*30d0*/  FADD.FTZ R181, R181, -R23.reuse ;  /* 0x80000017b5b57221 */ /* 0x104fe20000010000 */
[----:B------:R-:W-:-:S03]  /*30e0*/  FADD.FTZ R183, R183, -R23 ;  /* 0x80000017b7b77221 */ /* 0x000fc60000010000 */
[----:B------:R5:W2:Y:S01]  /*30f0*/  MUFU.EX2 R200, R188 ;  /* 0x000000bc00c87308 */ /* 0x000aa20000000800 */
[----:B-1----:R-:W-:Y:S01]  /*3100*/  FADD.FTZ R216, R177, -R15 ;  /* 0x8000000fb1d87221 */ /* 0x002fe20000010000 */
[----:B------:R-:W-:Y:S01]  /*3110*/  FFMA.FTZ R15, -R208, R208, 1 ;  /* 0x3f800000d00f7423 */ /* 0x000fe200000101d0 */
[----:B------:R-:W-:Y:S02]  /*3120*/  FFMA.FTZ R177, -R211, R211, 1 ;  /* 0x3f800000d3b17423 */ /* 0x000fe400000101d3 */
[----:B----4-:R-:W-:Y:S01]  /*3130*/  FMUL.FTZ R179, R173, R216 ;  /* 0x000000d8adb37220 */ /* 0x010fe20000410000 */
[----:B------:R-:W-:Y:S02]  /*3140*/  FMUL.FTZ R15, R15, R218 ;  /* 0x000000da0f0f7220 */ /* 0x000fe40000410000 */
[----:B------:R-:W1:Y:S01]  /*3150*/  MUFU.EX2 R14, R223 ;  /* 0x000000df000e7308 */ /* 0x000e620000000800 */
[----:B------:R-:W-:Y:S01]  /*3160*/  FMUL.FTZ R178, R178, R179 ;  /* 0x000000b3b2b27220 */ /* 0x000fe20000410000 */
[--C-:B------:R-:W-:Y:S01]  /*3170*/  FADD.FTZ R179, R180, -R22.reuse ;  /* 0x80000016b4b37221 */ /* 0x100fe20000010000 */
[----:B------:R-:W-:Y:S01]  /*3180*/  FADD.FTZ R22, R182, -R22 ;  /* 0x80000016b6167221 */ /* 0x000fe20000010000 */
[----:B-----5:R-:W-:-:S02]  /*3190*/  FMUL.FTZ R188, R174, R219 ;  /* 0x000000dbaebc7220 */ /* 0x020fc40000410000 */
[----:B---3--:R-:W-:Y:S01]  /*31a0*/  FMUL.FTZ R179, R12, R179 ;  /* 0x000000b30cb37220 */ /* 0x008fe20000410000 */
[----:B------:R-:W-:Y:S01]  /*31b0*/  FMUL.FTZ R23, R175, R22 ;  /* 0x00000016af177220 */ /* 0x000fe20000410000 */
[----:B------:R-:W-:Y:S01]  /*31c0*/  FMUL.FTZ R177, R177, R188 ;  /* 0x000000bcb1b17220 */ /* 0x000fe20000410000 */
[----:B--2---:R-:W-:Y:S01]  /*31d0*/  FMUL.FTZ R22, R200, R181 ;  /* 0x000000b5c8167220 */ /* 0x004fe20000410000 */
[----:B------:R-:W-:Y:S01]  /*31e0*/  FMUL.FTZ R179, R212, R179 ;  /* 0x000000b3d4b37220 */ /* 0x000fe20000410000 */
[----:B------:R-:W-:Y:S01]  /*31f0*/  FMUL.FTZ R23, R198, R23 ;  /* 0x00000017c6177220 */ /* 0x000fe20000410000 */
[----:B------:R-:W-:Y:S01]  /*3200*/  F2FP.F16.F32.PACK_AB R196, R178, R15 ;  /* 0x0000000fb2c4723e */ /* 0x000fe200000000ff */
[----:B------:R-:W-:Y:S01]  /*3210*/  FMUL.FTZ R22, R213, R22 ;  /* 0x00000016d5167220 */ /* 0x000fe20000410000 */
[----:B------:R-:W-:Y:S01]  /*3220*/  IMAD R15, R157, 0x2, R16 ;  /* 0x000000029d0f7824 */ /* 0x000fe200078e0210 */
[----:B------:R-:W-:Y:S01]  /*3230*/  F2FP.F16.F32.PACK_AB R188, R193, R192 ;  /* 0x000000c0c1bc723e */ /* 0x000fe200000000ff */
[----:B-1----:R-:W-:Y:S01]  /*3240*/  FMUL.FTZ R180, R14, R183 ;  /* 0x000000b70eb47220 */ /* 0x002fe20000410000 */
[----:B------:R-:W-:-:S02]  /*3250*/  F2FP.F16.F32.PACK_AB R192, R201, R199 ;  /* 0x000000c7c9c0723e */ /* 0x000fc400000000ff */
[----:B------:R-:W-:Y:S01]  /*3260*/  STSM.16.MT88.4 [R15+0x28800], R184 ;  /* 0x028800b80f007844 */ /* 0x000fe20000004200 */
[----:B------:R-:W-:Y:S01]  /*3270*/  F2FP.F16.F32.PACK_AB R193, R202, R214 ;  /* 0x000000d6cac1723e */ /* 0x000fe200000000ff */
[----:B------:R-:W-:Y:S01]  /*3280*/  FMUL.FTZ R180, R215, R180 ;  /* 0x000000b4d7b47220 */ /* 0x000fe20000410000 */
[----:B------:R-:W-:Y:S01]  /*3290*/  F2FP.F16.F32.PACK_AB R197, R177, R176 ;  /* 0x000000b0b1c5723e */ /* 0x000fe200000000ff */
[----:B------:R-:W-:Y:S01]  /*32a0*/  STSM.16.MT88.4 [R15+0x29000], R188 ;  /* 0x029000bc0f007844 */ /* 0x000fe20000004200 */
[----:B------:R-:W-:Y:S02]  /*32b0*/  F2FP.F16.F32.PACK_AB R198, R22, R179 ;  /* 0x000000b316c6723e */ /* 0x000fe400000000ff */
[----:B------:R-:W-:Y:S01]  /*32c0*/  F2FP.F16.F32.PACK_AB R199, R180, R23 ;  /* 0x00000017b4c7723e */ /* 0x000fe200000000ff */
[----:B------:R-:W-:Y:S01]  /*32d0*/  STSM.16.MT88.4 [R15+0x29800], R192 ;  /* 0x029800c00f007844 */ /* 0x000fe20000004200 */
[----:B------:R-:W-:Y:S02]  /*32e0*/  F2FP.F16.F32.PACK_AB R157, R153, R152 ;  /* 0x00000098999d723e */ /* 0x000fe400000000ff */
[----:B------:R-:W-:Y:S01]  /*32f0*/  F2FP.F16.F32.PACK_AB R152, R160, R203 ;  /* 0x000000cba098723e */ /* 0x000fe200000000ff */
[----:B------:R1:W-:Y:S01]  /*3300*/  STSM.16.MT88.4 [R15+0x2a000], R196 ;  /* 0x02a000c40f007844 */ /* 0x0003e20000004200 */
[----:B------:R-:W-:Y:S01]  /*3310*/  WARPGROUP.ARRIVE ;  /* 0x00000000000079c5 */ /* 0x000fe20000000000 */
[----:B------:R-:W-:-:S05]  /*3320*/  F2FP.F16.F32.PACK_AB R153, R19, R18 ;  /* 0x000000121399723e */ /* 0x000fca00000000ff */
[----:B------:R-:W-:Y:S01]  /*3330*/  HGMMA.64x128x16.F32 R24, R156, gdesc[UR4].tnspB, R24, gsb0 ;  /* 0x41e000049c187df0 */ /* 0x000fe20008000818 */
[----:B------:R-:W-:Y:S01]  /*3340*/  UIADD3 UR6, UR4, 0x80, URZ ;  /* 0x0000008004067890 */ /* 0x000fe2000fffe03f */
[----:B------:R-:W-:Y:S01]  /*3350*/  UMOV UR7, 0x40000040 ;  /* 0x4000004000077882 */ /* 0x000fe20000000000 */
[----:B-1----:R-:W-:-:S05]  /*3360*/  IMAD R15, R8, 0x4000, R16 ;  /* 0x00004000080f7824 */ /* 0x002fca00078e0210 */
[----:B------:R-:W-:-:S13]  /*3370*/  R2UR UR5, R15 ;  /* 0x000000000f0572ca */ /* 0x000fda00000e0000 */
[----:B------:R-:W-:-:S04]  /*3380*/  USHF.R.U32.HI UR5, URZ, 0x4, UR5 ;  /* 0x000000043f057899 */ /* 0x000fc80008011605 */
[----:B------:R-:W-:-:S03]  /*3390*/  ULOP3.LUT UR9, UR5, 0x3fff, URZ, 0xc0, !UPT ;  /* 0x00003fff05097892 */ /* 0x000fc6000f8ec03f */
[----:B------:R-:W-:Y:S01]  /*33a0*/  UMOV UR5, 0x40000040 ;  /* 0x4000004000057882 */ /* 0x000fe20000000000 */
[----:B------:R-:W-:Y:S02]  /*33b0*/  WARPGROUP.DEPBAR.LE gsb0, 0x0 ;  /* 0x00008000000079c5 */ /* 0x000fe40000010000 */
[----:B------:R-:W-:-:S06]  /*33c0*/  WARPGROUP.ARRIVE ;  /* 0x00000000000079c5 */ /* 0x000fcc0000000000 */
[----:B------:R-:W-:Y:S01]  /*33d0*/  HGMMA.64x128x16.F32 R24, R152, gdesc[UR4].tnspB, R24, gsb0 ;  /* 0x41e0000498187df0 */ /* 0x000fe20008000818 */
[----:B------:R-:W-:Y:S01]  /*33e0*/  UIADD3 UR6, UR4, 0x100, URZ ;  /* 0x0000010004067890 */ /* 0x000fe2000fffe03f */
[----:B------:R-:W-:Y:S01]  /*33f0*/  UMOV UR7, 0x40000040 ;  /* 0x4000004000077882 */ /* 0x000fe20000000000 */
[----:B------:R-:W-:Y:S02]  /*3400*/  WARPGROUP.DEPBAR.LE gsb0, 0x0 ;  /* 0x00008000000079c5 */ /* 0x000fe40000010000 */
[----:B------:R-:W-:Y:S01]  /*3410*/  WARPGROUP.ARRIVE ;  /* 0x00000000000079c5 */ /* 0x000fe20000000000 */
[----:B------:R-:W-:Y:S02]  /*3420*/  F2FP.F16.F32.PACK_AB R152, R173, R171 ;  /* 0x000000abad98723e */ /* 0x000fe400000000ff */
[----:B------:R-:W-:Y:S02]  /*3430*/  F2FP.F16.F32.PACK_AB R153, R174, R172 ;  /* 0x000000acae99723e */ /* 0x000fe400000000ff */
[----:B------:R-:W-:-:S02]  /*3440*/  F2FP.F16.F32.PACK_AB R154, R200, R12 ;  /* 0x0000000cc89a723e */ /* 0x000fc400000000ff */
[----:B------:R-:W-:Y:S01]  /*3450*/  HGMMA.64x128x16.F32 R24, R164, gdesc[UR4].tnspB, R24, gsb0 ;  /* 0x41e00004a4187df0 */ /* 0x000fe20008000818 */
[----:B------:R-:W-:Y:S01]  /*3460*/  F2FP.F16.F32.PACK_AB R155, R14, R175 ;  /* 0x000000af0e9b723e */ /* 0x000fe200000000ff */
[----:B------:R-:W-:Y:S01]  /*3470*/  UIADD3 UR6, UR4, 0x180, URZ ;  /* 0x0000018004067890 */ /* 0x000fe2000fffe03f */
[----:B------:R-:W-:Y:S02]  /*3480*/  UMOV UR7, 0x40000040 ;  /* 0x4000004000077882 */ /* 0x000fe40000000000 */
[----:B------:R-:W-:Y:S01]  /*3490*/  UMOV UR4, UR8 ;  /* 0x0000000800047c82 */ /* 0x000fe20008000000 */
[----:B------:R-:W-:Y:S02]  /*34a0*/  WARPGROUP.DEPBAR.LE gsb0, 0x0 ;  /* 0x00008000000079c5 */ /* 0x000fe40000010000 */
[----:B------:R-:W-:-:S06]  /*34b0*/  WARPGROUP.ARRIVE ;  /* 0x00000000000079c5 */ /* 0x000fcc0000000000 */
[----:B------:R-:W-:Y:S01]  /*34c0*/  HGMMA.64x128x16.F32 R24, R152, gdesc[UR4].tnspB, R24, gsb0 ;  /* 0x41e0000498187df0 */ /* 0x000fe20008000818 */
[----:B------:R-:W-:Y:S01]  /*34d0*/  UMOV UR6, UR9 ;  /* 0x0000000900067c82 */ /* 0x000fe20008000000 */
[----:B------:R-:W-:Y:S01]  /*34e0*/  UMOV UR7, 0x40000040 ;  /* 0x4000004000077882 */ /* 0x000fe20000000000 */
[----:B------:R-:W-:Y:S02]  /*34f0*/  WARPGROUP.DEPBAR.LE gsb0, 0x0 ;  /* 0x00008000000079c5 */ /* 0x000fe40000010000 */
[----:B------:R-:W-:Y:S01]  /*3500*/  @!PT LDS RZ, [RZ] ;  /* 0x00000000fffff984 */ /* 0x000fe20000000800 */
[----:B------:R-:W-:Y:S01]  /*3510*/  @!PT LDS RZ, [RZ] ;  /* 0x00000000fffff984 */ /* 0x000fe20000000800 */
[----:B------:R-:W-:Y:S01]  /*3520*/  @!PT LDS RZ, [RZ] ;  /* 0x00000000fffff984 */ /* 0x000fe20000000800 */
[----:B------:R-:W-:Y:S01]  /*3530*/  @!PT LDS RZ, [RZ] ;  /* 0x00000000fffff984 */ /* 0x000fe20000000800 */
[----:B------:R1:W-:Y:S06]  /*3540*/  MEMBAR.ALL.CTA ;  /* 0x0000000000007992 */ /* 0x0003ec0000008000 */
[----:B-1----:R-:W1:Y:S02]  /*3550*/  FENCE.VIEW.ASYNC.S ;  /* 0x00000000000073c6 */ /* 0x002e640000000000 */
[----:B-1----:R-:W-:Y:S06]  /*3560*/  BAR.SYNC.DEFER_BLOCKING 0x9, 0x100 ;  /* 0x0244000000007b1d */ /* 0x002fec0000010000 */
[----:B------:R-:W-:-:S06]  /*3570*/  WARPGROUP.ARRIVE ;  /* 0x00000000000079c5 */ /* 0x000fcc0000000000 */
[----:B------:R-:W-:Y:S01]  /*3580*/  HGMMA.64x64x16.F32 R152, gdesc[UR4].tnspB, RZ, !UPT, gsb0 ;  /* 0x40e00000049879f0 */ /* 0x000fe2000c0008ff */
[----:B------:R-:W-:Y:S02]  /*3590*/  UIADD3 UR4, UR8, 0x2, URZ ;  /* 0x0000000208047890 */ /* 0x000fe4000fffe03f */
[----:B------:R-:W-:Y:S01]  /*35a0*/  UIADD3 UR6, UR9, 0x80, URZ ;  /* 0x0000008009067890 */ /* 0x000fe2000fffe03f */
[----:B------:R-:W-:Y:S01]  /*35b0*/  UMOV UR5, 0x40000040 ;  /* 0x4000004000057882 */ /* 0x000fe20000000000 */
[----:B------:R-:W-:Y:S01]  /*35c0*/  UMOV UR7, 0x40000040 ;  /* 0x4000004000077882 */ /* 0x000fe20000000000 */
[----:B------:R-:W-:Y:S02]  /*35d0*/  WARPGROUP.DEPBAR.LE gsb0, 0x0 ;  /* 0x00008000000079c5 */ /* 0x000fe40000010000 */
[----:B------:R-:W-:-:S06]  /*35e0*/  WARPGROUP.ARRIVE ;  /* 0x00000000000079c5 */ /* 0x000fcc0000000000 */
[----:B------:R-:W-:Y:S01]  /*35f0*/  HGMMA.64x64x16.F32 R152, gdesc[UR4].tnspB, R152, gsb0 ;  /* 0x40e00000049879f0 */ /* 0x000fe20008000898 */
        /* <DEDUP_REMOVED lines=41> */
[----:B------:R-:W-:Y:S03]  /*3890*/  HGMMA.64x64x16.F32 R152, gdesc[UR4].tnspB, R152, gsb0 ;  /* 0x40e00000049879f0 */ /* 0x000fe60008000898 */
[----:B------:R-:W-:Y:S02]  /*38a0*/  WARPGROUP.DEPBAR.LE gsb0, 0x0 ;  /* 0x00008000000079c5 */ /* 0x000fe40000010000 */
[----:B------:R-:W-:Y:S05]  /*38b0*/  @!P0 BRA `(.L_x_24) ;  /* 0x0000000000048947 */ /* 0x000fea0003800000 */
[----:B------:R-:W-:Y:S01]  /*38c0*/  BPT.TRAP 0x1 ;  /* 0x000000040000795c */ /* 0x000fe20000300000 */
.L_x_24:
[----:B------:R-:W-:Y:S01]  /*38d0*/  LOP3.LUT R13, R0, 0x2000000, RZ, 0xfc, !PT ;  /* 0x02000000000d7812 */ /* 0x000fe200078efcff */
[----:B------:R-:W-:Y:S01]  /*38e0*/  VIADD R0, R2, 0x30840 ;  /* 0x0003084002007836 */ /* 0x000fe20000000000 */
[----:B------:R-:W-:Y:S01]  /*38f0*/  UMOV UR7, 0x40000040 ;  /* 0x4000004000077882 */ /* 0x000fe20000000000 */
[----:B------:R-:W1:Y:S02]  /*3900*/  S2R R12, SR_TID.X ;  /* 0x00000000000c7919 */ /* 0x000e640000002100 */
[----:B------:R-:W-:Y:S01]  /*3910*/  IMAD R13, R4, 0x400, R13 ;  /* 0x00000400040d7824 */ /* 0x000fe200078e020d */
[----:B------:R-:W-:-:S04]  /*3920*/  PRMT R0, RZ, 0x654, R0 ;  /* 0x00000654ff007816 */ /* 0x000fc80000000000 */
[----:B------:R-:W-:Y:S01]  /*3930*/  R2UR UR4, R13 ;  /* 0x000000000d0472ca */ /* 0x000fe200000e0000 */
[----:B------:R2:W-:Y:S01]  /*3940*/  SYNCS.ARRIVE.TRANS64.RED.A1T0 RZ, [R0+URZ], RZ ;  /* 0x000000ff00ff79a7 */ /* 0x0005e2000810043f */
[----:B------:R-:W-:-:S11]  /*3950*/  WARPGROUP.ARRIVE ;  /* 0x00000000000079c5 */ /* 0x000fd60000000000 */
[----:B------:R-:W-:Y:S02]  /*3960*/  UMOV UR6, UR4 ;  /* 0x0000000400067c82 */ /* 0x000fe40008000000 */
[----:B------:R-:W-:Y:S01]  /*3970*/  HGMMA.64x128x16.F32 R88, R184, gdesc[UR4].tnspB, R88, gsb0 ;  /* 0x41e00004b8587df0 */ /* 0x000fe20008000858 */
[----:B------:R-:W-:Y:S01]  /*3980*/  UIADD3 UR6, UR4, 0x80, URZ ;  /* 0x0000008004067890 */ /* 0x000fe2000fffe03f */
[----:B------:R-:W-:Y:S01]  /*3990*/  UMOV UR7, 0x40000040 ;  /* 0x4000004000077882 */ /* 0x000fe20000000000 */
[----:B-1----:R-:W-:-:S05]  /*39a0*/  SHF.R.U32.HI R14, RZ, 0x7, R12 ;  /* 0x00000007ff0e7819 */ /* 0x002fca000001160c */
[C---:B------:R-:W-:Y:S02]  /*39b0*/  VIADD R12, R14.reuse, 0x9 ;  /* 0x000000090e0c7836 */ /* 0x040fe40000000000 */
[----:B--2---:R-:W-:Y:S01]  /*39c0*/  VIADD R0, R14, 0xc ;  /* 0x0000000c0e007836 */ /* 0x004fe20000000000 */
[----:B------:R-:W-:Y:S02]  /*39d0*/  WARPGROUP.DEPBAR.LE gsb0, 0x0 ;  /* 0x00008000000079c5 */ /* 0x000fe40000010000 */
[----:B------:R-:W-:-:S06]  /*39e0*/  WARPGROUP.ARRIVE ;  /* 0x00000000000079c5 */ /* 0x000fcc0000000000 */
[----:B------:R-:W-:Y:S01]  /*39f0*/  HGMMA.64x128x16.F32 R88, R188, gdesc[UR4].tnspB, R88, gsb0 ;  /* 0x41e00004bc587df0 */ /* 0x000fe20008000858 */
[----:B------:R-:W-:Y:S01]  /*3a00*/  UIADD3 UR6, UR4, 0x100, URZ ;  /* 0x0000010004067890 */ /* 0x000fe2000fffe03f */
[----:B------:R-:W-:Y:S01]  /*3a10*/  UMOV UR7, 0x40000040 ;  /* 0x4000004000077882 */ /* 0x000fe20000000000 */
[----:B------:R-:W-:Y:S01]  /*3a20*/  UIADD3 UR4, UR4, 0x180, URZ ;  /* 0x0000018004047890 */ /* 0x000fe2000fffe03f */
[----:B------:R-:W-:Y:S02]  /*3a30*/  WARPGROUP.DEPBAR.LE gsb0, 0x0 ;  /* 0x00008000000079c5 */ /* 0x000fe40000010000 */
[----:B------:R-:W-:-:S06]  /*3a40*/  WARPGROUP.ARRIVE ;  /* 0x00000000000079c5 */ /* 0x000fcc0000000000 */
[----:B------:R-:W-:Y:S01]  /*3a50*/  HGMMA.64x128x16.F32 R88, R192, gdesc[UR4].tnspB, R88, gsb0 ;  /* 0x41e00004c0587df0 */ /* 0x000fe20008000858 */
[----:B------:R-:W-:Y:S01]  /*3a60*/  UMOV UR6, UR4 ;  /* 0x0000000400067c82 */ /* 0x000fe20008000000 */
[----:B------:R-:W-:Y:S01]  /*3a70*/  UMOV UR7, 0x40000040 ;  /* 0x4000004000077882 */ /* 0x000fe20000000000 */
[----:B------:R-:W-:Y:S02]  /*3a80*/  WARPGROUP.DEPBAR.LE gsb0, 0x0 ;  /* 0x00008000000079c5 */ /* 0x000fe40000010000 */
[----:B------:R-:W-:-:S07]  /*3a90*/  WARPGROUP.ARRIVE ;  /* 0x00000000000079c5 */ /* 0x000fce0000000000 */
[----:B------:R-:W-:Y:S03]  /*3aa0*/  HGMMA.64x128x16.F32 R88, R196, gdesc[UR4].tnspB, R88, gsb0 ;  /* 0x41e00004c4587df0 */ /* 0x000fe60008000858 */
[----:B------:R-:W-:Y:S02]  /*3ab0*/  WARPGROUP.DEPBAR.LE gsb0, 0x0 ;  /* 0x00008000000079c5 */ /* 0x000fe40000010000 */
[----:B------:R1:W-:Y:S06]  /*3ac0*/  BAR.SYNC.DEFER_BLOCKING R12, 0xa0 ;  /* 0x0002800c0000751d */ /* 0x0003ec0000010000 */
[----:B------:R1:W-:Y:S04]  /*3ad0*/  STS.128 [R3+0x10000], R152 ;  /* 0x0100009803007388 */ /* 0x0003e80000000c00 */
[----:B------:R1:W-:Y:S04]  /*3ae0*/  STS.128 [R3+0x10800], R156 ;  /* 0x0108009c03007388 */ /* 0x0003e80000000c00 */
[----:B------:R1:W-:Y:S04]  /*3af0*/  STS.128 [R3+0x11000], R160 ;  /* 0x011000a003007388 */ /* 0x0003e80000000c00 */
[----:B------:R1:W-:Y:S04]  /*3b00*/  STS.128 [R3+0x11800], R164 ;  /* 0x011800a403007388 */ /* 0x0003e80000000c00 */
[----:B------:R1:W-:Y:S04]  /*3b10*/  STS.128 [R3+0x12000], R168 ;  /* 0x012000a803007388 */ /* 0x0003e80000000c00 */
[----:B------:R1:W-:Y:S04]  /*3b20*/  STS.128 [R3+0x12800], R172 ;  /* 0x012800ac03007388 */ /* 0x0003e80000000c00 */
[----:B------:R1:W-:Y:S04]  /*3b30*/  STS.128 [R3+0x13000], R176 ;  /* 0x013000b003007388 */ /* 0x0003e80000000c00 */
[----:B------:R1:W-:Y:S01]  /*3b40*/  STS.128 [R3+0x13800], R180 ;  /* 0x013800b403007388 */ /* 0x0003e20000000c00 */
[----:B------:R-:W-:Y:S01]  /*3b50*/  @!PT LDS RZ, [RZ] ;  /* 0x00000000fffff984 */ /* 0x000fe20000000800 */
[----:B------:R-:W-:Y:S01]  /*3b60*/  @!PT LDS RZ, [RZ] ;  /* 0x00000000fffff984 */ /* 0x000fe20000000800 */
[----:B------:R-:W-:Y:S01]  /*3b70*/  @!PT LDS RZ, [RZ] ;  /* 0x00000000fffff984 */ /* 0x000fe20000000800 */
[----:B------:R-:W-:Y:S01]  /*3b80*/  @!PT LDS RZ, [RZ] ;  /* 0x00000000fffff984 */ /* 0x000fe20000000800 */
[----:B------:R2:W-:Y:S06]  /*3b90*/  MEMBAR.ALL.CTA ;  /* 0x0000000000007992 */ /* 0x0005ec0000008000 */
[----:B--2---:R-:W2:Y:S02]  /*3ba0*/  FENCE.VIEW.ASYNC.S ;  /* 0x00000000000073c6 */ /* 0x004ea40000000000 */
[----:B--2---:R1:W-:Y:S06]  /*3bb0*/  BAR.ARV R0, 0xa0 ;  /* 0x000280000000751d */ /* 0x0043ec0000002000 */
[----:B------:R-:W-:Y:S05]  /*3bc0*/  @!P0 BRA `(.L_x_25) ;  /* 0x0000000000048947 */ /* 0x000fea0003800000 */
[----:B------:R-:W-:Y:S01]  /*3bd0*/  BPT.TRAP 0x1 ;  /* 0x000000040000795c */ /* 0x000fe20000300000 */
.L_x_25:
[----:B------:R-:W-:Y:S02]  /*3be0*/  VIADD R6, R6, 0x1 ;  /* 0x0000000106067836 */ /* 0x000fe40000000000 */
[----:B------:R-:W-:Y:S02]  /*3bf0*/  VIADD R4, R4, 0x1 ;  /* 0x0000000104047836 */ /* 0x000fe40000000000 */
[----:B------:R-:W-:Y:S01]  /*3c00*/  VIADD R2, R2, 0x30820 ;  /* 0x0003082002027836 */ /* 0x000fe20000000000 */
[----:B------:R-:W-:Y:S02]  /*3c10*/  ISETP.GE.AND P1, PT, R6, R10, PT ;  /* 0x0000000a0600720c */ /* 0x000fe40003f26270 */
[----:B------:R-:W-:Y:S02]  /*3c20*/  ISETP.NE.AND P0, PT, R4, 0x2, PT ;  /* 0x000000020400780c */ /* 0x000fe40003f05270 */
[----:B------:R-:W-:Y:S02]  /*3c30*/  PRMT R2, RZ, 0x654, R2 ;  /* 0x00000654ff027816 */ /* 0x000fe40000000002 */
[----:B-1----:R-:W-:-:S02]  /*3c40*/  SEL R0, RZ, 0x1, P0 ;  /* 0x00000001ff007807 */ /* 0x002fc40000000000 */
[----:B------:R3:W-:Y:S01]  /*3c50*/  SYNCS.ARRIVE.TRANS64.RED.A1T0 RZ, [R2+URZ], RZ ;  /* 0x000000ff02ff79a7 */ /* 0x0007e2000810043f */
[----:B------:R-:W-:Y:S02]  /*3c60*/  SEL R4, R4, RZ, P0 ;  /* 0x000000ff04047207 */ /* 0x000fe40000000000 */
[----:B------:R-:W-:Y:S02]  /*3c70*/  LOP3.LUT R5, R5, R0, RZ, 0x3c, !PT ;  /* 0x0000000005057212 */ /* 0x000fe400078e3cff */
[----:B------:R-:W-:Y:S05]  /*3c80*/  @!P1 BRA `(.L_x_26) ;  /* 0xffffffd400b09947 */ /* 0x000fea000383ffff */
.L_x_15:
[----:B------:R-:W-:Y:S01]  /*3c90*/  LOP3.LUT P0, RZ, R16, 0x3ff, RZ, 0xc0, !PT ;  /* 0x000003ff10ff7812 */ /* 0x000fe2000780c0ff */
[----:B------:R-:W-:Y:S02]  /*3ca0*/  ULDC UR4, c[0x0][0x740] ;  /* 0x0001d00000047ab9 */ /* 0x000fe40000000800 */
[----:B------:R-:W-:Y:S01]  /*3cb0*/  FMUL.FTZ R88, R88, UR4 ;  /* 0x0000000458587c20 */ /* 0x000fe20008410000 */
        /* <DEDUP_REMOVED lines=63> */
[----:B------:R-:W-:Y:S06]  /*40b0*/  @!P0 BRA `(.L_x_27) ;  /* 0x0000000000408947 */ /* 0x000fec0003800000 */
[----:B------:R-:W-:Y:S01]  /*40c0*/  MOV R0, 0x0 ;  /* 0x0000000000007802 */ /* 0x000fe20000000f00 */
[----:B------:R-:W-:Y:S01]  /*40d0*/  ULDC.64 UR4, c[0x4][0x80] ;  /* 0x0100200000047ab9 */ /* 0x000fe20000000a00 */
[----:B------:R-:W-:Y:S01]  /*40e0*/  ULDC.64 UR6, c[0x4][0x88] ;  /* 0x0100220000067ab9 */ /* 0x000fe20000000a00 */
[----:B------:R-:W-:Y:S01]  /*40f0*/  IMAD.U32 R4, RZ, RZ, UR4 ;  /* 0x00000004ff047e24 */ /* 0x000fe2000f8e00ff */
[----:B---3--:R3:W4:Y:S01]  /*4100*/  LDC.64 R2, c[0x4][R0] ;  /* 0x0100000000027b82 */ /* 0x0087220000000a00 */
        /* <DEDUP_REMOVED lines=8> */
[----:B-1-3--:R-:W-:-:S07]  /*4190*/  IMAD.MOV.U32 R13, RZ, RZ, RZ ;  /* 0x000000ffff0d7224 */ /* 0x00afce00078e00ff */
[----:B------:R-:W-:-:S07]  /*41a0*/  LEPC R20, `(.L_x_27) ;  /* 0x000000001014794e */ /* 0x000fce0000000000 */
[----:B--2-4-:R-:W-:Y:S05]  /*41b0*/  CALL.ABS.NOINC R2 ;  /* 0x0000000002007343 */ /* 0x014fea0003c00000 */
.L_x_27:
[----:B------:R-:W-:-:S05]  /*41c0*/  VIADD R17, R16, 0x8000 ;  /* 0x0000800010117836 */ /* 0x000fca0000000000 */
[----:B------:R-:W-:-:S13]  /*41d0*/  LOP3.LUT P0, RZ, R17, 0x3ff, RZ, 0xc0, !PT ;  /* 0x000003ff11ff7812 */ /* 0x000fda000780c0ff */
[----:B------:R-:W-:Y:S05]  /*41e0*/  @!P0 BRA `(.L_x_28) ;  /* 0x0000000000408947 */ /* 0x000fea0003800000 */
        /* <DEDUP_REMOVED lines=16> */
.L_x_28:
[----:B------:R-:W-:-:S13]  /*42f0*/  LOP3.LUT P6, RZ, R16, 0x3ff, RZ, 0xc0, !PT ;  /* 0x000003ff10ff7812 */ /* 0x000fda00078cc0ff */
[----:B------:R-:W-:Y:S05]  /*4300*/  @!P6 BRA `(.L_x_29) ;  /* 0x000000000040e947 */ /* 0x000fea0003800000 */
[----:B------:R-:W-:Y:S01]  /*4310*/  MOV R0, 0x0 ;  /* 0x0000000000007802 */ /* 0x000fe20000000f00 */
[----:B------:R-:W-:Y:S01]  /*4320*/  ULDC.64 UR4, c[0x4][0x80] ;  /* 0x0100200000047ab9 */ /* 0x000fe20000000a00 */
[----:B------:R-:W-:Y:S01]  /*4330*/  ULDC.64 UR6, c[0x4][0x88] ;  /* 0x0100220000067ab9 */ /* 0x000fe20000000a00 */
[----:B------:R-:W-:Y:S01]  /*4340*/  IMAD.U32 R4, RZ, RZ, UR4 ;  /* 0x00000004ff047e24 */ /* 0x000fe2000f8e00ff */
[----:B---3--:R3:W4:Y:S01]  /*4350*/  LDC.64 R2, c[0x4][R0] ;  /* 0x0100000000027b82 */ /* 0x0087220000000a00 */
[----:B------:R-:W-:Y:S01]  /*4360*/  MOV R5, UR5 ;  /* 0x0000000500057c02 */ /* 0x000fe20008000f00 */
        /* <DEDUP_REMOVED lines=10> */
.L_x_29:
        /* <DEDUP_REMOVED lines=18> */
.L_x_30:
[----:B------:R-:W4:Y:S01]  /*4530*/  S2R R0, SR_TID.X ;  /* 0x0000000000007919 */ /* 0x000f220000002100 */
[----:B------:R-:W-:Y:S02]  /*4540*/  F2FP.F16.F32.PACK_AB R24, R25, R24 ;  /* 0x000000181918723e */ /* 0x000fe400000000ff */
[----:B------:R-:W-:Y:S01]  /*4550*/  F2FP.F16.F32.PACK_AB R25, R27, R26 ;  /* 0x0000001a1b19723e */ /* 0x000fe200000000ff */
[----:B------:R-:W5:Y:S01]  /*4560*/  S2R R3, SR_TID.X ;  /* 0x0000000000037919 */ /* 0x000f620000002100 */
[----:B------:R-:W-:Y:S02]  /*4570*/  F2FP.F16.F32.PACK_AB R32, R33, R32 ;  /* 0x000000202120723e */ /* 0x000fe400000000ff */
[----:B------:R-:W-:Y:S01]  /*4580*/  F2FP.F16.F32.PACK_AB R26, R29, R28 ;  /* 0x0000001c1d1a723e */ /* 0x000fe200000000ff */
[----:B------:R-:W-:Y:S01]  /*4590*/  BAR.SYNC.DEFER_BLOCKING 0x1, 0x100 ;  /* 0x0044000000007b1d */ /* 0x000fe20000010000 */
[----:B------:R-:W-:Y:S02]  /*45a0*/  F2FP.F16.F32.PACK_AB R27, R31, R30 ;  /* 0x0000001e1f1b723e */ /* 0x000fe400000000ff */
[----:B------:R-:W-:-:S02]  /*45b0*/  F2FP.F16.F32.PACK_AB R33, R35, R34 ;  /* 0x000000222321723e */ /* 0x000fc400000000ff */
[----:B------:R-:W-:Y:S02]  /*45c0*/  F2FP.F16.F32.PACK_AB R40, R41, R40 ;  /* 0x000000282928723e */ /* 0x000fe400000000ff */
[----:B------:R-:W-:Y:S02]  /*45d0*/  F2FP.F16.F32.PACK_AB R34, R37, R36 ;  /* 0x000000242522723e */ /* 0x000fe400000000ff */
[----:B------:R-:W-:Y:S02]  /*45e0*/  F2FP.F16.F32.PACK_AB R35, R39, R38 ;  /* 0x000000262723723e */ /* 0x000fe400000000ff */
[----:B------:R-:W-:Y:S02]  /*45f0*/  F2FP.F16.F32.PACK_AB R41, R43, R42 ;  /* 0x0000002a2b29723e */ /* 0x000fe400000000ff */
[----:B------:R-:W-:Y:S02]  /*4600*/  F2FP.F16.F32.PACK_AB R48, R49, R48 ;  /* 0x000000303130723e */ /* 0x000fe400000000ff */
[----:B------:R-:W-:-:S02]  /*4610*/  F2FP.F16.F32.PACK_AB R42, R45, R44 ;  /* 0x0000002c2d2a723e */ /* 0x000fc400000000ff */
[----:B------:R-:W-:Y:S02]  /*4620*/  F2FP.F16.F32.PACK_AB R43, R47, R46 ;  /* 0x0000002e2f2b723e */ /* 0x000fe400000000ff */
[----:B------:R-:W-:Y:S02]  /*4630*/  F2FP.F16.F32.PACK_AB R49, R51, R50 ;  /* 0x000000323331723e */ /* 0x000fe400000000ff */
[----:B------:R-:W-:Y:S02]  /*4640*/  F2FP.F16.F32.PACK_AB R56, R57, R56 ;  /* 0x000000383938723e */ /* 0x000fe400000000ff */
[----:B------:R-:W-:Y:S01]  /*4650*/  F2FP.F16.F32.PACK_AB R50, R53, R52 ;  /* 0x000000343532723e */ /* 0x000fe200000000ff */
[----:B----4-:R-:W-:Y:S01]  /*4660*/  VIADD R7, R0, 0xffffff80 ;  /* 0xffffff8000077836 */ /* 0x010fe20000000000 */
[----:B------:R-:W-:Y:S02]  /*4670*/  F2FP.F16.F32.PACK_AB R51, R55, R54 ;  /* 0x000000363733723e */ /* 0x000fe400000000ff */
[----:B------:R-:W-:Y:S01]  /*4680*/  F2FP.F16.F32.PACK_AB R57, R59, R58 ;  /* 0x0000003a3b39723e */ /* 0x000fe200000000ff */
[----:B-----5:R-:W-:Y:S01]  /*4690*/  VIADD R3, R3, 0xffffff80 ;  /* 0xffffff8003037836 */ /* 0x020fe20000000000 */
[----:B---3--:R-:W-:-:S02]  /*46a0*/  SHF.R.S32.HI R2, RZ, 0x1f, R7 ;  /* 0x0000001fff027819 */ /* 0x008fc40000011407 */
[----:B------:R-:W-:Y:S02]  /*46b0*/  F2FP.F16.F32.PACK_AB R64, R65, R64 ;  /* 0x000000404140723e */ /* 0x000fe400000000ff */
[----:B------:R-:W-:Y:S02]  /*46c0*/  LEA.HI R0, R2, R7, RZ, 0x4 ;  /* 0x0000000702007211 */ /* 0x000fe400078f20ff */
[----:B------:R-:W-:Y:S02]  /*46d0*/  SHF.R.S32.HI R4, RZ, 0x1f, R3 ;  /* 0x0000001fff047819 */ /* 0x000fe40000011403 */
[----:B------:R-:W-:Y:S02]  /*46e0*/  LOP3.LUT R0, R0, 0xfffffff0, RZ, 0xc0, !PT ;  /* 0xfffffff000007812 */ /* 0x000fe400078ec0ff */
[----:B------:R-:W-:Y:S02]  /*46f0*/  LEA.HI R4, R4, R3, RZ, 0x4 ;  /* 0x0000000304047211 */ /* 0x000fe400078f20ff */
[----:B------:R-:W-:Y:S01]  /*4700*/  LEA.HI R2, R2, R7, RZ, 0x5 ;  /* 0x0000000702027211 */ /* 0x000fe200078f28ff */
[----:B------:R-:W-:Y:S01]  /*4710*/  IMAD.IADD R0, R7, 0x1, -R0 ;  /* 0x0000000107007824 */ /* 0x000fe200078e0a00 */
[----:B--2---:R-:W-:-:S02]  /*4720*/  SHF.R.S32.HI R9, RZ, 0x4, R4 ;  /* 0x00000004ff097819 */ /* 0x004fc40000011404 */
[----:B------:R-:W-:Y:S01]  /*4730*/  SHF.R.S32.HI R6, RZ, 0x5, R2 ;  /* 0x00000005ff067819 */ /* 0x000fe20000011402 */
[----:B------:R-:W-:Y:S01]  /*4740*/  IMAD.MOV.U32 R2, RZ, RZ, 0x40 ;  /* 0x00000040ff027424 */ /* 0x000fe200078e00ff */
[----:B------:R-:W-:Y:S02]  /*4750*/  SHF.R.S32.HI R3, RZ, 0x1f, R0 ;  /* 0x0000001fff037819 */ /* 0x000fe40000011400 */
[----:B------:R-:W-:Y:S02]  /*4760*/  LEA.HI R4, R4, R9, RZ, 0x1 ;  /* 0x0000000904047211 */ /* 0x000fe400078f08ff */
[----:B------:R-:W-:Y:S02]  /*4770*/  LEA.HI R3, R3, R0, RZ, 0x3 ;  /* 0x0000000003037211 */ /* 0x000fe400078f18ff */
[----:B------:R-:W-:Y:S02]  /*4780*/  LOP3.LUT R4, R4, 0xfffffffe, RZ, 0xc0, !PT ;  /* 0xfffffffe04047812 */ /* 0x000fe400078ec0ff */
[C---:B------:R-:W-:Y:S01]  /*4790*/  LOP3.LUT R5, R3.reuse, 0xfffffff8, RZ, 0xc0, !PT ;  /* 0xfffffff803057812 */ /* 0x040fe200078ec0ff */
[----:B------:R-:W-:Y:S01]  /*47a0*/  IMAD.SHL.U32 R3, R3, 0x40, RZ ;  /* 0x0000004003037824 */ /* 0x000fe200078e00ff */
[----:B------:R-:W-:Y:S01]  /*47b0*/  F2FP.F16.F32.PACK_AB R58, R61, R60 ;  /* 0x0000003c3d3a723e */ /* 0x000fe200000000ff */
[----:B------:R-:W-:Y:S01]  /*47c0*/  IMAD.IADD R4, R9, 0x1, -R4 ;  /* 0x0000000109047824 */ /* 0x000fe200078e0a04 */
[----:B------:R-:W-:Y:S01]  /*47d0*/  F2FP.F16.F32.PACK_AB R59, R63, R62 ;  /* 0x0000003e3f3b723e */ /* 0x000fe200000000ff */
[----:B------:R-:W-:Y:S01]  /*47e0*/  IMAD.IADD R5, R0, 0x1, -R5 ;  /* 0x0000000100057824 */ /* 0x000fe200078e0a05 */
[----:B------:R-:W-:Y:S01]  /*47f0*/  LOP3.LUT R3, R3, 0x7ffffe00, RZ, 0xc0, !PT ;  /* 0x7ffffe0003037812 */ /* 0x000fe200078ec0ff */
[----:B------:R-:W-:Y:S01]  /*4800*/  IMAD.SHL.U32 R7, R4, 0x8, RZ ;  /* 0x0000000804077824 */ /* 0x000fe200078e00ff */
[----:B------:R-:W-:Y:S01]  /*4810*/  F2FP.F16.F32.PACK_AB R65, R67, R66 ;  /* 0x000000424341723e */ /* 0x000fe200000000ff */
[C---:B------:R-:W-:Y:S01]  /*4820*/  IMAD.SHL.U32 R0, R5.reuse, 0x40, RZ ;  /* 0x0000004005007824 */ /* 0x040fe200078e00ff */
[----:B------:R-:W-:Y:S01]  /*4830*/  R2P PR, R5, 0x6 ;  /* 0x0000000605007804 */ /* 0x000fe20000000000 */
[----:B------:R-:W-:Y:S01]  /*4840*/  IMAD R3, R6, 0x400, R3 ;  /* 0x0000040006037824 */ /* 0x000fe200078e0203 */
[----:B------:R-:W-:Y:S01]  /*4850*/  F2FP.F16.F32.PACK_AB R72, R73, R72 ;  /* 0x000000484948723e */ /* 0x000fe200000000ff */
[----:B------:R-:W2:Y:S01]  /*4860*/  SHFL.IDX PT, R5, R6, RZ, 0x1f ;  /* 0x00001fff06057589 */ /* 0x000ea200000e0000 */
[----:B------:R-:W-:-:S02]  /*4870*/  LOP3.LUT R0, R0, 0x1c0, RZ, 0xc0, !PT ;  /* 0x000001c000007812 */ /* 0x000fc400078ec0ff */
[----:B------:R-:W-:Y:S02]  /*4880*/  SEL R2, R2, 0xffffffc0, !P2 ;  /* 0xffffffc002027807 */ /* 0x000fe40005000000 */
[----:B------:R-:W-:Y:S02]  /*4890*/  LOP3.LUT R7, R0, 0x8, R7, 0xf8, !PT ;  /* 0x0000000800077812 */ /* 0x000fe400078ef807 */
[----:B------:R-:W-:Y:S02]  /*48a0*/  SHF.R.U32.HI R0, RZ, 0x3, R0 ;  /* 0x00000003ff007819 */ /* 0x000fe40000011600 */
[----:B------:R-:W-:Y:S02]  /*48b0*/  F2FP.F16.F32.PACK_AB R66, R69, R68 ;  /* 0x000000444542723e */ /* 0x000fe400000000ff */
[----:B------:R-:W-:Y:S02]  /*48c0*/  LOP3.LUT R0, R7, R0, RZ, 0x3c, !PT ;  /* 0x0000000007007212 */ /* 0x000fe400078e3cff */
[----:B------:R-:W-:-:S02]  /*48d0*/  F2FP.F16.F32.PACK_AB R67, R71, R70 ;  /* 0x000000464743723e */ /* 0x000fc400000000ff */
[----:B------:R-:W-:Y:S01]  /*48e0*/  F2FP.F16.F32.PACK_AB R73, R75, R74 ;  /* 0x0000004a4b49723e */ /* 0x000fe200000000ff */
[----:B------:R-:W-:Y:S01]  /*48f0*/  IMAD.IADD R3, R0, 0x1, R3 ;  /* 0x0000000100037824 */ /* 0x000fe200078e0203 */
[----:B------:R-:W-:Y:S01]  /*4900*/  F2FP.F16.F32.PACK_AB R80, R81, R80 ;  /* 0x000000505150723e */ /* 0x000fe200000000ff */
[----:B------:R-:W-:Y:S01]  /*4910*/  IMAD.MOV.U32 R0, RZ, RZ, 0x20 ;  /* 0x00000020ff007424 */ /* 0x000fe200078e00ff */
[----:B------:R-:W-:Y:S01]  /*4920*/  F2FP.F16.F32.PACK_AB R74, R77, R76 ;  /* 0x0000004c4d4a723e */ /* 0x000fe200000000ff */
[----:B------:R-:W-:Y:S01]  /*4930*/  IMAD R3, R3, 0x2, R16 ;  /* 0x0000000203037824 */ /* 0x000fe200078e0210 */
[----:B------:R-:W-:Y:S02]  /*4940*/  F2FP.F16.F32.PACK_AB R75, R79, R78 ;  /* 0x0000004e4f4b723e */ /* 0x000fe400000000ff */
[----:B------:R-:W-:Y:S02]  /*4950*/  SEL R0, R0, 0xffffffe0, !P1 ;  /* 0xffffffe000007807 */ /* 0x000fe40004800000 */
[--C-:B------:R-:W-:Y:S01]  /*4960*/  IADD3 R4, R2, 0x8000, R3.reuse ;  /* 0x0000800002047810 */ /* 0x100fe20007ffe003 */
[----:B------:R3:W-:Y:S01]  /*4970*/  STSM.16.M88.4 [R3+0x8000], R24 ;  /* 0x0080001803007844 */ /* 0x0007e20000000200 */
[----:B------:R-:W-:-:S02]  /*4980*/  IADD3 R0, R0, 0x8000, R3 ;  /* 0x0000800000007810 */ /* 0x000fc40007ffe003 */
[----:B------:R-:W-:Y:S02]  /*4990*/  F2FP.F16.F32.PACK_AB R81, R83, R82 ;  /* 0x000000525351723e */ /* 0x000fe400000000ff */
[----:B------:R-:W-:Y:S01]  /*49a0*/  F2FP.F16.F32.PACK_AB R88, R89, R88 ;  /* 0x000000585958723e */ /* 0x000fe200000000ff */
[----:B------:R-:W-:Y:S01]  /*49b0*/  IMAD.IADD R2, R0, 0x1, R2 ;  /* 0x0000000100027824 */ /* 0x000fe200078e0202 */
[----:B------:R3:W-:Y:S01]  /*49c0*/  STSM.16.M88.4 [R0], R32 ;  /* 0x0000002000007844 */ /* 0x0007e20000000200 */
[----:B------:R-:W-:Y:S02]  /*49d0*/  F2FP.F16.F32.PACK_AB R82, R85, R84 ;  /* 0x000000545552723e */ /* 0x000fe400000000ff */
[----:B------:R-:W-:Y:S01]  /*49e0*/  F2FP.F16.F32.PACK_AB R83, R87, R86 ;  /* 0x000000565753723e */ /* 0x000fe200000000ff */
[----:B------:R3:W-:Y:S01]  /*49f0*/  STSM.16.M88.4 [R4], R40 ;  /* 0x0000002804007844 */ /* 0x0007e20000000200 */
[----:B------:R-:W-:Y:S02]  /*4a00*/  F2FP.F16.F32.PACK_AB R89, R91, R90 ;  /* 0x0000005a5b59723e */ /* 0x000fe400000000ff */
[----:B------:R-:W-:Y:S01]  /*4a10*/  F2FP.F16.F32.PACK_AB R96, R97, R96 ;  /* 0x000000606160723e */ /* 0x000fe200000000ff */
[----:B------:R3:W-:Y:S01]  /*4a20*/  STSM.16.M88.4 [R2], R48 ;  /* 0x0000003002007844 */ /* 0x0007e20000000200 */
[----:B------:R-:W-:-:S02]  /*4a30*/  F2FP.F16.F32.PACK_AB R90, R93, R92 ;  /* 0x0000005c5d5a723e */ /* 0x000fc400000000ff */
[----:B------:R-:W-:Y:S01]  /*4a40*/  F2FP.F16.F32.PACK_AB R91, R95, R94 ;  /* 0x0000005e5f5b723e */ /* 0x000fe200000000ff */
[----:B------:R3:W-:Y:S01]  /*4a50*/  STSM.16.M88.4 [R3+0xc000], R56 ;  /* 0x00c0003803007844 */ /* 0x0007e20000000200 */
[----:B------:R-:W-:Y:S02]  /*4a60*/  F2FP.F16.F32.PACK_AB R97, R99, R98 ;  /* 0x000000626361723e */ /* 0x000fe400000000ff */
[----:B------:R-:W-:Y:S01]  /*4a70*/  F2FP.F16.F32.PACK_AB R104, R105, R104 ;  /* 0x000000686968723e */ /* 0x000fe200000000ff */
[----:B------:R3:W-:Y:S01]  /*4a80*/  STSM.16.M88.4 [R0+0x4000], R64 ;  /* 0x0040004000007844 */ /* 0x0007e20000000200 */
[----:B------:R-:W-:Y:S02]  /*4a90*/  F2FP.F16.F32.PACK_AB R98, R101, R100 ;  /* 0x000000646562723e */ /* 0x000fe400000000ff */
[----:B------:R-:W-:Y:S01]  /*4aa0*/  F2FP.F16.F32.PACK_AB R99, R103, R102 ;  /* 0x000000666763723e */ /* 0x000fe200000000ff */
[----:B------:R3:W-:Y:S01]  /*4ab0*/  STSM.16.M88.4 [R4+0x4000], R72 ;  /* 0x0040004804007844 */ /* 0x0007e20000000200 */
[----:B------:R-:W-:-:S02]  /*4ac0*/  F2FP.F16.F32.PACK_AB R105, R107, R106 ;  /* 0x0000006a6b69723e */ /* 0x000fc400000000ff */
[----:B------:R-:W-:Y:S01]  /*4ad0*/  F2FP.F16.F32.PACK_AB R112, R113, R112 ;  /* 0x000000707170723e */ /* 0x000fe200000000ff */
[----:B------:R3:W-:Y:S01]  /*4ae0*/  STSM.16.M88.4 [R2+0x4000], R80 ;  /* 0x0040005002007844 */ /* 0x0007e20000000200 */
[----:B------:R-:W-:Y:S02]  /*4af0*/  F2FP.F16.F32.PACK_AB R106, R109, R108 ;  /* 0x0000006c6d6a723e */ /* 0x000fe400000000ff */
[----:B------:R-:W-:Y:S01]  /*4b00*/  F2FP.F16.F32.PACK_AB R107, R111, R110 ;  /* 0x0000006e6f6b723e */ /* 0x000fe200000000ff */
[----:B------:R3:W-:Y:S01]  /*4b10*/  STSM.16.M88.4 [R3], R88 ;  /* 0x0000005803007844 */ /* 0x0007e20000000200 */
[----:B------:R-:W-:Y:S02]  /*4b20*/  F2FP.F16.F32.PACK_AB R113, R115, R114 ;  /* 0x000000727371723e */ /* 0x000fe400000000ff */
[----:B------:R-:W-:Y:S01]  /*4b30*/  F2FP.F16.F32.PACK_AB R120, R121, R120 ;  /* 0x000000787978723e */ /* 0x000fe200000000ff */
[----:B------:R3:W-:Y:S01]  /*4b40*/  STSM.16.M88.4 [R0+-0x8000], R96 ;  /* 0xff80006000007844 */ /* 0x0007e20000000200 */
[----:B------:R-:W-:-:S02]  /*4b50*/  F2FP.F16.F32.PACK_AB R114, R117, R116 ;  /* 0x000000747572723e */ /* 0x000fc400000000ff */
[----:B------:R-:W-:Y:S01]  /*4b60*/  F2FP.F16.F32.PACK_AB R115, R119, R118 ;  /* 0x000000767773723e */ /* 0x000fe200000000ff */
[----:B------:R3:W-:Y:S01]  /*4b70*/  STSM.16.M88.4 [R4+-0x8000], R104 ;  /* 0xff80006804007844 */ /* 0x0007e20000000200 */
[----:B------:R-:W-:Y:S02]  /*4b80*/  F2FP.F16.F32.PACK_AB R121, R123, R122 ;  /* 0x0000007a7b79723e */ /* 0x000fe400000000ff */
[----:B------:R-:W-:Y:S01]  /*4b90*/  F2FP.F16.F32.PACK_AB R128, R129, R128 ;  /* 0x000000808180723e */ /* 0x000fe200000000ff */
[----:B------:R3:W-:Y:S01]  /*4ba0*/  STSM.16.M88.4 [R2+-0x8000], R112 ;  /* 0xff80007002007844 */ /* 0x0007e20000000200 */
[----:B------:R-:W-:Y:S02]  /*4bb0*/  F2FP.F16.F32.PACK_AB R122, R125, R124 ;  /* 0x0000007c7d7a723e */ /* 0x000fe400000000ff */
[----:B------:R-:W-:Y:S02]  /*4bc0*/  F2FP.F16.F32.PACK_AB R123, R127, R126 ;  /* 0x0000007e7f7b723e */ /* 0x000fe400000000ff */
[----:B------:R-:W-:-:S02]  /*4bd0*/  F2FP.F16.F32.PACK_AB R129, R131, R130 ;  /* 0x000000828381723e */ /* 0x000fc400000000ff */
[----:B------:R-:W-:Y:S01]  /*4be0*/  F2FP.F16.F32.PACK_AB R136, R137, R136 ;  /* 0x000000888988723e */ /* 0x000fe200000000ff */
[----:B------:R3:W-:Y:S01]  /*4bf0*/  STSM.16.M88.4 [R3+0x4000], R120 ;  /* 0x0040007803007844 */ /* 0x0007e20000000200 */
[----:B------:R-:W-:Y:S02]  /*4c00*/  F2FP.F16.F32.PACK_AB R130, R133, R132 ;  /* 0x000000848582723e */ /* 0x000fe400000000ff */
[----:B------:R-:W-:Y:S02]  /*4c10*/  F2FP.F16.F32.PACK_AB R131, R135, R134 ;  /* 0x000000868783723e */ /* 0x000fe400000000ff */
[----:B------:R-:W-:Y:S02]  /*4c20*/  F2FP.F16.F32.PACK_AB R137, R139, R138 ;  /* 0x0000008a8b89723e */ /* 0x000fe400000000ff */
[----:B------:R-:W-:Y:S01]  /*4c30*/  F2FP.F16.F32.PACK_AB R144, R145, R144 ;  /* 0x000000909190723e */ /* 0x000fe200000000ff */
[----:B------:R3:W-:Y:S01]  /*4c40*/  STSM.16.M88.4 [R0+-0x4000], R128 ;  /* 0xffc0008000007844 */ /* 0x0007e20000000200 */
[----:B------:R-:W-:-:S02]  /*4c50*/  F2FP.F16.F32.PACK_AB R138, R141, R140 ;  /* 0x0000008c8d8a723e */ /* 0x000fc400000000ff */
[----:B------:R-:W-:Y:S02]  /*4c60*/  F2FP.F16.F32.PACK_AB R139, R143, R142 ;  /* 0x0000008e8f8b723e */ /* 0x000fe400000000ff */
[----:B------:R-:W-:Y:S02]  /*4c70*/  F2FP.F16.F32.PACK_AB R145, R147, R146 ;  /* 0x000000929391723e */ /* 0x000fe400000000ff */
[----:B------:R-:W-:Y:S01]  /*4c80*/  F2FP.F16.F32.PACK_AB R146, R149, R148 ;  /* 0x000000949592723e */ /* 0x000fe200000000ff */
[----:B------:R3:W-:Y:S01]  /*4c90*/  STSM.16.M88.4 [R4+-0x4000], R136 ;  /* 0xffc0008804007844 */ /* 0x0007e20000000200 */
[----:B------:R-:W-:Y:S02]  /*4ca0*/  F2FP.F16.F32.PACK_AB R147, R151, R150 ;  /* 0x000000969793723e */ /* 0x000fe400000000ff */
[----:B--2---:R-:W-:-:S03]  /*4cb0*/  ISETP.NE.AND P0, PT, R5, 0x7, PT ;  /* 0x000000070500780c */ /* 0x004fc60003f05270 */
[----:B------:R3:W-:Y:S01]  /*4cc0*/  STSM.16.M88.4 [R2+-0x4000], R144 ;  /* 0xffc0009002007844 */ /* 0x0007e20000000200 */
[----:B------:R-:W-:Y:S01]  /*4cd0*/  @!PT LDS RZ, [RZ] ;  /* 0x00000000fffff984 */ /* 0x000fe20000000800 */
[----:B------:R-:W-:Y:S01]  /*4ce0*/  @!PT LDS RZ, [RZ] ;  /* 0x00000000fffff984 */ /* 0x000fe20000000800 */
[----:B------:R-:W-:Y:S01]  /*4cf0*/  @!PT LDS RZ, [RZ] ;  /* 0x00000000fffff984 */ /* 0x000fe20000000800 */
[----:B------:R2:W-:Y:S06]  /*4d00*/  MEMBAR.ALL.CTA ;  /* 0x0000000000007992 */ /* 0x0005ec0000008000 */
[----:B--2---:R-:W2:Y:S02]  /*4d10*/  FENCE.VIEW.ASYNC.S ;  /* 0x00000000000073c6 */ /* 0x004ea40000000000 */
[----:B--2---:R-:W-:Y:S06]  /*4d20*/  BAR.ARV 0x1, 0x120 ;  /* 0x0044800000007b1d */ /* 0x004fec0000002000 */
[----:B------:R-:W-:Y:S05]  /*4d30*/  @P0 BRA `(.L_x_31) ;  /* 0x0000000000840947 */ /* 0x000fea0003800000 */
[----:B------:R-:W-:Y:S01]  /*4d40*/  BAR.SYNC.DEFER_BLOCKING 0x1, 0x120 ;  /* 0x0044800000007b1d */ /* 0x000fe20000010000 */
[----:B------:R-:W-:-:S05]  /*4d50*/  ELECT P0, URZ, PT ;  /* 0x00000000003f782f */ /* 0x000fca0003800000 */
[----:B------:R-:W-:Y:S08]  /*4d60*/  BSSY B0, `(.L_x_31) ;  /* 0x000001e000007945 */ /* 0x000ff00003800000 */
[----:B------:R-:W-:Y:S05]  /*4d70*/  @!P0 BRA `(.L_x_32) ;  /* 0x0000000000708947 */ /* 0x000fea0003800000 */
[----:B------:R-:W2:Y:S01]  /*4d80*/  S2UR UR10, SR_CTAID.X ;  /* 0x00000000000a79c3 */ /* 0x000ea20000002500 */
[----:B------:R-:W-:Y:S01]  /*4d90*/  R2UR UR13, R16 ;  /* 0x00000000100d72ca */ /* 0x000fe200000e0000 */
[----:B------:R-:W-:Y:S01]  /*4da0*/  ULDC.64 UR6, c[0x0][0x198] ;  /* 0x0000660000067ab9 */ /* 0x000fe20000000a00 */
[----:B------:R-:W-:Y:S01]  /*4db0*/  UMOV UR9, URZ ;  /* 0x0000003f00097c82 */ /* 0x000fe20008000000 */
[----:B------:R-:W-:Y:S02]  /*4dc0*/  UIADD3 UR4, UP0, UR6, 0x770, URZ ;  /* 0x0000077006047890 */ /* 0x000fe4000ff1e03f */
[----:B------:R-:W-:Y:S02]  /*4dd0*/  UIADD3 UR6, UP1, UR6, 0x670, URZ ;  /* 0x0000067006067890 */ /* 0x000fe4000ff3e03f */
[----:B------:R-:W4:Y:S01]  /*4de0*/  S2UR UR11, SR_CTAID.Y ;  /* 0x00000000000b79c3 */ /* 0x000f220000002600 */
[----:B------:R-:W-:Y:S02]  /*4df0*/  UIADD3.X UR5, URZ, UR7, URZ, UP0, !UPT ;  /* 0x000000073f057290 */ /* 0x000fe400087fe43f */
[----:B------:R-:W-:Y:S01]  /*4e00*/  UIADD3.X UR7, URZ, UR7, URZ, UP1, !UPT ;  /* 0x000000073f077290 */ /* 0x000fe20008ffe43f */
[----:B------:R-:W-:-:S02]  /*4e10*/  UMOV UR25, 0x40 ;  /* 0x0000004000197882 */ /* 0x000fc40000000000 */
[----:B------:R-:W-:Y:S02]  /*4e20*/  UIADD3 UR8, UR13, 0x8000, URZ ;  /* 0x000080000d087890 */ /* 0x000fe4000fffe03f */
[----:B------:R-:W5:Y:S01]  /*4e30*/  S2UR UR12, SR_CTAID.Z ;  /* 0x00000000000c79c3 */ /* 0x000f620000002700 */
[----:B------:R-:W-:Y:S02]  /*4e40*/  UIADD3 UR24, UR13, 0xc000, URZ ;  /* 0x0000c0000d187890 */ /* 0x000fe4000fffe03f */
[----:B------:R-:W-:Y:S01]  /*4e50*/  UIADD3 UR16, UR13, 0x4000, URZ ;  /* 0x000040000d107890 */ /* 0x000fe2000fffe03f */
[----:B------:R-:W-:Y:S01]  /*4e60*/  UMOV UR17, 0x40 ;  /* 0x0000004000117882 */ /* 0x000fe20000000000 */
[----:B--2---:R-:W-:-:S07]  /*4e70*/  USHF.L.U32 UR10, UR10, 0x7, URZ ;  /* 0x000000070a0a7899 */ /* 0x004fce000800063f */
[----:B------:R-:W-:Y:S01]  /*4e80*/  UMOV UR26, UR10 ;  /* 0x0000000a001a7c82 */ /* 0x000fe20008000000 */
[----:B----4-:R-:W-:Y:S01]  /*4e90*/  UMOV UR27, UR11 ;  /* 0x0000000b001b7c82 */ /* 0x010fe20008000000 */
[----:B------:R-:W-:Y:S01]  /*4ea0*/  UMOV UR19, UR11 ;  /* 0x0000000b00137c82 */ /* 0x000fe20008000000 */
[----:B------:R-:W-:Y:S01]  /*4eb0*/  UMOV UR18, UR10 ;  /* 0x0000000a00127c82 */ /* 0x000fe20008000000 */
[----:B-----5:R-:W-:Y:S01]  /*4ec0*/  UMOV UR28, UR12 ;  /* 0x0000000c001c7c82 */ /* 0x020fe20008000000 */
[----:B------:R2:W-:Y:S01]  /*4ed0*/  UTMASTG.4D [UR8], [UR4] ;  /* 0x00000008040073b5 */ /* 0x0005e20008018000 */
[----:B------:R-:W-:Y:S01]  /*4ee0*/  UMOV UR20, UR12 ;  /* 0x0000000c00147c82 */ /* 0x000fe20008000000 */
[----:B------:R4:W-:Y:S01]  /*4ef0*/  UTMASTG.4D [UR24], [UR4] ;  /* 0x00000018040073b5 */ /* 0x0009e20008018000 */
[----:B--2---:R-:W-:Y:S02]  /*4f00*/  UMOV UR8, UR13 ;  /* 0x0000000d00087c82 */ /* 0x004fe40008000000 */
[----:B------:R4:W-:Y:S01]  /*4f10*/  UTMASTG.4D [UR8], [UR6] ;  /* 0x00000008060073b5 */ /* 0x0009e20008018000 */
[----:B------:R4:W-:Y:S02]  /*4f20*/  UTMASTG.4D [UR16], [UR6] ;  /* 0x00000010060073b5 */ /* 0x0009e40008018000 */
[----:B----4-:R0:W-:Y:S02]  /*4f30*/  UTMACMDFLUSH ;  /* 0x00000000000079b7 */ /* 0x0101e40000000000 */
.L_x_32:
[----:B------:R-:W-:Y:S05]  /*4f40*/  BSYNC B0 ;  /* 0x0000000000007941 */ /* 0x000fea0003800000 */
.L_x_31:
[----:B------:R-:W-:-:S04]  /*4f50*/  DEPBAR.LE SB0, 0x0 ;  /* 0x000080000000791a */ /* 0x000fc80000000000 */
[----:B------:R-:W-:Y:S05]  /*4f60*/  BRA `(.L_x_7) ;  /* 0x00000028001c7947 */ /* 0x000fea0003800000 */
.L_x_5:
[----:B------:R-:W-:-:S08]  /*4f70*/  NOP ;  /* 0x0000000000007918 */ /* 0x000fd00000000000 */
[----:B------:R-:W1:-:S00]  /*4f80*/  USETMAXREG.DEALLOC.CTAPOOL 0x18 ;  /* 0x00000018000079c8 */ /* 0x000e4000080e0500 */
[----:B-1----:R-:W-:Y:S01]  /*4f90*/  LOP3.LUT R2, R0, 0x3, RZ, 0xc0, !PT ;  /* 0x0000000300027812 */ /* 0x002fe200078ec0ff */
[----:B------:R-:W-:-:S05]  /*4fa0*/  IMAD.MOV.U32 R0, RZ, RZ, RZ ;  /* 0x000000ffff007224 */ /* 0x000fca00078e00ff */
[----:B------:R-:W1:Y:S02]  /*4fb0*/  SHFL.IDX PT, R2, R2, RZ, 0x1f ;  /* 0x00001fff02027589 */ /* 0x000e6400000e0000 */
[----:B-1----:R-:W-:-:S13]  /*4fc0*/  ISETP.NE.AND P0, PT, R2, RZ, PT ;  /* 0x000000ff0200720c */ /* 0x002fda0003f05270 */
[----:B------:R-:W-:Y:S05]  /*4fd0*/  @!P0 BRA `(.L_x_33) ;  /* 0x0000000800b08947 */ /* 0x000fea0003800000 */
[----:B------:R-:W-:-:S13]  /*4fe0*/  ISETP.NE.AND P0, PT, R2, 0x1, PT ;  /* 0x000000010200780c */ /* 0x000fda0003f05270 */
[----:B------:R-:W-:Y:S05]  /*4ff0*/  @P0 BRA `(.L_x_7) ;  /* 0x0000002400f80947 */ /* 0x000fea0003800000 */
[----:B------:R-:W1:Y:S02]  /*5000*/  S2UR UR11, SR_CTAID.Z ;  /* 0x00000000000b79c3 */ /* 0x000e640000002700 */
[----:B-1----:R-:W-:-:S13]  /*5010*/  ISETP.LE.AND P0, PT, RZ, UR11, PT ;  /* 0x0000000bff007c0c */ /* 0x002fda000bf03270 */
[----:B------:R-:W-:Y:S05]  /*5020*/  @!P0 BRA `(.L_x_7) ;  /* 0x0000002400ec8947 */ /* 0x000fea0003800000 */
[----:B------:R-:W1:Y:S01]  /*5030*/  S2UR UR7, SR_CTAID.Y ;  /* 0x00000000000779c3 */ /* 0x000e620000002600 */
[----:B------:R-:W-:Y:S01]  /*5040*/  ULDC.64 UR8, c[0x0][0x2d8] ;  /* 0x0000b60000087ab9 */ /* 0x000fe20000000a00 */
[----:B------:R-:W-:-:S06]  /*5050*/  ELECT P0, URZ, PT ;  /* 0x00000000003f782f */ /* 0x000fcc0003800000 */
[----:B------:R-:W2:Y:S01]  /*5060*/  LDC R2, c[0x0][0x280] ;  /* 0x0000a000ff027b82 */ /* 0x000ea20000000800 */
[----:B-1----:R-:W-:-:S04]  /*5070*/  USHF.R.S32.HI UR4, URZ, 0x1f, UR7 ;  /* 0x0000001f3f047899 */ /* 0x002fc80008011407 */
[----:B------:R-:W-:Y:S02]  /*5080*/  UIMAD UR6, UR4, UR8, URZ ;  /* 0x00000008040672a4 */ /* 0x000fe4000f8e023f */
[----:B------:R-:W-:Y:S01]  /*5090*/  UIMAD.WIDE.U32 UR4, UR7, UR8, URZ ;  /* 0x00000008070472a5 */ /* 0x000fe2000f8e003f */
[----:B--2---:R-:W-:Y:S01]  /*50a0*/  ISETP.GE.AND P1, PT, R2, 0x1, PT ;  /* 0x000000010200780c */ /* 0x004fe20003f26270 */
[----:B------:R-:W-:Y:S02]  /*50b0*/  UIMAD UR7, UR7, UR9, UR6 ;  /* 0x00000009070772a4 */ /* 0x000fe4000f8e0206 */
[----:B------:R-:W-:Y:S01]  /*50c0*/  USHF.R.S32.HI UR6, URZ, 0x1f, UR11 ;  /* 0x0000001f3f067899 */ /* 0x000fe2000801140b */
[----:B------:R-:W-:Y:S01]  /*50d0*/  ULDC.64 UR8, c[0x0][0x2e0] ;  /* 0x0000b80000087ab9 */ /* 0x000fe20000000a00 */
[----:B------:R-:W-:Y:S02]  /*50e0*/  UIADD3 UR5, UR5, UR7, URZ ;  /* 0x0000000705057290 */ /* 0x000fe4000fffe03f */
[----:B------:R-:W-:-:S04]  /*50f0*/  UIMAD UR6, UR6, UR8, URZ ;  /* 0x00000008060672a4 */ /* 0x000fc8000f8e023f */
[----:B------:R-:W-:Y:S02]  /*5100*/  UIMAD UR10, UR11, UR9, UR6 ;  /* 0x000000090b0a72a4 */ /* 0x000fe4000f8e0206 */
[----:B------:R-:W-:Y:S01]  /*5110*/  UIMAD.WIDE.U32 UR6, UR11, UR8, UR4 ;  /* 0x000000080b0672a5 */ /* 0x000fe2000f8e0004 */
[----:B------:R-:W-:Y:S11]  /*5120*/  @!P1 BRA `(.L_x_7) ;  /* 0x0000002400ac9947 */ /* 0x000ff60003800000 */
[C---:B------:R-:W-:Y:S01]  /*5130*/  VIADD R0, R2.reuse, 0x3f ;  /* 0x0000003f02007836 */ /* 0x040fe20000000000 */
[----:B------:R-:W-:Y:S01]  /*5140*/  ISETP.GE.AND P1, PT, R2, 0x41, PT ;  /* 0x000000410200780c */ /* 0x000fe20003f26270 */
[----:B------:R-:W-:Y:S01]  /*5150*/  UIADD3 UR10, UR7, UR10, URZ ;  /* 0x0000000a070a7290 */ /* 0x000fe2000fffe03f */
[----:B------:R-:W-:Y:S02]  /*5160*/  UMOV UR5, URZ ;  /* 0x0000003f00057c82 */ /* 0x000fe40008000000 */
[----:B------:R-:W-:-:S04]  /*5170*/  SHF.R.S32.HI R3, RZ, 0x1f, R0 ;  /* 0x0000001fff037819 */ /* 0x000fc80000011400 */
[----:B------:R-:W-:-:S04]  /*5180*/  LEA.HI R3, R3, R0, RZ, 0x6 ;  /* 0x0000000003037211 */ /* 0x000fc800078f30ff */
[----:B------:R-:W-:-:S04]  /*5190*/  SHF.R.S32.HI R0, RZ, 0x6, R3 ;  /* 0x00000006ff007819 */ /* 0x000fc80000011403 */
[----:B------:R-:W-:-:S04]  /*51a0*/  VIMNMX R0, R0, 0x1, !PT ;  /* 0x0000000100007848 */ /* 0x000fc80007fe0100 */
[----:B------:R-:W-:Y:S01]  /*51b0*/  LOP3.LUT R3, R0, 0x1, RZ, 0xc0, !PT ;  /* 0x0000000100037812 */ /* 0x000fe200078ec0ff */
[----:B------:R-:W-:Y:S06]  /*51c0*/  @!P1 BRA `(.L_x_34) ;  /* 0x0000000400789947 */ /* 0x000fec0003800000 */
[----:B------:R-:W-:Y:S01]  /*51d0*/  ULDC.64 UR16, c[0x0][0x2c0] ;  /* 0x0000b00000107ab9 */ /* 0x000fe20000000a00 */
[----:B------:R-:W-:Y:S01]  /*51e0*/  IMAD.IADD R0, R0, 0x1, -R3 ;  /* 0x0000000100007824 */ /* 0x000fe200078e0a03 */
[----:B------:R-:W-:Y:S01]  /*51f0*/  ULEA UR16, UP0, UR6, UR16, 0x2 ;  /* 0x0000001006107291 */ /* 0x000fe2000f80103f */
[----:B------:R-:W-:Y:S01]  /*5200*/  UMOV UR4, URZ ;  /* 0x0000003f00047c82 */ /* 0x000fe20008000000 */
[----:B------:R-:W-:Y:S02]  /*5210*/  UMOV UR5, URZ ;  /* 0x0000003f00057c82 */ /* 0x000fe40008000000 */
[----:B------:R-:W-:Y:S02]  /*5220*/  ULEA.HI.X UR17, UR6, UR17, UR10, 0x2, UP0 ;  /* 0x0000001106117291 */ /* 0x000fe400080f140a */
[----:B------:R-:W-:Y:S02]  /*5230*/  UIADD3 UR12, UP0, UR16, 0x4000, URZ ;  /* 0x00004000100c7890 */ /* 0x000fe4000ff1e03f */
[----:B------:R-:W-:-:S02]  /*5240*/  UIADD3 UR14, UP1, UR16, 0x8000, URZ ;  /* 0x00008000100e7890 */ /* 0x000fc4000ff3e03f */
[----:B------:R-:W-:Y:S02]  /*5250*/  UIADD3 UR16, UP2, UR16, 0xc000, URZ ;  /* 0x0000c00010107890 */ /* 0x000fe4000ff5e03f */
[----:B------:R-:W-:Y:S02]  /*5260*/  UIADD3.X UR13, URZ, UR17, URZ, UP0, !UPT ;  /* 0x000000113f0d7290 */ /* 0x000fe400087fe43f */
[----:B------:R-:W-:Y:S02]  /*5270*/  UIADD3.X UR15, URZ, UR17, URZ, UP1, !UPT ;  /* 0x000000113f0f7290 */ /* 0x000fe40008ffe43f */
[----:B------:R-:W-:Y:S01]  /*5280*/  UIADD3.X UR17, URZ, UR17, URZ, UP2, !UPT ;  /* 0x000000113f117290 */ /* 0x000fe200097fe43f */
[----:B------:R-:W-:-:S11]  /*5290*/  ULDC.64 UR20, c[0x0][0x2c0] ;  /* 0x0000b00000147ab9 */ /* 0x000fd60000000a00 */
.L_x_47:
[----:B------:R-:W-:Y:S01]  /*52a0*/  USHF.L.U32 UR8, UR4, 0xe, URZ ;  /* 0x0000000e04087899 */ /* 0x000fe2000800063f */
[----:B------:R-:W-:Y:S03]  /*52b0*/  BAR.SYNC.DEFER_BLOCKING 0xd, 0xa0 ;  /* 0x0342800000007b1d */ /* 0x000fe60000010000 */
[----:B------:R-:W-:Y:S02]  /*52c0*/  UIMAD.WIDE UR24, UR8, 0x4, UR12 ;  /* 0x00000004081878a5 */ /* 0x000fe4000f8e020c */
[----:B------:R-:W-:Y:S01]  /*52d0*/  UIMAD.WIDE UR22, UR8, 0x4, UR14 ;  /* 0x00000004081678a5 */ /* 0x000fe2000f8e020e */
[----:B------:R-:W-:Y:S01]  /*52e0*/  BSSY B0, `(.L_x_35) ;  /* 0x0000011000007945 */ /* 0x000fe20003800000 */
[----:B------:R-:W-:-:S03]  /*52f0*/  UIMAD.WIDE UR8, UR8, 0x4, UR16 ;  /* 0x00000004080878a5 */ /* 0x000fc6000f8e0210 */
[----:B------:R-:W-:Y:S09]  /*5300*/  @!P0 BRA `(.L_x_36) ;  /* 0x0000000000388947 */ /* 0x000ff20003800000 */
[----:B------:R-:W1:Y:S01]  /*5310*/  S2UR UR19, SR_CgaCtaId ;  /* 0x00000000001379c3 */ /* 0x000e620000008800 */
[----:B------:R-:W-:Y:S01]  /*5320*/  USHF.L.U32 UR11, UR5, 0xd, URZ ;  /* 0x0000000d050b7899 */ /* 0x000fe2000800063f */
[----:B------:R-:W-:Y:S01]  /*5330*/  UMOV UR18, 0x400 ;  /* 0x0000040000127882 */ /* 0x000fe20000000000 */
[----:B------:R-:W-:Y:S02]  /*5340*/  UMOV UR27, 0x14f00000 ;  /* 0x14f00000001b7882 */ /* 0x000fe40000000000 */
[----:B------:R-:W-:-:S04]  /*5350*/  UIADD3 UR26, UP0, UR11, UR6, URZ ;  /* 0x000000060b1a7290 */ /* 0x000fc8000ff1e03f */
[----:B------:R-:W-:Y:S02]  /*5360*/  ULEA.HI.X.SX32 UR11, UR11, UR10, 0x1, UP0 ;  /* 0x0000000a0b0b7291 */ /* 0x000fe400080f0e3f */
[----:B------:R-:W-:-:S04]  /*5370*/  ULEA UR28, UP0, UR26, UR20, 0x2 ;  /* 0x000000141a1c7291 */ /* 0x000fc8000f80103f */
[----:B------:R-:W-:-:S03]  /*5380*/  ULEA.HI.X UR29, UR26, UR21, UR11, 0x2, UP0 ;  /* 0x000000151a1d7291 */ /* 0x000fc600080f140b */
[----:B------:R-:W-:Y:S01]  /*5390*/  UMOV UR11, 0x400 ;  /* 0x00000400000b7882 */ /* 0x000fe20000000000 */
[----:B------:R-:W-:Y:S01]  /*53a0*/  UMOV UR26, 0x0 ;  /* 0x00000000001a7882 */ /* 0x000fe20000000000 */
[----:B-1----:R-:W-:-:S04]  /*53b0*/  ULEA UR18, UR19, UR18, 0x18 ;  /* 0x0000001213127291 */ /* 0x002fc8000f8ec03f */
[----:B------:R-:W-:-:S09]  /*53c0*/  UIADD3 UR18, UR18, 0x10000, URZ ;  /* 0x0001000012127890 */ /* 0x000fd2000fffe03f */
[----:B------:R1:W-:Y:S02]  /*53d0*/  UBLKRED.G.S.ADD.F32.RN [UR28], [UR18], UR11, desc[UR26] ;  /* 0x00001a1c120073bb */ /* 0x0003e400080a140b */
[----:B-1----:R0:W-:Y:S02]  /*53e0*/  UTMACMDFLUSH ;  /* 0x00000000000079b7 */ /* 0x0021e40000000000 */
.L_x_36:
[----:B------:R-:W-:Y:S05]  /*53f0*/  BSYNC B0 ;  /* 0x0000000000007941 */ /* 0x000fea0003800000 */
.L_x_35:
[----:B------:R-:W-:Y:S06]  /*5400*/  BAR.SYNC.DEFER_BLOCKING 0xe, 0xa0 ;  /* 0x0382800000007b1d */ /* 0x000fec0000010000 */
[----:B------:R-:W-:Y:S04]  /*5410*/  BSSY B0, `(.L_x_37) ;  /* 0x000000c000007945 */ /* 0x000fe80003800000 */
[----:B------:R-:W-:Y:S05]  /*5420*/  @!P0 BRA `(.L_x_38) ;  /* 0x0000000000288947 */ /* 0x000fea0003800000 */
[----:B------:R-:W1:Y:S01]  /*5430*/  S2UR UR18, SR_CgaCtaId ;  /* 0x00000000001279c3 */ /* 0x000e620000008800 */
[----:B------:R-:W-:Y:S01]  /*5440*/  UMOV UR11, 0x400 ;  /* 0x00000400000b7882 */ /* 0x000fe20000000000 */
[----:B------:R-:W-:Y:S01]  /*5450*/  UMOV UR26, 0x0 ;  /* 0x00000000001a7882 */ /* 0x000fe20000000000 */
[----:B------:R-:W-:Y:S01]  /*5460*/  UMOV UR27, 0x14f00000 ;  /* 0x14f00000001b7882 */ /* 0x000fe20000000000 */
[----:B-1----:R-:W-:-:S03]  /*5470*/  ULEA UR11, UR18, UR11, 0x18 ;  /* 0x0000000b120b7291 */ /* 0x002fc6000f8ec03f */
[----:B------:R-:W-:Y:S01]  /*5480*/  UMOV UR18, 0x400 ;  /* 0x0000040000127882 */ /* 0x000fe20000000000 */
[----:B------:R-:W-:-:S09]  /*5490*/  UIADD3 UR11, UR11, 0x14000, URZ ;  /* 0x000140000b0b7890 */ /* 0x000fd2000fffe03f */
[----:B------:R1:W-:Y:S01]  /*54a0*/  UBLKRED.G.S.ADD.F32.RN [UR24], [UR11], UR18, desc[UR26] ;  /* 0x00001a180b0073bb */ /* 0x0003e200080a1412 */
[----:B------:R0:W-:Y:S01]  /*54b0*/  UTMACMDFLUSH ;  /* 0x00000000000079b7 */ /* 0x0001e20000000000 */
[----:B-1----:R-:W-:-:S04]  /*54c0*/  DEPBAR.LE SB0, 0x1 ;  /* 0x000080400000791a */ /* 0x002fc80000000000 */
.L_x_38:
[----:B------:R-:W-:Y:S05]  /*54d0*/  BSYNC B0 ;  /* 0x0000000000007941 */ /* 0x000fea0003800000 */
.L_x_37:
[----:B------:R-:W-:Y:S06]  /*54e0*/  BAR.ARV 0xa, 0xa0 ;  /* 0x0282800000007b1d */ /* 0x000fec0000002000 */
[----:B------:R-:W-:Y:S04]  /*54f0*/  BSSY B0, `(.L_x_39) ;  /* 0x0000003000007945 */ /* 0x000fe80003800000 */
[----:B------:R-:W-:Y:S05]  /*5500*/  @!P0 BRA `(.L_x_40) ;  /* 0x0000000000048947 */ /* 0x000fea0003800000 */
[----:B------:R-:W-:-:S04]  /*5510*/  DEPBAR.LE SB0, 0x0 ;  /* 0x000080000000791a */ /* 0x000fc80000000000 */
.L_x_40:
[----:B------:R-:W-:Y:S05]  /*5520*/  BSYNC B0 ;  /* 0x0000000000007941 */ /* 0x000fea0003800000 */
.L_x_39:
[----:B------:R-:W-:Y:S06]  /*5530*/  BAR.ARV 0xb, 0xa0 ;  /* 0x02c2800000007b1d */ /* 0x000fec0000002000 */
[----:B------:R-:W-:Y:S02]  /*5540*/  BSSY B0, `(.L_x_41) ;  /* 0x000000c000007945 */ /* 0x000fe40003800000 */
[----:B------:R-:W-:Y:S06]  /*5550*/  BAR.SYNC.DEFER_BLOCKING 0xd, 0xa0 ;  /* 0x0342800000007b1d */ /* 0x000fec0000010000 */
        /* <DEDUP_REMOVED lines=8> */
[----:B------:R1:W-:Y:S02]  /*55e0*/  UBLKRED.G.S.ADD.F32.RN [UR22], [UR11], UR18, desc[UR24] ;  /* 0x000018160b0073bb */ /* 0x0003e400080a1412 */
[----:B-1----:R0:W-:Y:S02]  /*55f0*/  UTMACMDFLUSH ;  /* 0x00000000000079b7 */ /* 0x0021e40000000000 */
.L_x_42:
[----:B------:R-:W-:Y:S05]  /*5600*/  BSYNC B0 ;  /* 0x0000000000007941 */ /* 0x000fea0003800000 */
.L_x_41:
        /* <DEDUP_REMOVED lines=13> */
.L_x_44:
[----:B------:R-:W-:Y:S05]  /*56e0*/  BSYNC B0 ;  /* 0x0000000000007941 */ /* 0x000fea0003800000 */
.L_x_43:
[----:B------:R-:W-:Y:S01]  /*56f0*/  VIADD R0, R0, 0xfffffffe ;  /* 0xfffffffe00007836 */ /* 0x000fe20000000000 */
[----:B------:R-:W-:Y:S06]  /*5700*/  BAR.ARV 0xa, 0xa0 ;  /* 0x0282800000007b1d */ /* 0x000fec0000002000 */
[----:B------:R-:W-:Y:S01]  /*5710*/  BSSY B0, `(.L_x_45) ;  /* 0x0000004000007945 */ /* 0x000fe20003800000 */
[----:B------:R-:W-:-:S03]  /*5720*/  ISETP.NE.AND P1, PT, R0, RZ, PT ;  /* 0x000000ff0000720c */ /* 0x000fc60003f25270 */
[----:B------:R-:W-:Y:S10]  /*5730*/  @!P0 BRA `(.L_x_46) ;  /* 0x0000000000048947 */ /* 0x000ff40003800000 */
[----:B------:R-:W-:-:S04]  /*5740*/  DEPBAR.LE SB0, 0x0 ;  /* 0x000080000000791a */ /* 0x000fc80000000000 */
.L_x_46:
[----:B------:R-:W-:Y:S05]  /*5750*/  BSYNC B0 ;  /* 0x0000000000007941 */ /* 0x000fea0003800000 */
.L_x_45:
[----:B------:R-:W-:Y:S06]  /*5760*/  BAR.ARV 0xb, 0xa0 ;  /* 0x02c2800000007b1d */ /* 0x000fec0000002000 */
[----:B------:R-:W-:Y:S02]  /*5770*/  UIADD3 UR5, UR5, 0x2, URZ ;  /* 0x0000000205057890 */ /* 0x000fe4000fffe03f */
[----:B------:R-:W-:Y:S01]  /*5780*/  UIADD3 UR4, UR4, 0x1, URZ ;  /* 0x0000000104047890 */ /* 0x000fe2000fffe03f */
[----:B------:R-:W-:Y:S11]  /*5790*/  @P1 BRA `(.L_x_47) ;  /* 0xfffffff800c01947 */ /* 0x000ff6000383ffff */
[----:B------:R-:W-:-:S12]  /*57a0*/  USHF.L.U32 UR5, UR5, 0xd, URZ ;  /* 0x0000000d05057899 */ /* 0x000fd8000800063f */
.L_x_34:
[----:B------:R-:W-:-:S13]  /*57b0*/  ISETP.NE.AND P1, PT, R3, RZ, PT ;  /* 0x000000ff0300720c */ /* 0x000fda0003f25270 */
[----:B------:R-:W-:Y:S05]  /*57c0*/  @!P1 BRA `(.L_x_7) ;  /* 0x0000002000049947 */ /* 0x000fea0003800000 */
[----:B------:R-:W-:Y:S06]  /*57d0*/  BAR.SYNC.DEFER_BLOCKING 0xd, 0xa0 ;  /* 0x0342800000007b1d */ /* 0x000fec0000010000 */
[----:B------:R-:W-:Y:S04]  /*57e0*/  BSSY B0, `(.L_x_48) ;  /* 0x0000010000007945 */ /* 0x000fe80003800000 */
[----:B------:R-:W-:Y:S05]  /*57f0*/  @!P0 BRA `(.L_x_49) ;  /* 0x0000000000388947 */ /* 0x000fea0003800000 */
[----:B------:R-:W1:Y:S01]  /*5800*/  S2UR UR11, SR_CgaCtaId ;  /* 0x00000000000b79c3 */ /* 0x000e620000008800 */
[----:B------:R-:W-:Y:S01]  /*5810*/  UIADD3 UR12, UP0, UR5, UR6, URZ ;  /* 0x00000006050c7290 */ /* 0x000fe2000ff1e03f */
[----:B------:R-:W-:Y:S01]  /*5820*/  UMOV UR4, 0x400 ;  /* 0x0000040000047882 */ /* 0x000fe20000000000 */
[----:B------:R-:W-:Y:S02]  /*5830*/  ULDC.64 UR8, c[0x0][0x2c0] ;  /* 0x0000b00000087ab9 */ /* 0x000fe40000000a00 */
[----:B------:R-:W-:Y:S02]  /*5840*/  ULEA.HI.X.SX32 UR13, UR5, UR10, 0x1, UP0 ;  /* 0x0000000a050d7291 */ /* 0x000fe400080f0e3f */
[----:B------:R-:W-:-:S04]  /*5850*/  ULEA UR8, UP0, UR12, UR8, 0x2 ;  /* 0x000000080c087291 */ /* 0x000fc8000f80103f */
[----:B------:R-:W-:-:S03]  /*5860*/  ULEA.HI.X UR9, UR12, UR9, UR13, 0x2, UP0 ;  /* 0x000000090c097291 */ /* 0x000fc600080f140d */
[----:B------:R-:W-:Y:S01]  /*5870*/  UMOV UR12, 0x0 ;  /* 0x00000000000c7882 */ /* 0x000fe20000000000 */
[----:B------:R-:W-:Y:S01]  /*5880*/  UMOV UR13, 0x14f00000 ;  /* 0x14f00000000d7882 */ /* 0x000fe20000000000 */
[----:B-1----:R-:W-:-:S03]  /*5890*/  ULEA UR4, UR11, UR4, 0x18 ;  /* 0x000000040b047291 */ /* 0x002fc6000f8ec03f */
[----:B------:R-:W-:Y:S01]  /*58a0*/  UMOV UR11, 0x400 ;  /* 0x00000400000b7882 */ /* 0x000fe20000000000 */
[----:B------:R-:W-:-:S09]  /*58b0*/  UIADD3 UR4, UR4, 0x10000, URZ ;  /* 0x0001000004047890 */ /* 0x000fd2000fffe03f */
[----:B------:R1:W-:Y:S02]  /*58c0*/  UBLKRED.G.S.ADD.F32.RN [UR8], [UR4], UR11, desc[UR12] ;  /* 0x00000c08040073bb */ /* 0x0003e400080a140b */
[----:B-1----:R0:W-:Y:S02]  /*58d0*/  UTMACMDFLUSH ;  /* 0x00000000000079b7 */ /* 0x0021e40000000000 */
.L_x_49:
[----:B------:R-:W-:Y:S05]  /*58e0*/  BSYNC B0 ;  /* 0x0000000000007941 */ /* 0x000fea0003800000 */
.L_x_48:
[----:B------:R-:W-:Y:S06]  /*58f0*/  BAR.SYNC.DEFER_BLOCKING 0xe, 0xa0 ;  /* 0x0382800000007b1d */ /* 0x000fec0000010000 */
[----:B------:R-:W-:Y:S04]  /*5900*/  BSSY B0, `(.L_x_50) ;  /* 0x0000012000007945 */ /* 0x000fe80003800000 */
[----:B------:R-:W-:Y:S05]  /*5910*/  @!P0 BRA `(.L_x_51) ;  /* 0x0000000000408947 */ /* 0x000fea0003800000 */
[----:B------:R-:W1:Y:S01]  /*5920*/  S2UR UR12, SR_CgaCtaId ;  /* 0x00000000000c79c3 */ /* 0x000e620000008800 */
[----:B------:R-:W-:Y:S01]  /*5930*/  UIADD3 UR4, UR5, 0x1000, URZ ;  /* 0x0000100005047890 */ /* 0x000fe2000fffe03f */
[----:B------:R-:W-:Y:S01]  /*5940*/  UMOV UR11, 0x400 ;  /* 0x00000400000b7882 */ /* 0x000fe20000000000 */
[----:B------:R-:W-:Y:S02]  /*5950*/  ULDC.64 UR8, c[0x0][0x2c0] ;  /* 0x0000b00000087ab9 */ /* 0x000fe40000000a00 */
[----:B------:R-:W-:-:S04]  /*5960*/  UIADD3 UR13, UP0, UR4, UR6, URZ ;  /* 0x00000006040d7290 */ /* 0x000fc8000ff1e03f */
        /* <DEDUP_REMOVED lines=11> */
.L_x_51:
[----:B------:R-:W-:Y:S05]  /*5a20*/  BSYNC B0 ;  /* 0x0000000000007941 */ /* 0x000fea0003800000 */
.L_x_50:
[----:B------:R-:W-:Y:S06]  /*5a30*/  BAR.ARV 0xa, 0xa0 ;  /* 0x0282800000007b1d */ /* 0x000fec0000002000 */
[----:B------:R-:W-:Y:S04]  /*5a40*/  BSSY B0, `(.L_x_52) ;  /* 0x0000003000007945 */ /* 0x000fe80003800000 */
[----:B------:R-:W-:Y:S05]  /*5a50*/  @!P0 BRA `(.L_x_53) ;  /* 0x0000000000048947 */ /* 0x000fea0003800000 */
[----:B------:R-:W-:-:S04]  /*5a60*/  DEPBAR.LE SB0, 0x0 ;  /* 0x000080000000791a */ /* 0x000fc80000000000 */
.L_x_53:
[----:B------:R-:W-:Y:S05]  /*5a70*/  BSYNC B0 ;  /* 0x0000000000007941 */ /* 0x000fea0003800000 */
.L_x_52:
[----:B------:R-:W-:Y:S06]  /*5a80*/  BAR.ARV 0xb, 0xa0 ;  /* 0x02c2800000007b1d */ /* 0x000fec0000002000 */
[----:B------:R-:W-:Y:S05]  /*5a90*/  BRA `(.L_x_7) ;  /* 0x0000001c00507947 */ /* 0x000fea0003800000 */
.L_x_33:
[----:B------:R-:W1:Y:S01]  /*5aa0*/  S2UR UR21, SR_CTAID.Z ;  /* 0x00000000001579c3 */ /* 0x000e620000002700 */
[----:B------:R-:W-:Y:S01]  /*5ab0*/  IMAD.MOV.U32 R9, RZ, RZ, 0x1 ;  /* 0x00000001ff097424 */ /* 0x000fe200078e00ff */
[----:B-1----:R-:W-:-:S13]  /*5ac0*/  ISETP.LE.AND P0, PT, RZ, UR21, PT ;  /* 0x00000015ff007c0c */ /* 0x002fda000bf03270 */
[----:B------:R-:W-:Y:S05]  /*5ad0*/  @!P0 BRA `(.L_x_54) ;  /* 0x0000001800b08947 */ /* 0x000fea0003800000 */
[----:B------:R-:W1:Y:S01]  /*5ae0*/  S2R R15, SR_CTAID.Y ;  /* 0x00000000000f7919 */ /* 0x000e620000002600 */
[----:B------:R-:W2:Y:S01]  /*5af0*/  LDC.64 R2, c[0x0][0x718] ;  /* 0x0001c600ff027b82 */ /* 0x000ea20000000a00 */
[----:B------:R-:W-:Y:S01]  /*5b00*/  ULDC UR4, c[0x0][0x2e8] ;  /* 0x0000ba0000047ab9 */ /* 0x000fe20000000800 */
[----:B------:R-:W-:Y:S01]  /*5b10*/  BSSY B0, `(.L_x_54) ;  /* 0x00001a8000007945 */ /* 0x000fe20003800000 */
[----:B------:R-:W3:Y:S01]  /*5b20*/  S2R R13, SR_CTAID.Z ;  /* 0x00000000000d7919 */ /* 0x000ee20000002700 */
[----:B------:R-:W-:-:S04]  /*5b30*/  UISETP.NE.AND UP0, UPT, UR4, 0x1, UPT ;  /* 0x000000010400788c */ /* 0x000fc8000bf05270 */
[----:B------:R-:W4:Y:S07]  /*5b40*/  S2UR UR20, SR_CTAID.Y ;  /* 0x00000000001479c3 */ /* 0x000f2e0000002600 */
[----:B------:R-:W-:Y:S01]  /*5b50*/  @UP0 ULDC UR6, c[0x0][0x2ec] ;  /* 0x0000bb0000060ab9 */ /* 0x000fe20000000800 */
[----:B------:R-:W5:Y:S01]  /*5b60*/  LDC.64 R10, c[0x0][0x720] ;  /* 0x0001c800ff0a7b82 */ /* 0x000f620000000a00 */
[----:B------:R-:W-:-:S07]  /*5b70*/  @UP0 ULDC UR8, c[0x0][0x2f0] ;  /* 0x0000bc0000080ab9 */ /* 0x000fce0000000800 */
[----:B------:R-:W5:Y:S01]  /*5b80*/  LDC.64 R4, c[0x0][0x700] ;  /* 0x0001c000ff047b82 */ /* 0x000f620000000a00 */
[----:B-1----:R-:W-:Y:S01]  /*5b90*/  SHF.R.S32.HI R15, RZ, 0x1f, R15 ;  /* 0x0000001fff0f7819 */ /* 0x002fe2000001140f */
[----:B----4-:R-:W-:Y:S02]  /*5ba0*/  UIMAD.WIDE.U32 UR6, UR20, UR6, URZ ;  /* 0x00000006140672a5 */ /* 0x010fe4000f8e003f */
[----:B------:R-:W-:Y:S01]  /*5bb0*/  UMOV UR12, UR20 ;  /* 0x00000014000c7c82 */ /* 0x000fe20008000000 */
[----:B---3--:R-:W-:Y:S01]  /*5bc0*/  SHF.R.S32.HI R13, RZ, 0x1f, R13 ;  /* 0x0000001fff0d7819 */ /* 0x008fe2000001140d */
[----:B--2---:R-:W-:Y:S01]  /*5bd0*/  IMAD R0, R15, R2, RZ ;  /* 0x000000020f007224 */ /* 0x004fe200078e02ff */
[----:B------:R-:W-:-:S03]  /*5be0*/  @UP0 USHF.R.U32.HI UR12, URZ, UR8, UR7 ;  /* 0x000000083f0c0299 */ /* 0x000fc60008011607 */
[----:B------:R-:W-:Y:S02]  /*5bf0*/  IMAD R7, R3, UR20, R0 ;  /* 0x0000001403077c24 */ /* 0x000fe4000f8e0200 */
[----:B------:R-:W-:-:S04]  /*5c00*/  IMAD.WIDE.U32 R2, R2, UR20, RZ ;  /* 0x0000001402027c25 */ /* 0x000fc8000f8e00ff */
[----:B------:R-:W-:Y:S02]  /*5c10*/  IMAD.IADD R3, R3, 0x1, R7 ;  /* 0x0000000103037824 */ /* 0x000fe400078e0207 */
[----:B------:R-:W1:Y:S01]  /*5c20*/  LDC.64 R6, c[0x0][0x730] ;  /* 0x0001cc00ff067b82 */ /* 0x000e620000000a00 */
[----:B-----5:R-:W-:Y:S02]  /*5c30*/  IMAD R0, R13, R10, RZ ;  /* 0x0000000a0d007224 */ /* 0x020fe400078e02ff */
[----:B------:R-:W-:-:S04]  /*5c40*/  IMAD.WIDE.U32 R2, R10, UR21, R2 ;  /* 0x000000150a027c25 */ /* 0x000fc8000f8e0002 */
[----:B------:R-:W-:Y:S01]  /*5c50*/  IMAD R11, R11, UR21, R0 ;  /* 0x000000150b0b7c24 */ /* 0x000fe2000f8e0200 */
[----:B------:R-:W-:-:S03]  /*5c60*/  LEA R4, P0, R2, R4, 0x2 ;  /* 0x0000000402047211 */ /* 0x000fc600078010ff */
[----:B------:R-:W-:Y:S01]  /*5c70*/  IMAD.IADD R0, R3, 0x1, R11 ;  /* 0x0000000103007824 */ /* 0x000fe200078e020b */
[----:B------:R-:W-:-:S04]  /*5c80*/  R2UR UR4, R4 ;  /* 0x00000000040472ca */ /* 0x000fc800000e0000 */
[----:B------:R-:W-:Y:S02]  /*5c90*/  LEA.HI.X R0, R2, R5, R0, 0x2, P0 ;  /* 0x0000000502007211 */ /* 0x000fe400000f1400 */
[----:B------:R-:W-:Y:S02]  /*5ca0*/  ELECT P0, URZ, PT ;  /* 0x00000000003f782f */ /* 0x000fe40003800000 */
[----:B------:R-:W-:Y:S01]  /*5cb0*/  R2UR UR5, R0 ;  /* 0x00000000000572ca */ /* 0x000fe200000e0000 */
[----:B-1----:R-:W-:-:S04]  /*5cc0*/  IMAD R2, R15, R6, RZ ;  /* 0x000000060f027224 */ /* 0x002fc800078e02ff */
[----:B------:R-:W-:Y:S02]  /*5cd0*/  IMAD R5, R7, UR20, R2 ;  /* 0x0000001407057c24 */ /* 0x000fe4000f8e0202 */
[----:B------:R-:W1:Y:S01]  /*5ce0*/  LDC.64 R2, c[0x0][0x738] ;  /* 0x0001ce00ff027b82 */ /* 0x000e620000000a00 */
[----:B------:R-:W-:-:S04]  /*5cf0*/  IMAD.WIDE.U32 R6, R6, UR20, RZ ;  /* 0x0000001406067c25 */ /* 0x000fc8000f8e00ff */
[----:B------:R-:W-:Y:S02]  /*5d00*/  IMAD.IADD R7, R7, 0x1, R5 ;  /* 0x0000000107077824 */ /* 0x000fe400078e0205 */
[----:B-1----:R-:W-:Y:S02]  /*5d10*/  IMAD R0, R13, R2, RZ ;  /* 0x000000020d007224 */ /* 0x002fe400078e02ff */
[----:B------:R-:W-:-:S04]  /*5d20*/  IMAD.WIDE.U32 R6, R2, UR21, R6 ;  /* 0x0000001502067c25 */ /* 0x000fc8000f8e0006 */
[----:B------:R-:W-:Y:S02]  /*5d30*/  IMAD R3, R3, UR21, R0 ;  /* 0x0000001503037c24 */ /* 0x000fe4000f8e0200 */
[----:B------:R-:W-:Y:S01]  /*5d40*/  IMAD.MOV.U32 R0, RZ, RZ, RZ ;  /* 0x000000ffff007224 */ /* 0x000fe200078e00ff */
[----:B------:R-:W-:Y:S06]  /*5d50*/  @!P0 BRA `(.L_x_55) ;  /* 0x00000018000c8947 */ /* 0x000fec0003800000 */
[----:B------:R-:W1:Y:S01]  /*5d60*/  S2R R0, SR_CgaCtaId ;  /* 0x0000000000007919 */ /* 0x000e620000008800 */
[----:B------:R-:W-:Y:S01]  /*5d70*/  MOV R11, 0x400 ;  /* 0x00000400000b7802 */ /* 0x000fe20000000f00 */
[----:B------:R-:W2:Y:S01]  /*5d80*/  S2R R8, SR_TID.X ;  /* 0x0000000000087919 */ /* 0x000ea20000002100 */
[----:B------:R-:W3:Y:S02]  /*5d90*/  S2R R2, SR_CTAID.X ;  /* 0x0000000000027919 */ /* 0x000ee40000002500 */
[----:B-1----:R-:W-:Y:S01]  /*5da0*/  LEA R11, R0, R11, 0x18 ;  /* 0x0000000b000b7211 */ /* 0x002fe200078ec0ff */
[----:B------:R-:W-:Y:S01]  /*5db0*/  IMAD.MOV.U32 R0, RZ, RZ, 0x1 ;  /* 0x00000001ff007424 */ /* 0x000fe200078e00ff */
[----:B--2---:R-:W-:-:S04]  /*5dc0*/  LOP3.LUT R8, R8, 0x7f, RZ, 0xc0, !PT ;  /* 0x0000007f08087812 */ /* 0x004fc800078ec0ff */
[----:B------:R-:W-:Y:S02]  /*5dd0*/  SHF.L.U32 R0, R0, 0x1f, RZ ;  /* 0x0000001f00007819 */ /* 0x000fe400000006ff */
[----:B------:R-:W-:Y:S02]  /*5de0*/  ISETP.NE.AND P0, PT, R8, RZ, PT ;  /* 0x000000ff0800720c */ /* 0x000fe40003f05270 */
[----:B------:R-:W1:Y:S02]  /*5df0*/  SYNCS.PHASECHK.TRANS64.TRYWAIT P1, [R11+URZ+0x30820], R0 ;  /* 0x030820000b0075a7 */ /* 0x000e64000802017f */
[----:B-1-3--:R-:W-:Y:S09]  /*5e00*/  @!P1 BRA `(.L_x_56) ;  /* 0x0000001800d49947 */ /* 0x00aff20003800000 */
.L_x_84:
[----:B------:R-:W-:Y:S02]  /*5e10*/  IMAD.IADD R10, R7, 0x1, R3 ;  /* 0x00000001070a7824 */ /* 0x000fe400078e0203 */
[----:B------:R-:W-:Y:S02]  /*5e20*/  IMAD.SHL.U32 R2, R2, 0x80, RZ ;  /* 0x0000008002027824 */ /* 0x000fe400078e00ff */
[----:B------:R-:W-:Y:S01]  /*5e30*/  IMAD.MOV.U32 R9, RZ, RZ, 0x1 ;  /* 0x00000001ff097424 */ /* 0x000fe200078e00ff */
[----:B------:R-:W-:Y:S06]  /*5e40*/  @P0 BRA `(.L_x_57) ;  /* 0x0000000000180947 */ /* 0x000fec0003800000 */
[----:B------:R-:W2:Y:S01]  /*5e50*/  S2R R4, SR_TID.X ;  /* 0x0000000000047919 */ /* 0x000ea20000002100 */
[----:B-1----:R-:W-:-:S04]  /*5e60*/  IMAD.MOV.U32 R0, RZ, RZ, 0x4100 ;  /* 0x00004100ff007424 */ /* 0x002fc800078e00ff */
[----:B------:R3:W-:Y:S01]  /*5e70*/  SYNCS.ARRIVE.TRANS64 RZ, [R11+URZ+0x30810], R0 ;  /* 0x030810000bff79a7 */ /* 0x0007e2000800003f */
[----:B--2---:R-:W-:-:S13]  /*5e80*/  LOP3.LUT P1, RZ, R4, 0x1f, RZ, 0xc0, !PT ;  /* 0x0000001f04ff7812 */ /* 0x004fda000782c0ff */
[----:B---3--:R-:W-:Y:S05]  /*5e90*/  @!P1 BRA `(.L_x_57) ;  /* 0x0000000000049947 */ /* 0x008fea0003800000 */
[----:B------:R-:W-:Y:S01]  /*5ea0*/  BPT.TRAP 0x1 ;  /* 0x000000040000795c */ /* 0x000fe20000300000 */
.L_x_57:
[----:B------:R-:W2:Y:S01]  /*5eb0*/  LDC.64 R4, c[0x0][0x198] ;  /* 0x00006600ff047b82 */ /* 0x000ea20000000a00 */
[----:B------:R-:W-:Y:S01]  /*5ec0*/  R2UR UR11, R2 ;  /* 0x00000000020b72ca */ /* 0x000fe200000e0000 */
[----:B------:R-:W-:Y:S01]  /*5ed0*/  UMOV UR19, URZ ;  /* 0x0000003f00137c82 */ /* 0x000fe20008000000 */
[----:B------:R-:W-:Y:S01]  /*5ee0*/  R2UR UR8, R11 ;  /* 0x000000000b0872ca */ /* 0x000fe200000e0000 */
[----:B------:R-:W-:Y:S01]  /*5ef0*/  UMOV UR22, 0x0 ;  /* 0x0000000000167882 */ /* 0x000fe20000000000 */
[----:B------:R-:W-:Y:S01]  /*5f00*/  UMOV UR23, 0x14f00000 ;  /* 0x14f0000000177882 */ /* 0x000fe20000000000 */
[----:B------:R-:W-:Y:S01]  /*5f10*/  UMOV UR18, URZ ;  /* 0x0000003f00127c82 */ /* 0x000fe20008000000 */
[----:B------:R-:W-:Y:S01]  /*5f20*/  UMOV UR26, 0x40 ;  /* 0x00000040001a7882 */ /* 0x000fe20000000000 */
[----:B------:R-:W3:Y:S01]  /*5f30*/  LDC R12, c[0x0][0x280] ;  /* 0x0000a000ff0c7b82 */ /* 0x000ee20000000800 */
[----:B------:R-:W-:Y:S01]  /*5f40*/  UMOV UR28, UR20 ;  /* 0x00000014001c7c82 */ /* 0x000fe20008000000 */
[----:B------:R-:W-:Y:S01]  /*5f50*/  UMOV UR29, UR21 ;  /* 0x00000015001d7c82 */ /* 0x000fe20008000000 */
[----:B------:R-:W-:Y:S01]  /*5f60*/  UMOV UR27, UR19 ;  /* 0x00000013001b7c82 */ /* 0x000fe20008000000 */
[----:B------:R-:W-:Y:S01]  /*5f70*/  UMOV UR10, 0x10 ;  /* 0x00000010000a7882 */ /* 0x000fe20000000000 */
[----:B------:R-:W-:Y:S01]  /*5f80*/  UMOV UR30, 0x0 ;  /* 0x00000000001e7882 */ /* 0x000fe20000000000 */
[----:B------:R-:W-:Y:S01]  /*5f90*/  UMOV UR31, 0x10000000 ;  /* 0x10000000001f7882 */ /* 0x000fe20000000000 */
[----:B------:R-:W-:Y:S01]  /*5fa0*/  UMOV UR13, UR21 ;  /* 0x00000015000d7c82 */ /* 0x000fe20008000000 */
[----:B------:R-:W-:Y:S01]  /*5fb0*/  UIADD3 UR16, UR8, 0x18000, URZ ;  /* 0x0001800008107890 */ /* 0x000fe2000fffe03f */
[----:B------:R-:W-:Y:S01]  /*5fc0*/  IMAD.MOV.U32 R20, RZ, RZ, RZ ;  /* 0x000000ffff147224 */ /* 0x000fe200078e00ff */
[----:B------:R-:W-:-:S02]  /*5fd0*/  UIADD3 UR17, UR8, 0x30810, URZ ;  /* 0x0003081008117890 */ /* 0x000fc4000fffe03f */
[----:B------:R-:W-:Y:S02]  /*5fe0*/  UIADD3 UR24, UR8, 0x1a000, URZ ;  /* 0x0001a00008187890 */ /* 0x000fe4000fffe03f */
[----:B------:R-:W-:Y:S01]  /*5ff0*/  UIADD3 UR32, UR8, 0x28000, URZ ;  /* 0x0002800008207890 */ /* 0x000fe2000fffe03f */
[----:B--2---:R-:W-:Y:S02]  /*6000*/  IMAD.MOV.U32 R8, RZ, RZ, R4 ;  /* 0x000000ffff087224 */ /* 0x004fe400078e0004 */
[----:B------:R-:W-:Y:S01]  /*6010*/  UMOV UR25, UR17 ;  /* 0x0000001100197c82 */ /* 0x000fe20008000000 */
[----:B------:R-:W-:Y:S01]  /*6020*/  UMOV UR33, UR17 ;  /* 0x0000001100217c82 */ /* 0x000fe20008000000 */
[----:B------:R-:W-:Y:S01]  /*6030*/  UIADD3 UR9, UR8, 0x30800, URZ ;  /* 0x0003080008097890 */ /* 0x000fe2000fffe03f */
[----:B------:R-:W-:Y:S01]  /*6040*/  IMAD.MOV.U32 R4, RZ, RZ, 0x10000 ;  /* 0x00010000ff047424 */ /* 0x000fe200078e00ff */
[----:B-1----:R-:W-:Y:S01]  /*6050*/  IADD3 R0, P1, R8, 0x2f0, RZ ;  /* 0x000002f008007810 */ /* 0x002fe20007f3e0ff */
[----:B------:R-:W-:Y:S01]  /*6060*/  UIADD3 UR40, UR8, 0x4000, URZ ;  /* 0x0000400008287890 */ /* 0x000fe2000fffe03f */
[----:B------:R-:W-:-:S02]  /*6070*/  UMOV UR42, 0x40 ;  /* 0x00000040002a7882 */ /* 0x000fc40000000000 */
[----:B------:R-:W-:Y:S01]  /*6080*/  R2UR UR6, R0 ;  /* 0x00000000000672ca */ /* 0x000fe200000e0000 */
[----:B------:R-:W-:Y:S01]  /*6090*/  UMOV UR44, UR12 ;  /* 0x0000000c002c7c82 */ /* 0x000fe20008000000 */
[----:B------:R-:W-:Y:S01]  /*60a0*/  IADD3 R0, P2, R8, 0x3f0, RZ ;  /* 0x000003f008007810 */ /* 0x000fe20007f5e0ff */
[----:B------:R-:W-:Y:S01]  /*60b0*/  UMOV UR45, UR21 ;  /* 0x00000015002d7c82 */ /* 0x000fe20008000000 */
[----:B------:R-:W-:Y:S01]  /*60c0*/  UMOV UR43, UR11 ;  /* 0x0000000b002b7c82 */ /* 0x000fe20008000000 */
[----:B------:R-:W-:Y:S01]  /*60d0*/  UMOV UR41, UR9 ;  /* 0x0000000900297c82 */ /* 0x000fe20008000000 */
[----:B------:R-:W-:Y:S01]  /*60e0*/  R2UR UR38, R0 ;  /* 0x00000000002672ca */ /* 0x000fe200000e0000 */
[----:B------:R-:W-:Y:S01]  /*60f0*/  IMAD.MOV.U32 R0, RZ, RZ, R5 ;  /* 0x000000ffff007224 */ /* 0x000fe200078e0005 */
[----:B------:R-:W-:Y:S01]  /*6100*/  UMOV UR36, UR12 ;  /* 0x0000000c00247c82 */ /* 0x000fe20008000000 */
[----:B------:R-:W-:Y:S01]  /*6110*/  UMOV UR37, UR21 ;  /* 0x0000001500257c82 */ /* 0x000fe20008000000 */
[----:B------:R-:W-:Y:S01]  /*6120*/  UMOV UR35, UR11 ;  /* 0x0000000b00237c82 */ /* 0x000fe20008000000 */
[----:B------:R-:W-:Y:S01]  /*6130*/  IMAD.X R2, RZ, RZ, R0, P1 ;  /* 0x000000ffff027224 */ /* 0x000fe200008e0600 */
[----:B------:R-:W-:Y:S01]  /*6140*/  UMOV UR34, UR18 ;  /* 0x0000001200227c82 */ /* 0x000fe20008000000 */
[----:B------:R-:W-:-:S03]  /*6150*/  IMAD.MOV.U32 R5, RZ, RZ, RZ ;  /* 0x000000ffff057224 */ /* 0x000fc600078e00ff */
[----:B------:R-:W-:Y:S01]  /*6160*/  R2UR UR7, R2 ;  /* 0x00000000020772ca */ /* 0x000fe200000e0000 */
[----:B------:R-:W-:-:S05]  /*6170*/  IMAD.X R2, RZ, RZ, R0, P2 ;  /* 0x000000ffff027224 */ /* 0x000fca00010e0600 */
[----:B------:R-:W-:Y:S02]  /*6180*/  R2UR UR39, R2 ;  /* 0x00000000022772ca */ /* 0x000fe400000e0000 */
[----:B------:R-:W-:-:S04]  /*6190*/  IADD3 R2, P1, R8, 0xf0, RZ ;  /* 0x000000f008027810 */ /* 0x000fc80007f3e0ff */
[----:B------:R-:W-:Y:S02]  /*61a0*/  IADD3.X R3, RZ, R0, RZ, P1, !PT ;  /* 0x00000000ff037210 */ /* 0x000fe40000ffe4ff */
[----:B------:R-:W-:Y:S02]  /*61b0*/  R2UR UR14, R2 ;  /* 0x00000000020e72ca */ /* 0x000fe400000e0000 */
[----:B------:R-:W-:Y:S02]  /*61c0*/  R2UR UR15, R3 ;  /* 0x00000000030f72ca */ /* 0x000fe400000e0000 */
[----:B---3--:R-:W-:-:S11]  /*61d0*/  ISETP.GE.AND P1, PT, R12, 0x41, PT ;  /* 0x000000410c00780c */ /* 0x008fd60003f26270 */
[----:B------:R-:W-:Y:S01]  /*61e0*/  UTMALDG.4D [UR16], [UR14], desc[UR22] ;  /* 0x000016100e0075b4 */ /* 0x000fe20008019000 */
[----:B------:R-:W-:Y:S01]  /*61f0*/  UTMALDG.4D [UR24], [UR14], desc[UR22] ;  /* 0x000016180e0075b4 */ /* 0x000fe20008019000 */
[----:B------:R1:W-:Y:S01]  /*6200*/  UBLKCP.S.G [UR32], [UR4], UR10 ;  /* 0x00000020040073ba */ /* 0x0003e2000800020a */
[----:B------:R2:W-:Y:S01]  /*6210*/  SYNCS.ARRIVE.TRANS64 RZ, [R11+URZ+0x30800], R4 ;  /* 0x030800040bff79a7 */ /* 0x0005e2000800003f */
[----:B-1----:R-:W-:Y:S02]  /*6220*/  UIADD3 UR32, UR8, 0x8000, URZ ;  /* 0x0000800008207890 */ /* 0x002fe4000fffe03f */
[----:B------:R-:W-:Y:S01]  /*6230*/  UIADD3 UR24, UR8, 0xc000, URZ ;  /* 0x0000c00008187890 */ /* 0x000fe2000fffe03f */
[----:B------:R-:W-:Y:S01]  /*6240*/  UMOV UR10, UR18 ;  /* 0x00000012000a7c82 */ /* 0x000fe20008000000 */
[----:B------:R-:W-:Y:S01]  /*6250*/  UMOV UR33, UR9 ;  /* 0x0000000900217c82 */ /* 0x000fe20008000000 */
[----:B------:R2:W-:Y:S01]  /*6260*/  UTMALDG.4D [UR8], [UR6], desc[UR30] ;  /* 0x00001e08060075b4 */ /* 0x0005e20008019000 */
[----:B------:R-:W-:Y:S01]  /*6270*/  UMOV UR28, UR12 ;  /* 0x0000000c001c7c82 */ /* 0x000fe20008000000 */
[----:B------:R-:W-:Y:S01]  /*6280*/  UMOV UR27, UR11 ;  /* 0x0000000b001b7c82 */ /* 0x000fe20008000000 */
[----:B------:R-:W-:Y:S01]  /*6290*/  UMOV UR25, UR9 ;  /* 0x0000000900197c82 */ /* 0x000fe20008000000 */
[----:B------:R2:W-:Y:S01]  /*62a0*/  UTMALDG.4D [UR40], [UR6], desc[UR30] ;  /* 0x00001e28060075b4 */ /* 0x0005e20008019000 */
[----:B------:R2:W-:Y:S01]  /*62b0*/  UTMALDG.4D [UR32], [UR38], desc[UR30] ;  /* 0x00001e20260075b4 */ /* 0x0005e20008019000 */
[----:B------:R2:W-:Y:S02]  /*62c0*/  UTMALDG.4D [UR24], [UR38], desc[UR30] ;  /* 0x00001e18260075b4 */ /* 0x0005e40008019000 */
[----:B--2---:R-:W-:Y:S05]  /*62d0*/  @!P1 BRA `(.L_x_58) ;  /* 0x0000000c00d49947 */ /* 0x004fea0003800000 */
[----:B------:R-:W1:Y:S01]  /*62e0*/  S2R R13, SR_TID.X ;  /* 0x00000000000d7919 */ /* 0x000e620000002100 */
[C---:B------:R-:W-:Y:S01]  /*62f0*/  VIADD R4, R12.reuse, 0x3f ;  /* 0x0000003f0c047836 */ /* 0x040fe20000000000 */
[----:B------:R-:W-:Y:S01]  /*6300*/  ISETP.GE.AND P1, PT, R12, 0x81, PT ;  /* 0x000000810c00780c */ /* 0x000fe20003f26270 */
[----:B------:R-:W-:Y:S02]  /*6310*/  IMAD.MOV.U32 R20, RZ, RZ, RZ ;  /* 0x000000ffff147224 */ /* 0x000fe400078e00ff */
[----:B------:R-:W-:Y:S01]  /*6320*/  IMAD.MOV.U32 R15, RZ, RZ, RZ ;  /* 0x000000ffff0f7224 */ /* 0x000fe200078e00ff */
[----:B------:R-:W-:-:S04]  /*6330*/  SHF.R.S32.HI R9, RZ, 0x1f, R4 ;  /* 0x0000001fff097819 */ /* 0x000fc80000011404 */
[----:B------:R-:W-:Y:S01]  /*6340*/  LEA.HI R4, R9, R4, RZ, 0x6 ;  /* 0x0000000409047211 */ /* 0x000fe200078f30ff */
[----:B------:R-:W-:-:S03]  /*6350*/  IMAD.MOV.U32 R9, RZ, RZ, 0x1 ;  /* 0x00000001ff097424 */ /* 0x000fc600078e00ff */
[----:B------:R-:W-:-:S04]  /*6360*/  LEA.HI.SX32 R4, R4, 0xffffffff, 0x1a ;  /* 0xffffffff04047811 */ /* 0x000fc800078fd2ff */
[----:B------:R-:W-:-:S04]  /*6370*/  VIMNMX R4, R4, 0x1, !PT ;  /* 0x0000000104047848 */ /* 0x000fc80007fe0100 */
[----:B------:R-:W-:Y:S02]  /*6380*/  LOP3.LUT R19, R4, 0x1, RZ, 0xc0, !PT ;  /* 0x0000000104137812 */ /* 0x000fe400078ec0ff */
[----:B-1----:R-:W-:Y:S01]  /*6390*/  LOP3.LUT R14, R13, 0x1f, RZ, 0xc0, !PT ;  /* 0x0000001f0d0e7812 */ /* 0x002fe200078ec0ff */
[----:B------:R-:W-:Y:S06]  /*63a0*/  @!P1 BRA `(.L_x_59) ;  /* 0x0000000800709947 */ /* 0x000fec0003800000 */
[----:B------:R-:W-:Y:S02]  /*63b0*/  IMAD.IADD R18, R4, 0x1, -R19 ;  /* 0x0000000104127824 */ /* 0x000fe400078e0a13 */
[----:B------:R-:W-:Y:S02]  /*63c0*/  IMAD.MOV.U32 R9, RZ, RZ, 0x1 ;  /* 0x00000001ff097424 */ /* 0x000fe400078e00ff */
[----:B------:R-:W-:-:S07]  /*63d0*/  IMAD.MOV.U32 R15, RZ, RZ, RZ ;  /* 0x000000ffff0f7224 */ /* 0x000fce00078e00ff */
.L_x_68:
[----:B------:R-:W-:-:S04]  /*63e0*/  SHF.L.U32 R21, R9, 0x1f, RZ ;  /* 0x0000001f09157819 */ /* 0x000fc800000006ff */
[----:B-1----:R-:W1:Y:S02]  /*63f0*/  SYNCS.PHASECHK.TRANS64.TRYWAIT P1, [R11+URZ+0x30840], R21 ;  /* 0x030840150b0075a7 */ /* 0x002e64000802017f */
[----:B-12---:R-:W-:Y:S05]  /*6400*/  @!P1 BRA `(.L_x_60) ;  /* 0x0000001400689947 */ /* 0x006fea0003800000 */
.L_x_85:
[----:B------:R-:W-:Y:S05]  /*6410*/  @P0 BRA `(.L_x_61) ;  /* 0x0000000000140947 */ /* 0x000fea0003800000 */
[----:B------:R-:W-:Y:S01]  /*6420*/  ISETP.NE.AND P1, PT, R14, RZ, PT ;  /* 0x000000ff0e00720c */ /* 0x000fe20003f25270 */
[----:B------:R-:W-:-:S04]  /*6430*/  IMAD.MOV.U32 R0, RZ, RZ, 0x4100 ;  /* 0x00004100ff007424 */ /* 0x000fc800078e00ff */
[----:B------:R2:W-:Y:S08]  /*6440*/  SYNCS.ARRIVE.TRANS64 RZ, [R11+URZ+0x30830], R0 ;  /* 0x030830000bff79a7 */ /* 0x0005f0000800003f */
[----:B------:R-:W-:Y:S05]  /*6450*/  @!P1 BRA `(.L_x_61) ;  /* 0x0000000000049947 */ /* 0x000fea0003800000 */
[----:B------:R-:W-:Y:S01]  /*6460*/  BPT.TRAP 0x1 ;  /* 0x000000040000795c */ /* 0x000fe20000300000 */
.L_x_61:
[----:B------:R-:W3:Y:S01]  /*6470*/  LDC.64 R12, c[0x0][0x728] ;  /* 0x0001ca00ff0c7b82 */ /* 0x000ee20000000a00 */
[----:B------:R-:W-:Y:S01]  /*6480*/  IMAD.SHL.U32 R16, R15, 0x40, RZ ;  /* 0x000000400f107824 */ /* 0x000fe200078e00ff */
[----:B------:R-:W-:Y:S01]  /*6490*/  R2UR UR10, R11 ;  /* 0x000000000b0a72ca */ /* 0x000fe200000e0000 */
[----:B------:R-:W-:Y:S01]  /*64a0*/  UMOV UR8, 0x0 ;  /* 0x0000000000087882 */ /* 0x000fe20000000000 */
[----:B------:R-:W-:Y:S01]  /*64b0*/  UMOV UR9, 0x14f00000 ;  /* 0x14f0000000097882 */ /* 0x000fe20000000000 */
[----:B------:R-:W-:Y:S01]  /*64c0*/  UMOV UR18, URZ ;  /* 0x0000003f00127c82 */ /* 0x000fe20008000000 */
[C---:B--2---:R-:W-:Y:S01]  /*64d0*/  IADD3 R0, P1, R16.reuse, R6, RZ ;  /* 0x0000000610007210 */ /* 0x044fe20007f3e0ff */
[----:B------:R-:W-:Y:S01]  /*64e0*/  UMOV UR26, 0x40 ;  /* 0x00000040001a7882 */ /* 0x000fe20000000000 */
[----:B------:R-:W2:Y:S01]  /*64f0*/  LDC.64 R4, c[0x0][0x198] ;  /* 0x00006600ff047b82 */ /* 0x000ea20000000a00 */
[----:B------:R-:W-:Y:S01]  /*6500*/  R2UR UR19, R16 ;  /* 0x00000000101372ca */ /* 0x000fe200000e0000 */
[----:B------:R-:W-:Y:S01]  /*6510*/  UMOV UR28, UR20 ;  /* 0x00000014001c7c82 */ /* 0x000fe20008000000 */
[----:B------:R-:W-:Y:S01]  /*6520*/  UMOV UR29, UR21 ;  /* 0x00000015001d7c82 */ /* 0x000fe20008000000 */
[----:B------:R-:W-:-:S03]  /*6530*/  UMOV UR13, 0x10 ;  /* 0x00000010000d7882 */ /* 0x000fc60000000000 */
[----:B------:R-:W-:Y:S02]  /*6540*/  UIADD3 UR16, UR10, 0x20000, URZ ;  /* 0x000200000a107890 */ /* 0x000fe4000fffe03f */
[----:B------:R-:W-:Y:S02]  /*6550*/  UIADD3 UR17, UR10, 0x30830, URZ ;  /* 0x000308300a117890 */ /* 0x000fe4000fffe03f */
[----:B------:R-:W-:Y:S02]  /*6560*/  UIADD3 UR24, UR10, 0x22000, URZ ;  /* 0x000220000a187890 */ /* 0x000fe4000fffe03f */
[----:B------:R-:W-:Y:S01]  /*6570*/  UIADD3 UR10, UR10, 0x28200, URZ ;  /* 0x000282000a0a7890 */ /* 0x000fe2000fffe03f */
[----:B------:R-:W-:Y:S01]  /*6580*/  UMOV UR27, UR19 ;  /* 0x00000013001b7c82 */ /* 0x000fe20008000000 */
[----:B---3--:R-:W-:Y:S01]  /*6590*/  LEA R2, P2, R0, R12, 0x2 ;  /* 0x0000000c00027211 */ /* 0x008fe200078410ff */
[----:B------:R-:W-:Y:S01]  /*65a0*/  UMOV UR25, UR17 ;  /* 0x0000001100197c82 */ /* 0x000fe20008000000 */
[----:B------:R-:W-:-:S02]  /*65b0*/  UMOV UR11, UR17 ;  /* 0x00000011000b7c82 */ /* 0x000fc40008000000 */
[----:B------:R-:W-:Y:S02]  /*65c0*/  R2UR UR14, R2 ;  /* 0x00000000020e72ca */ /* 0x000fe400000e0000 */
[----:B------:R-:W-:Y:S01]  /*65d0*/  LEA.HI.X.SX32 R2, R16, R10, 0x1, P1 ;  /* 0x0000000a10027211 */ /* 0x000fe200008f0eff */
[----:B--2---:R-:W-:-:S03]  /*65e0*/  IMAD.MOV.U32 R8, RZ, RZ, R4 ;  /* 0x000000ffff087224 */ /* 0x004fc600078e0004 */
[----:B------:R-:W-:Y:S02]  /*65f0*/  LEA.HI.X R0, R0, R13, R2, 0x2, P2 ;  /* 0x0000000d00007211 */ /* 0x000fe400010f1402 */
[----:B------:R-:W-:Y:S02]  /*6600*/  IADD3 R4, P1, R8, 0x1f0, RZ ;  /* 0x000001f008047810 */ /* 0x000fe40007f3e0ff */
[----:B------:R-:W-:Y:S01]  /*6610*/  R2UR UR15, R0 ;  /* 0x00000000000f72ca */ /* 0x000fe200000e0000 */
[----:B------:R-:W-:Y:S01]  /*6620*/  IMAD.MOV.U32 R0, RZ, RZ, R5 ;  /* 0x000000ffff007224 */ /* 0x000fe200078e0005 */
[----:B------:R-:W-:-:S03]  /*6630*/  R2UR UR6, R4 ;  /* 0x00000000040672ca */ /* 0x000fc600000e0000 */
[----:B------:R-:W-:-:S05]  /*6640*/  IMAD.X R5, RZ, RZ, R0, P1 ;  /* 0x000000ffff057224 */ /* 0x000fca00008e0600 */
[----:B------:R-:W-:-:S13]  /*6650*/  R2UR UR7, R5 ;  /* 0x00000000050772ca */ /* 0x000fda00000e0000 */
[----:B------:R2:W-:Y:S01]  /*6660*/  UTMALDG.4D [UR16], [UR6], desc[UR8] ;  /* 0x00000810060075b4 */ /* 0x0005e20008019000 */
[----:B------:R2:W-:Y:S01]  /*6670*/  UTMALDG.4D [UR24], [UR6], desc[UR8] ;  /* 0x00000818060075b4 */ /* 0x0005e20008019000 */
[----:B------:R2:W-:Y:S01]  /*6680*/  UBLKCP.S.G [UR10], [UR14], UR13 ;  /* 0x0000000a0e0073ba */ /* 0x0005e2000800020d */
[----:B------:R-:W3:Y:S02]  /*6690*/  SYNCS.PHASECHK.TRANS64.TRYWAIT P1, [R11+URZ+0x30828], R21 ;  /* 0x030828150b0075a7 */ /* 0x000ee4000802017f */
[----:B--23--:R-:W-:Y:S05]  /*66a0*/  @!P1 BRA `(.L_x_62) ;  /* 0x0000001000d49947 */ /* 0x00cfea0003800000 */
.L_x_86:
[----:B------:R-:W-:Y:S05]  /*66b0*/  @P0 BRA `(.L_x_63) ;  /* 0x0000000000140947 */ /* 0x000fea0003800000 */
[----:B------:R-:W-:Y:S01]  /*66c0*/  ISETP.NE.AND P1, PT, R14, RZ, PT ;  /* 0x000000ff0e00720c */ /* 0x000fe20003f25270 */
[----:B------:R-:W-:-:S04]  /*66d0*/  IMAD.MOV.U32 R2, RZ, RZ, 0x4100 ;  /* 0x00004100ff027424 */ /* 0x000fc800078e00ff */
[----:B------:R3:W-:Y:S08]  /*66e0*/  SYNCS.ARRIVE.TRANS64 RZ, [R11+URZ+0x30818], R2 ;  /* 0x030818020bff79a7 */ /* 0x0007f0000800003f */
[----:B------:R-:W-:Y:S05]  /*66f0*/  @!P1 BRA `(.L_x_63) ;  /* 0x0000000000049947 */ /* 0x000fea0003800000 */
[----:B------:R-:W-:Y:S01]  /*6700*/  BPT.TRAP 0x1 ;  /* 0x000000040000795c */ /* 0x000fe20000300000 */
.L_x_63:
[----:B------:R-:W-:Y:S01]  /*6710*/  VIADD R16, R16, 0x40 ;  /* 0x0000004010107836 */ /* 0x000fe20000000000 */
[----:B---3--:R-:W-:Y:S01]  /*6720*/  IADD3 R2, P1, R8, 0xf0, RZ ;  /* 0x000000f008027810 */ /* 0x008fe20007f3e0ff */
[----:B------:R-:W-:Y:S01]  /*6730*/  UMOV UR8, 0x0 ;  /* 0x0000000000087882 */ /* 0x000fe20000000000 */
[----:B------:R-:W-:Y:S01]  /*6740*/  R2UR UR16, R11 ;  /* 0x000000000b1072ca */ /* 0x000fe200000e0000 */
[----:B------:R-:W-:Y:S01]  /*6750*/  UMOV UR9, 0x14f00000 ;  /* 0x14f0000000097882 */ /* 0x000fe20000000000 */
[----:B------:R-:W-:Y:S01]  /*6760*/  R2UR UR27, R16 ;  /* 0x00000000101b72ca */ /* 0x000fe200000e0000 */
[----:B------:R-:W-:Y:S01]  /*6770*/  IMAD.X R3, RZ, RZ, R0, P1 ;  /* 0x000000ffff037224 */ /* 0x000fe200008e0600 */
[----:B------:R-:W-:Y:S01]  /*6780*/  R2UR UR6, R2 ;  /* 0x00000000020672ca */ /* 0x000fe200000e0000 */
[----:B------:R-:W-:Y:S01]  /*6790*/  UMOV UR26, URZ ;  /* 0x0000003f001a7c82 */ /* 0x000fe20008000000 */
[----:B------:R-:W-:Y:S01]  /*67a0*/  UMOV UR28, UR20 ;  /* 0x00000014001c7c82 */ /* 0x000fe20008000000 */
[----:B------:R-:W-:Y:S01]  /*67b0*/  UMOV UR29, UR21 ;  /* 0x00000015001d7c82 */ /* 0x000fe20008000000 */
[----:B------:R-:W-:Y:S01]  /*67c0*/  R2UR UR7, R3 ;  /* 0x00000000030772ca */ /* 0x000fe200000e0000 */
[----:B------:R-:W-:Y:S01]  /*67d0*/  UMOV UR18, 0x40 ;  /* 0x0000004000127882 */ /* 0x000fe20000000000 */
[----:B------:R-:W-:-:S03]  /*67e0*/  UMOV UR10, 0x10 ;  /* 0x00000010000a7882 */ /* 0x000fc60000000000 */
[----:B------:R-:W-:Y:S02]  /*67f0*/  UIADD3 UR24, UR16, 0x1c000, URZ ;  /* 0x0001c00010187890 */ /* 0x000fe4000fffe03f */
[----:B------:R-:W-:Y:S02]  /*6800*/  UIADD3 UR25, UR16, 0x30818, URZ ;  /* 0x0003081810197890 */ /* 0x000fe4000fffe03f */
[----:B------:R-:W-:Y:S02]  /*6810*/  UIADD3 UR22, UR16, 0x28100, URZ ;  /* 0x0002810010167890 */ /* 0x000fe4000fffe03f */
[----:B------:R-:W-:Y:S02]  /*6820*/  UIADD3 UR16, UR16, 0x1e000, URZ ;  /* 0x0001e00010107890 */ /* 0x000fe4000fffe03f */
[----:B------:R-:W-:Y:S01]  /*6830*/  UIMAD.WIDE UR14, UR27, 0x4, UR4 ;  /* 0x000000041b0e78a5 */ /* 0x000fe2000f8e0204 */
[----:B------:R-:W-:Y:S01]  /*6840*/  UMOV UR17, UR25 ;  /* 0x0000001900117c82 */ /* 0x000fe20008000000 */
[----:B------:R-:W-:Y:S01]  /*6850*/  UMOV UR19, UR27 ;  /* 0x0000001b00137c82 */ /* 0x000fe20008000000 */
[----:B------:R-:W-:Y:S01]  /*6860*/  UMOV UR23, UR25 ;  /* 0x0000001900177c82 */ /* 0x000fe20008000000 */
[----:B------:R3:W-:Y:S03]  /*6870*/  UTMALDG.4D [UR24], [UR6], desc[UR8] ;  /* 0x00000818060075b4 */ /* 0x0007e60008019000 */
[----:B------:R3:W-:Y:S02]  /*6880*/  UTMALDG.4D [UR16], [UR6], desc[UR8] ;  /* 0x00000810060075b4 */ /* 0x0007e40008019000 */
[----:B------:R3:W-:Y:S01]  /*6890*/  UBLKCP.S.G [UR22], [UR14], UR10 ;  /* 0x000000160e0073ba */ /* 0x0007e2000800020a */
[----:B------:R-:W4:Y:S02]  /*68a0*/  SYNCS.PHASECHK.TRANS64.TRYWAIT P1, [R11+URZ+0x30848], R21 ;  /* 0x030848150b0075a7 */ /* 0x000f24000802017f */
[----:B---34-:R-:W-:Y:S05]  /*68b0*/  @!P1 BRA `(.L_x_64) ;  /* 0x0000001000649947 */ /* 0x018fea0003800000 */
.L_x_87:
[----:B-123--:R-:W-:Y:S01]  /*68c0*/  SHF.R.S32.HI R21, RZ, 0x1f, R16 ;  /* 0x0000001fff157819 */ /* 0x00efe20000011410 */
[----:B------:R-:W-:Y:S06]  /*68d0*/  @P0 BRA `(.L_x_65) ;  /* 0x00000000001c0947 */ /* 0x000fec0003800000 */
[----:B------:R-:W-:-:S04]  /*68e0*/  IMAD.MOV.U32 R14, RZ, RZ, 0x4100 ;  /* 0x00004100ff0e7424 */ /* 0x000fc800078e00ff */
[----:B------:R1:W-:Y:S02]  /*68f0*/  SYNCS.ARRIVE.TRANS64 RZ, [R11+URZ+0x30838], R14 ;  /* 0x0308380e0bff79a7 */ /* 0x0003e4000800003f */
[----:B-1----:R-:W1:Y:S02]  /*6900*/  S2R R14, SR_TID.X ;  /* 0x00000000000e7919 */ /* 0x002e640000002100 */
[----:B-1----:R-:W-:-:S04]  /*6910*/  LOP3.LUT R14, R14, 0x1f, RZ, 0xc0, !PT ;  /* 0x0000001f0e0e7812 */ /* 0x002fc800078ec0ff */
[----:B------:R-:W-:-:S13]  /*6920*/  ISETP.NE.AND P1, PT, R14, RZ, PT ;  /* 0x000000ff0e00720c */ /* 0x000fda0003f25270 */
[----:B------:R-:W-:Y:S05]  /*6930*/  @!P1 BRA `(.L_x_65) ;  /* 0x0000000000049947 */ /* 0x000fea0003800000 */
[----:B------:R-:W-:Y:S01]  /*6940*/  BPT.TRAP 0x1 ;  /* 0x000000040000795c */ /* 0x000fe20000300000 */
.L_x_65:
[C---:B------:R-:W-:Y:S01]  /*6950*/  R2UR UR27, R16.reuse ;  /* 0x00000000101b72ca */ /* 0x040fe200000e0000 */
[----:B------:R-:W-:Y:S01]  /*6960*/  UMOV UR8, 0x0 ;  /* 0x0000000000087882 */ /* 0x000fe20000000000 */
[----:B------:R-:W-:Y:S01]  /*6970*/  IADD3 R16, P1, R16, R6, RZ ;  /* 0x0000000610107210 */ /* 0x000fe20007f3e0ff */
[----:B------:R-:W-:Y:S01]  /*6980*/  UMOV UR9, 0x14f00000 ;  /* 0x14f0000000097882 */ /* 0x000fe20000000000 */
[----:B------:R-:W-:Y:S01]  /*6990*/  R2UR UR10, R11 ;  /* 0x000000000b0a72ca */ /* 0x000fe200000e0000 */
[----:B------:R-:W-:Y:S01]  /*69a0*/  UMOV UR26, URZ ;  /* 0x0000003f001a7c82 */ /* 0x000fe20008000000 */
[----:B------:R-:W-:Y:S01]  /*69b0*/  R2UR UR6, R4 ;  /* 0x00000000040672ca */ /* 0x000fe200000e0000 */
[----:B------:R-:W-:Y:S01]  /*69c0*/  IMAD.X R21, R21, 0x1, R10, P1 ;  /* 0x0000000115157824 */ /* 0x000fe200008e060a */
[C---:B------:R-:W-:Y:S01]  /*69d0*/  LEA R12, P1, R16.reuse, R12, 0x2 ;  /* 0x0000000c100c7211 */ /* 0x040fe200078210ff */
[----:B------:R-:W-:Y:S01]  /*69e0*/  UMOV UR28, UR20 ;  /* 0x00000014001c7c82 */ /* 0x000fe20008000000 */
[----:B------:R-:W-:Y:S01]  /*69f0*/  R2UR UR7, R5 ;  /* 0x00000000050772ca */ /* 0x000fe200000e0000 */
[----:B------:R-:W-:Y:S01]  /*6a00*/  UMOV UR29, UR21 ;  /* 0x00000015001d7c82 */ /* 0x000fe20008000000 */
[----:B------:R-:W-:Y:S01]  /*6a10*/  LEA.HI.X R21, R16, R13, R21, 0x2, P1 ;  /* 0x0000000d10157211 */ /* 0x000fe200008f1415 */
[----:B------:R-:W-:Y:S01]  /*6a20*/  UMOV UR18, 0x40 ;  /* 0x0000004000127882 */ /* 0x000fe20000000000 */
[----:B------:R-:W-:Y:S01]  /*6a30*/  R2UR UR14, R12 ;  /* 0x000000000c0e72ca */ /* 0x000fe200000e0000 */
[----:B------:R-:W-:Y:S01]  /*6a40*/  UMOV UR19, UR27 ;  /* 0x0000001b00137c82 */ /* 0x000fe20008000000 */
[----:B------:R-:W-:Y:S01]  /*6a50*/  R2UR UR15, R21 ;  /* 0x00000000150f72ca */ /* 0x000fe200000e0000 */
[----:B------:R-:W-:Y:S01]  /*6a60*/  UIADD3 UR24, UR10, 0x24000, URZ ;  /* 0x000240000a187890 */ /* 0x000fe2000fffe03f */
[----:B------:R-:W-:Y:S01]  /*6a70*/  LOP3.LUT R9, R9, 0x1, RZ, 0x3c, !PT ;  /* 0x0000000109097812 */ /* 0x000fe200078e3cff */
[----:B------:R-:W-:-:S02]  /*6a80*/  UIADD3 UR25, UR10, 0x30838, URZ ;  /* 0x000308380a197890 */ /* 0x000fc4000fffe03f */
[----:B------:R-:W-:Y:S01]  /*6a90*/  UIADD3 UR16, UR10, 0x26000, URZ ;  /* 0x000260000a107890 */ /* 0x000fe2000fffe03f */
[----:B------:R-:W-:Y:S01]  /*6aa0*/  SHF.L.U32 R4, R9, 0x1f, RZ ;  /* 0x0000001f09047819 */ /* 0x000fe200000006ff */
[----:B------:R-:W-:Y:S01]  /*6ab0*/  UIADD3 UR10, UR10, 0x28300, URZ ;  /* 0x000283000a0a7890 */ /* 0x000fe2000fffe03f */
[----:B------:R-:W-:Y:S02]  /*6ac0*/  UMOV UR13, 0x10 ;  /* 0x00000010000d7882 */ /* 0x000fe40000000000 */
[----:B------:R-:W-:Y:S01]  /*6ad0*/  UMOV UR17, UR25 ;  /* 0x0000001900117c82 */ /* 0x000fe20008000000 */
[----:B------:R-:W-:Y:S01]  /*6ae0*/  UMOV UR11, UR25 ;  /* 0x00000019000b7c82 */ /* 0x000fe20008000000 */
[----:B------:R1:W-:Y:S02]  /*6af0*/  UTMALDG.4D [UR24], [UR6], desc[UR8] ;  /* 0x00000818060075b4 */ /* 0x0003e40008019000 */
[----:B------:R1:W-:Y:S02]  /*6b00*/  UTMALDG.4D [UR16], [UR6], desc[UR8] ;  /* 0x00000810060075b4 */ /* 0x0003e40008019000 */
[----:B------:R1:W-:Y:S01]  /*6b10*/  UBLKCP.S.G [UR10], [UR14], UR13 ;  /* 0x0000000a0e0073ba */ /* 0x0003e2000800020d */
[----:B------:R-:W2:Y:S02]  /*6b20*/  SYNCS.PHASECHK.TRANS64.TRYWAIT P1, [R11+URZ+0x30820], R4 ;  /* 0x030820040b0075a7 */ /* 0x000ea4000802017f */
[----:B-12---:R-:W-:Y:S05]  /*6b30*/  @!P1 BRA `(.L_x_66) ;  /* 0x0000000c00d89947 */ /* 0x006fea0003800000 */
.L_x_89:
[----:B------:R-:W-:Y:S05]  /*6b40*/  @P0 BRA `(.L_x_67) ;  /* 0x0000000000140947 */ /* 0x000fea0003800000 */
[----:B------:R-:W-:Y:S01]  /*6b50*/  ISETP.NE.AND P1, PT, R14, RZ, PT ;  /* 0x000000ff0e00720c */ /* 0x000fe20003f25270 */
[----:B-1----:R-:W-:-:S04]  /*6b60*/  IMAD.MOV.U32 R4, RZ, RZ, 0x4100 ;  /* 0x00004100ff047424 */ /* 0x002fc800078e00ff */
[----:B------:R2:W-:Y:S08]  /*6b70*/  SYNCS.ARRIVE.TRANS64 RZ, [R11+URZ+0x30810], R4 ;  /* 0x030810040bff79a7 */ /* 0x0005f0000800003f */
[----:B------:R-:W-:Y:S05]  /*6b80*/  @!P1 BRA `(.L_x_67) ;  /* 0x0000000000049947 */ /* 0x000fea0003800000 */
[----:B------:R-:W-:Y:S01]  /*6b90*/  BPT.TRAP 0x1 ;  /* 0x000000040000795c */ /* 0x000fe20000300000 */
.L_x_67:
[----:B------:R-:W-:Y:S01]  /*6ba0*/  R2UR UR6, R15 ;  /* 0x000000000f0672ca */ /* 0x000fe200000e0000 */
[----:B------:R-:W-:Y:S01]  /*6bb0*/  VIADD R18, R18, 0xfffffffe ;  /* 0xfffffffe12127836 */ /* 0x000fe20000000000 */
[----:B------:R-:W-:Y:S01]  /*6bc0*/  R2UR UR16, R11 ;  /* 0x000000000b1072ca */ /* 0x000fe200000e0000 */
[----:B------:R-:W-:Y:S01]  /*6bd0*/  UMOV UR22, 0x0 ;  /* 0x0000000000167882 */ /* 0x000fe20000000000 */
[----:B------:R-:W-:Y:S01]  /*6be0*/  R2UR UR14, R2 ;  /* 0x00000000020e72ca */ /* 0x000fe200000e0000 */
[----:B------:R-:W-:Y:S01]  /*6bf0*/  UMOV UR23, 0x14f00000 ;  /* 0x14f0000000177882 */ /* 0x000fe20000000000 */
[----:B------:R-:W-:Y:S01]  /*6c00*/  R2UR UR15, R3 ;  /* 0x00000000030f72ca */ /* 0x000fe200000e0000 */
[----:B------:R-:W-:Y:S01]  /*6c10*/  UMOV UR26, URZ ;  /* 0x0000003f001a7c82 */ /* 0x000fe20008000000 */
[----:B------:R-:W-:Y:S01]  /*6c20*/  ISETP.NE.AND P1, PT, R18, RZ, PT ;  /* 0x000000ff1200720c */ /* 0x000fe20003f25270 */
[----:B------:R-:W-:Y:S01]  /*6c30*/  UMOV UR28, UR20 ;  /* 0x00000014001c7c82 */ /* 0x000fe20008000000 */
[----:B------:R-:W-:Y:S01]  /*6c40*/  UMOV UR29, UR21 ;  /* 0x00000015001d7c82 */ /* 0x000fe20008000000 */
[----:B------:R-:W-:Y:S01]  /*6c50*/  UMOV UR18, 0x40 ;  /* 0x0000004000127882 */ /* 0x000fe20000000000 */
[----:B------:R-:W-:Y:S01]  /*6c60*/  UMOV UR7, 0x10 ;  /* 0x0000001000077882 */ /* 0x000fe20000000000 */
[----:B------:R-:W-:-:S02]  /*6c70*/  UIADD3 UR6, UR6, 0x2, URZ ;  /* 0x0000000206067890 */ /* 0x000fc4000fffe03f */
[----:B------:R-:W-:Y:S02]  /*6c80*/  UIADD3 UR10, UR16, 0x28000, URZ ;  /* 0x00028000100a7890 */ /* 0x000fe4000fffe03f */
[----:B------:R-:W-:Y:S02]  /*6c90*/  USHF.L.U32 UR27, UR6, 0x6, URZ ;  /* 0x00000006061b7899 */ /* 0x000fe4000800063f */
[----:B------:R-:W-:Y:S01]  /*6ca0*/  UIADD3 UR24, UR16, 0x18000, URZ ;  /* 0x0001800010187890 */ /* 0x000fe2000fffe03f */
[----:B------:R-:W-:Y:S01]  /*6cb0*/  IMAD.U32 R15, RZ, RZ, UR6 ;  /* 0x00000006ff0f7e24 */ /* 0x000fe2000f8e00ff */
[----:B------:R-:W-:Y:S02]  /*6cc0*/  UIADD3 UR25, UR16, 0x30810, URZ ;  /* 0x0003081010197890 */ /* 0x000fe4000fffe03f */
[----:B------:R-:W-:Y:S02]  /*6cd0*/  UIADD3 UR16, UR16, 0x1a000, URZ ;  /* 0x0001a00010107890 */ /* 0x000fe4000fffe03f */
[----:B------:R-:W-:-:S02]  /*6ce0*/  UIMAD.WIDE UR8, UR27, 0x4, UR4 ;  /* 0x000000041b0878a5 */ /* 0x000fc4000f8e0204 */
[----:B------:R-:W-:Y:S01]  /*6cf0*/  UMOV UR19, UR27 ;  /* 0x0000001b00137c82 */ /* 0x000fe20008000000 */
[----:B------:R-:W-:Y:S01]  /*6d00*/  UMOV UR17, UR25 ;  /* 0x0000001900117c82 */ /* 0x000fe20008000000 */
[----:B------:R-:W-:Y:S01]  /*6d10*/  UMOV UR11, UR25 ;  /* 0x00000019000b7c82 */ /* 0x000fe20008000000 */
[----:B------:R3:W-:Y:S02]  /*6d20*/  UTMALDG.4D [UR24], [UR14], desc[UR22] ;  /* 0x000016180e0075b4 */ /* 0x0007e40008019000 */
[----:B------:R3:W-:Y:S02]  /*6d30*/  UTMALDG.4D [UR16], [UR14], desc[UR22] ;  /* 0x000016100e0075b4 */ /* 0x0007e40008019000 */
[----:B------:R3:W-:Y:S02]  /*6d40*/  UBLKCP.S.G [UR10], [UR8], UR7 ;  /* 0x0000000a080073ba */ /* 0x0007e40008000207 */
[----:B---3--:R-:W-:Y:S05]  /*6d50*/  @P1 BRA `(.L_x_68) ;  /* 0xfffffff400a01947 */ /* 0x008fea000383ffff */
[----:B------:R-:W-:-:S07]  /*6d60*/  IMAD.U32 R5, RZ, RZ, UR27 ;  /* 0x0000001bff057e24 */ /* 0x000fce000f8e00ff */
.L_x_59:
[----:B------:R-:W-:-:S13]  /*6d70*/  ISETP.NE.AND P1, PT, R19, RZ, PT ;  /* 0x000000ff1300720c */ /* 0x000fda0003f25270 */
[----:B------:R-:W-:Y:S05]  /*6d80*/  @!P1 BRA `(.L_x_58) ;  /* 0x0000000400289947 */ /* 0x000fea0003800000 */
[----:B------:R-:W-:-:S04]  /*6d90*/  SHF.L.U32 R12, R9, 0x1f, RZ ;  /* 0x0000001f090c7819 */ /* 0x000fc800000006ff */
[----:B------:R-:W3:Y:S02]  /*6da0*/  SYNCS.PHASECHK.TRANS64.TRYWAIT P1, [R11+URZ+0x30840], R12 ;  /* 0x0308400c0b0075a7 */ /* 0x000ee4000802017f */
[----:B---3--:R-:W-:Y:S05]  /*6db0*/  @!P1 BRA `(.L_x_69) ;  /* 0x0000000c00509947 */ /* 0x008fea0003800000 */
.L_x_90:
[----:B------:R-:W-:Y:S05]  /*6dc0*/  @P0 BRA `(.L_x_70) ;  /* 0x0000000000140947 */ /* 0x000fea0003800000 */
[----:B------:R-:W-:Y:S01]  /*6dd0*/  ISETP.NE.AND P1, PT, R14, RZ, PT ;  /* 0x000000ff0e00720c */ /* 0x000fe20003f25270 */
[----:B-12---:R-:W-:-:S04]  /*6de0*/  IMAD.MOV.U32 R4, RZ, RZ, 0x4100 ;  /* 0x00004100ff047424 */ /* 0x006fc800078e00ff */
[----:B------:R4:W-:Y:S08]  /*6df0*/  SYNCS.ARRIVE.TRANS64 RZ, [R11+URZ+0x30830], R4 ;  /* 0x030830040bff79a7 */ /* 0x0009f0000800003f */
[----:B------:R-:W-:Y:S05]  /*6e00*/  @!P1 BRA `(.L_x_70) ;  /* 0x0000000000049947 */ /* 0x000fea0003800000 */
[----:B------:R-:W-:Y:S01]  /*6e10*/  BPT.TRAP 0x1 ;  /* 0x000000040000795c */ /* 0x000fe20000300000 */
.L_x_70:
[----:B-12-4-:R-:W1:Y:S01]  /*6e20*/  LDC.64 R4, c[0x0][0x728] ;  /* 0x0001ca00ff047b82 */ /* 0x016e620000000a00 */
[----:B------:R-:W-:Y:S01]  /*6e30*/  IMAD.SHL.U32 R15, R15, 0x40, RZ ;  /* 0x000000400f0f7824 */ /* 0x000fe200078e00ff */
[----:B------:R-:W-:Y:S01]  /*6e40*/  R2UR UR10, R11 ;  /* 0x000000000b0a72ca */ /* 0x000fe200000e0000 */
[----:B------:R-:W-:Y:S01]  /*6e50*/  UMOV UR8, 0x0 ;  /* 0x0000000000087882 */ /* 0x000fe20000000000 */
[----:B------:R-:W-:Y:S01]  /*6e60*/  UMOV UR9, 0x14f00000 ;  /* 0x14f0000000097882 */ /* 0x000fe20000000000 */
[----:B------:R-:W-:Y:S01]  /*6e70*/  UMOV UR26, URZ ;  /* 0x0000003f001a7c82 */ /* 0x000fe20008000000 */
[C---:B------:R-:W-:Y:S01]  /*6e80*/  IADD3 R13, P1, R15.reuse, R6, RZ ;  /* 0x000000060f0d7210 */ /* 0x040fe20007f3e0ff */
[----:B------:R-:W-:Y:S01]  /*6e90*/  UMOV UR28, UR20 ;  /* 0x00000014001c7c82 */ /* 0x000fe20008000000 */
[----:B------:R-:W-:Y:S01]  /*6ea0*/  R2UR UR27, R15 ;  /* 0x000000000f1b72ca */ /* 0x000fe200000e0000 */
[----:B------:R-:W-:Y:S01]  /*6eb0*/  UMOV UR29, UR21 ;  /* 0x00000015001d7c82 */ /* 0x000fe20008000000 */
[----:B------:R-:W-:Y:S01]  /*6ec0*/  UMOV UR18, 0x40 ;  /* 0x0000004000127882 */ /* 0x000fe20000000000 */
[----:B------:R-:W-:-:S04]  /*6ed0*/  UMOV UR13, 0x10 ;  /* 0x00000010000d7882 */ /* 0x000fc80000000000 */
[----:B------:R-:W-:Y:S02]  /*6ee0*/  UIADD3 UR25, UR10, 0x30830, URZ ;  /* 0x000308300a197890 */ /* 0x000fe4000fffe03f */
[----:B------:R-:W-:Y:S02]  /*6ef0*/  UIADD3 UR24, UR10, 0x20000, URZ ;  /* 0x000200000a187890 */ /* 0x000fe4000fffe03f */
[----:B------:R-:W-:Y:S02]  /*6f00*/  UIADD3 UR16, UR10, 0x22000, URZ ;  /* 0x000220000a107890 */ /* 0x000fe4000fffe03f */
[----:B------:R-:W-:Y:S01]  /*6f10*/  UIADD3 UR10, UR10, 0x28200, URZ ;  /* 0x000282000a0a7890 */ /* 0x000fe2000fffe03f */
[----:B------:R-:W-:Y:S01]  /*6f20*/  UMOV UR17, UR25 ;  /* 0x0000001900117c82 */ /* 0x000fe20008000000 */
[----:B-1----:R-:W-:Y:S01]  /*6f30*/  LEA R4, P2, R13, R4, 0x2 ;  /* 0x000000040d047211 */ /* 0x002fe200078410ff */
[----:B------:R-:W-:Y:S01]  /*6f40*/  UMOV UR19, UR27 ;  /* 0x0000001b00137c82 */ /* 0x000fe20008000000 */
[----:B------:R-:W-:-:S02]  /*6f50*/  UMOV UR11, UR25 ;  /* 0x00000019000b7c82 */ /* 0x000fc40008000000 */
[----:B------:R-:W-:Y:S02]  /*6f60*/  R2UR UR14, R4 ;  /* 0x00000000040e72ca */ /* 0x000fe400000e0000 */
[----:B------:R-:W-:-:S04]  /*6f70*/  LEA.HI.X.SX32 R4, R15, R10, 0x1, P1 ;  /* 0x0000000a0f047211 */ /* 0x000fc800008f0eff */
[----:B------:R-:W-:Y:S02]  /*6f80*/  LEA.HI.X R5, R13, R5, R4, 0x2, P2 ;  /* 0x000000050d057211 */ /* 0x000fe400010f1404 */
[----:B------:R-:W-:Y:S02]  /*6f90*/  IADD3 R4, P1, R8, 0x1f0, RZ ;  /* 0x000001f008047810 */ /* 0x000fe40007f3e0ff */
[----:B------:R-:W-:Y:S02]  /*6fa0*/  R2UR UR15, R5 ;  /* 0x00000000050f72ca */ /* 0x000fe400000e0000 */
[----:B------:R-:W-:Y:S01]  /*6fb0*/  R2UR UR6, R4 ;  /* 0x00000000040672ca */ /* 0x000fe200000e0000 */
[----:B------:R-:W-:-:S05]  /*6fc0*/  IMAD.X R4, RZ, RZ, R0, P1 ;  /* 0x000000ffff047224 */ /* 0x000fca00008e0600 */
[----:B------:R-:W-:-:S13]  /*6fd0*/  R2UR UR7, R4 ;  /* 0x00000000040772ca */ /* 0x000fda00000e0000 */
[----:B------:R1:W-:Y:S01]  /*6fe0*/  UTMALDG.4D [UR24], [UR6], desc[UR8] ;  /* 0x00000818060075b4 */ /* 0x0003e20008019000 */
[----:B------:R1:W-:Y:S01]  /*6ff0*/  UTMALDG.4D [UR16], [UR6], desc[UR8] ;  /* 0x00000810060075b4 */ /* 0x0003e20008019000 */
[----:B------:R1:W-:Y:S01]  /*7000*/  UBLKCP.S.G [UR10], [UR14], UR13 ;  /* 0x0000000a0e0073ba */ /* 0x0003e2000800020d */
[----:B------:R-:W2:Y:S02]  /*7010*/  SYNCS.PHASECHK.TRANS64.TRYWAIT P1, [R11+URZ+0x30828], R12 ;  /* 0x0308280c0b0075a7 */ /* 0x000ea4000802017f */
[----:B-12---:R-:W-:Y:S05]  /*7020*/  @!P1 BRA `(.L_x_71) ;  /* 0x0000000800c89947 */ /* 0x006fea0003800000 */
.L_x_91:
[----:B------:R-:W-:Y:S05]  /*7030*/  @P0 BRA `(.L_x_72) ;  /* 0x0000000000140947 */ /* 0x000fea0003800000 */
[----:B------:R-:W-:Y:S01]  /*7040*/  ISETP.NE.AND P0, PT, R14, RZ, PT ;  /* 0x000000ff0e00720c */ /* 0x000fe20003f05270 */
[----:B------:R-:W-:-:S04]  /*7050*/  IMAD.MOV.U32 R4, RZ, RZ, 0x4100 ;  /* 0x00004100ff047424 */ /* 0x000fc800078e00ff */
[----:B------:R2:W-:Y:S08]  /*7060*/  SYNCS.ARRIVE.TRANS64 RZ, [R11+URZ+0x30818], R4 ;  /* 0x030818040bff79a7 */ /* 0x0005f0000800003f */
[----:B------:R-:W-:Y:S05]  /*7070*/  @!P0 BRA `(.L_x_72) ;  /* 0x0000000000048947 */ /* 0x000fea0003800000 */
[----:B------:R-:W-:Y:S01]  /*7080*/  BPT.TRAP 0x1 ;  /* 0x000000040000795c */ /* 0x000fe20000300000 */
.L_x_72:
[----:B------:R-:W-:Y:S01]  /*7090*/  R2UR UR27, R15 ;  /* 0x000000000f1b72ca */ /* 0x000fe200000e0000 */
[----:B------:R-:W-:Y:S01]  /*70a0*/  UMOV UR8, 0x0 ;  /* 0x0000000000087882 */ /* 0x000fe20000000000 */
[----:B------:R-:W-:Y:S01]  /*70b0*/  R2UR UR16, R11 ;  /* 0x000000000b1072ca */ /* 0x000fe200000e0000 */
[----:B------:R-:W-:Y:S01]  /*70c0*/  UMOV UR9, 0x14f00000 ;  /* 0x14f0000000097882 */ /* 0x000fe20000000000 */
[----:B------:R-:W-:Y:S01]  /*70d0*/  R2UR UR6, R2 ;  /* 0x00000000020672ca */ /* 0x000fe200000e0000 */
[----:B------:R-:W-:Y:S01]  /*70e0*/  UMOV UR26, URZ ;  /* 0x0000003f001a7c82 */ /* 0x000fe20008000000 */
[----:B------:R-:W-:Y:S01]  /*70f0*/  R2UR UR7, R3 ;  /* 0x00000000030772ca */ /* 0x000fe200000e0000 */
[----:B------:R-:W-:Y:S01]  /*7100*/  UMOV UR28, UR20 ;  /* 0x00000014001c7c82 */ /* 0x000fe20008000000 */
[----:B------:R-:W-:Y:S01]  /*7110*/  UMOV UR29, UR21 ;  /* 0x00000015001d7c82 */ /* 0x000fe20008000000 */
[----:B------:R-:W-:Y:S01]  /*7120*/  UMOV UR18, 0x40 ;  /* 0x0000004000127882 */ /* 0x000fe20000000000 */
[----:B------:R-:W-:Y:S01]  /*7130*/  UMOV UR13, 0x10 ;  /* 0x00000010000d7882 */ /* 0x000fe20000000000 */
[----:B------:R-:W-:-:S02]  /*7140*/  IMAD.MOV.U32 R20, RZ, RZ, 0x1 ;  /* 0x00000001ff147424 */ /* 0x000fc400078e00ff */
[----:B------:R-:W-:Y:S02]  /*7150*/  UIADD3 UR27, UR27, 0x40, URZ ;  /* 0x000000401b1b7890 */ /* 0x000fe4000fffe03f */
[----:B------:R-:W-:Y:S02]  /*7160*/  UIADD3 UR24, UR16, 0x1c000, URZ ;  /* 0x0001c00010187890 */ /* 0x000fe4000fffe03f */
[----:B------:R-:W-:Y:S02]  /*7170*/  UIADD3 UR25, UR16, 0x30818, URZ ;  /* 0x0003081810197890 */ /* 0x000fe4000fffe03f */
[----:B------:R-:W-:Y:S01]  /*7180*/  UIADD3 UR14, UR16, 0x28100, URZ ;  /* 0x00028100100e7890 */ /* 0x000fe2000fffe03f */
[----:B------:R-:W-:Y:S01]  /*7190*/  IMAD.U32 R5, RZ, RZ, UR27 ;  /* 0x0000001bff057e24 */ /* 0x000fe2000f8e00ff */
[----:B------:R-:W-:Y:S02]  /*71a0*/  UIADD3 UR16, UR16, 0x1e000, URZ ;  /* 0x0001e00010107890 */ /* 0x000fe4000fffe03f */
[----:B------:R-:W-:Y:S01]  /*71b0*/  UIMAD.WIDE UR10, UR27, 0x4, UR4 ;  /* 0x000000041b0a78a5 */ /* 0x000fe2000f8e0204 */
[----:B------:R-:W-:Y:S01]  /*71c0*/  UMOV UR17, UR25 ;  /* 0x0000001900117c82 */ /* 0x000fe20008000000 */
[----:B------:R-:W-:Y:S01]  /*71d0*/  UMOV UR19, UR27 ;  /* 0x0000001b00137c82 */ /* 0x000fe20008000000 */
[----:B------:R4:W-:Y:S01]  /*71e0*/  UTMALDG.4D [UR24], [UR6], desc[UR8] ;  /* 0x00000818060075b4 */ /* 0x0009e20008019000 */
[----:B------:R-:W-:-:S03]  /*71f0*/  UMOV UR15, UR25 ;  /* 0x00000019000f7c82 */ /* 0x000fc60008000000 */
[----:B------:R4:W-:Y:S02]  /*7200*/  UTMALDG.4D [UR16], [UR6], desc[UR8] ;  /* 0x00000810060075b4 */ /* 0x0009e40008019000 */
[----:B------:R4:W-:Y:S02]  /*7210*/  UBLKCP.S.G [UR14], [UR10], UR13 ;  /* 0x0000000e0a0073ba */ /* 0x0009e4000800020d */
[----:B----4-:R-:W-:Y:S01]  /*7220*/  NOP ;  /* 0x0000000000007918 */ /* 0x010fe20000000000 */
.L_x_58:
[----:B-12---:R-:W-:Y:S01]  /*7230*/  IMAD R4, R20, 0x8, R11 ;  /* 0x0000000814047824 */ /* 0x006fe200078e020b */
[----:B------:R-:W-:Y:S01]  /*7240*/  SHF.L.U32 R3, R9, 0x1f, RZ ;  /* 0x0000001f09037819 */ /* 0x000fe200000006ff */
[----:B------:R-:W1:Y:S03]  /*7250*/  S2R R2, SR_TID.X ;  /* 0x0000000000027919 */ /* 0x000e660000002100 */
[----:B------:R-:W2:Y:S01]  /*7260*/  SYNCS.PHASECHK.TRANS64.TRYWAIT P0, [R4+URZ+0x30840], R3 ;  /* 0x03084003040075a7 */ /* 0x000ea2000800017f */
[----:B-1----:R-:W-:-:S04]  /*7270*/  LOP3.LUT R2, R2, 0x7f, RZ, 0xc0, !PT ;  /* 0x0000007f02027812 */ /* 0x002fc800078ec0ff */
[----:B------:R-:W-:Y:S01]  /*7280*/  ISETP.NE.AND P1, PT, R2, RZ, PT ;  /* 0x000000ff0200720c */ /* 0x000fe20003f25270 */
[----:B--2---:R-:W-:-:S12]  /*7290*/  @!P0 BRA `(.L_x_73) ;  /* 0x0000000800408947 */ /* 0x004fd80003800000 */
.L_x_92:
[----:B------:R-:W-:Y:S05]  /*72a0*/  @P1 BRA `(.L_x_74) ;  /* 0x0000000000181947 */ /* 0x000fea0003800000 */
[----:B------:R-:W2:Y:S01]  /*72b0*/  S2R R2, SR_TID.X ;  /* 0x0000000000027919 */ /* 0x000ea20000002100 */
[----:B-1----:R-:W-:-:S04]  /*72c0*/  IMAD.MOV.U32 R3, RZ, RZ, 0x4100 ;  /* 0x00004100ff037424 */ /* 0x002fc800078e00ff */
[----:B------:R4:W-:Y:S01]  /*72d0*/  SYNCS.ARRIVE.TRANS64 RZ, [R4+URZ+0x30830], R3 ;  /* 0x0308300304ff79a7 */ /* 0x0009e2000800003f */
[----:B--2---:R-:W-:-:S13]  /*72e0*/  LOP3.LUT P0, RZ, R2, 0x1f, RZ, 0xc0, !PT ;  /* 0x0000001f02ff7812 */ /* 0x004fda000780c0ff */
[----:B----4-:R-:W-:Y:S05]  /*72f0*/  @!P0 BRA `(.L_x_74) ;  /* 0x0000000000048947 */ /* 0x010fea0003800000 */
[----:B------:R-:W-:Y:S01]  /*7300*/  BPT.TRAP 0x1 ;  /* 0x000000040000795c */ /* 0x000fe20000300000 */
.L_x_74:
[----:B-1----:R-:W1:Y:S01]  /*7310*/  LDC.64 R2, c[0x0][0x728] ;  /* 0x0001ca00ff027b82 */ /* 0x002e620000000a00 */
[C---:B------:R-:W-:Y:S01]  /*7320*/  IADD3 R6, P0, R5.reuse, R6, RZ ;  /* 0x0000000605067210 */ /* 0x040fe20007f1e0ff */
[----:B------:R-:W-:Y:S01]  /*7330*/  UMOV UR8, 0x0 ;  /* 0x0000000000087882 */ /* 0x000fe20000000000 */
[----:B------:R-:W-:Y:S01]  /*7340*/  R2UR UR25, R4 ;  /* 0x00000000041972ca */ /* 0x000fe200000e0000 */
[C-C-:B------:R-:W-:Y:S01]  /*7350*/  IMAD R4, R20.reuse, 0x4000, R11.reuse ;  /* 0x0000400014047824 */ /* 0x140fe200078e020b */
[C---:B------:R-:W-:Y:S01]  /*7360*/  LEA.HI.X.SX32 R10, R5.reuse, R10, 0x1, P0 ;  /* 0x0000000a050a7211 */ /* 0x040fe200000f0eff */
[----:B---3--:R-:W-:Y:S01]  /*7370*/  IMAD R11, R20, 0x100, R11 ;  /* 0x00000100140b7824 */ /* 0x008fe200078e020b */
        /* <DEDUP_REMOVED lines=9> */
[----:B------:R-:W-:-:S04]  /*7410*/  UIADD3 UR25, UR25, 0x30830, URZ ;  /* 0x0003083019197890 */ /* 0x000fc8000fffe03f */
[----:B------:R-:W-:Y:S02]  /*7420*/  UMOV UR19, UR27 ;  /* 0x0000001b00137c82 */ /* 0x000fe40008000000 */
[----:B------:R-:W-:Y:S01]  /*7430*/  UIADD3 UR24, UR16, 0x20000, URZ ;  /* 0x0002000010187890 */ /* 0x000fe2000fffe03f */
[C---:B-1----:R-:W-:Y:S01]  /*7440*/  LEA R2, P0, R6.reuse, R2, 0x2 ;  /* 0x0000000206027211 */ /* 0x042fe200078010ff */
[----:B------:R-:W-:Y:S02]  /*7450*/  UIADD3 UR16, UR16, 0x22000, URZ ;  /* 0x0002200010107890 */ /* 0x000fe4000fffe03f */
[----:B------:R-:W-:Y:S01]  /*7460*/  UIADD3 UR10, UR10, 0x28200, URZ ;  /* 0x000282000a0a7890 */ /* 0x000fe2000fffe03f */
[----:B------:R-:W-:Y:S01]  /*7470*/  LEA.HI.X R3, R6, R3, R10, 0x2, P0 ;  /* 0x0000000306037211 */ /* 0x000fe200000f140a */
[----:B------:R-:W-:Y:S01]  /*7480*/  UMOV UR17, UR25 ;  /* 0x0000001900117c82 */ /* 0x000fe20008000000 */
[----:B------:R-:W-:Y:S01]  /*7490*/  IADD3 R8, P0, R8, 0x1f0, RZ ;  /* 0x000001f008087810 */ /* 0x000fe20007f1e0ff */
[----:B------:R-:W-:Y:S01]  /*74a0*/  UMOV UR11, UR25 ;  /* 0x00000019000b7c82 */ /* 0x000fe20008000000 */
[----:B------:R-:W-:-:S02]  /*74b0*/  R2UR UR14, R2 ;  /* 0x00000000020e72ca */ /* 0x000fc400000e0000 */
[----:B------:R-:W-:Y:S01]  /*74c0*/  R2UR UR6, R8 ;  /* 0x00000000080672ca */ /* 0x000fe200000e0000 */
[----:B------:R-:W-:Y:S01]  /*74d0*/  IMAD.X R0, RZ, RZ, R0, P0 ;  /* 0x000000ffff007224 */ /* 0x000fe200000e0600 */
[----:B------:R-:W-:-:S04]  /*74e0*/  R2UR UR15, R3 ;  /* 0x00000000030f72ca */ /* 0x000fc800000e0000 */
[----:B------:R-:W-:Y:S01]  /*74f0*/  R2UR UR7, R0 ;  /* 0x00000000000772ca */ /* 0x000fe200000e0000 */
[----:B------:R-:W-:-:S05]  /*7500*/  VIADD R0, R20, 0x1 ;  /* 0x0000000114007836 */ /* 0x000fca0000000000 */
[----:B------:R-:W-:-:S04]  /*7510*/  ISETP.NE.AND P0, PT, R0, 0x2, PT ;  /* 0x000000020000780c */ /* 0x000fc80003f05270 */
[----:B------:R-:W-:Y:S02]  /*7520*/  SEL R2, RZ, 0x1, P0 ;  /* 0x00000001ff027807 */ /* 0x000fe40000000000 */
[----:B------:R-:W-:Y:S01]  /*7530*/  SEL R0, R0, RZ, P0 ;  /* 0x000000ff00007207 */ /* 0x000fe20000000000 */
[----:B------:R1:W-:Y:S01]  /*7540*/  UTMALDG.4D [UR24], [UR6], desc[UR8] ;  /* 0x00000818060075b4 */ /* 0x0003e20008019000 */
[----:B------:R-:W-:Y:S01]  /*7550*/  LOP3.LUT R9, R9, R2, RZ, 0x3c, !PT ;  /* 0x0000000209097212 */ /* 0x000fe200078e3cff */
[----:B------:R1:W-:Y:S01]  /*7560*/  UTMALDG.4D [UR16], [UR6], desc[UR8] ;  /* 0x00000810060075b4 */ /* 0x0003e20008019000 */
[----:B------:R1:W-:Y:S02]  /*7570*/  UBLKCP.S.G [UR10], [UR14], UR13 ;  /* 0x0000000a0e0073ba */ /* 0x0003e4000800020d */
[----:B-1----:R-:W-:-:S03]  /*7580*/  NOP ;  /* 0x0000000000007918 */ /* 0x002fc60000000000 */
.L_x_55:
[----:B------:R-:W-:Y:S05]  /*7590*/  BSYNC B0 ;  /* 0x0000000000007941 */ /* 0x000fea0003800000 */
.L_x_54:
[----:B------:R-:W-:-:S03]  /*75a0*/  UMOV UR6, 0xffffffff ;  /* 0xffffffff00067882 */ /* 0x000fc60000000000 */
[----:B------:R-:W-:Y:S05]  /*75b0*/  BRA.DIV UR6, `(.L_x_75) ;  /* 0x00000006068c7947 */ /* 0x000fea000b800000 */
[----:B------:R-:W-:-:S13]  /*75c0*/  ELECT P0, URZ, PT ;  /* 0x00000000003f782f */ /* 0x000fda0003800000 */
.L_x_95:
[----:B------:R-:W-:Y:S05]  /*75d0*/  @!P0 BRA `(.L_x_7) ;  /* 0x0000000000808947 */ /* 0x000fea0003800000 */
[----:B------:R-:W-:-:S04]  /*75e0*/  LOP3.LUT R17, R17, 0x2, RZ, 0xfc, !PT ;  /* 0x0000000211117812 */ /* 0x000fc800078efcff */
[----:B------:R-:W-:-:S13]  /*75f0*/  ISETP.NE.AND P0, PT, R17, 0x3, PT ;  /* 0x000000031100780c */ /* 0x000fda0003f05270 */
[----:B------:R-:W-:Y:S05]  /*7600*/  @!P0 BRA `(.L_x_76) ;  /* 0x0000000000048947 */ /* 0x000fea0003800000 */
[----:B------:R-:W-:Y:S01]  /*7610*/  BPT.TRAP 0x1 ;  /* 0x000000040000795c */ /* 0x000fe20000300000 */
.L_x_76:
[----:B------:R-:W1:Y:S01]  /*7620*/  S2R R3, SR_CgaCtaId ;  /* 0x0000000000037919 */ /* 0x000e620000008800 */
[----:B------:R-:W-:Y:S02]  /*7630*/  MOV R2, 0x400 ;  /* 0x0000040000027802 */ /* 0x000fe40000000f00 */
[----:B------:R-:W-:Y:S02]  /*7640*/  SHF.L.U32 R5, R9, 0x1f, RZ ;  /* 0x0000001f09057819 */ /* 0x000fe400000006ff */
[----:B-1----:R-:W-:Y:S01]  /*7650*/  LEA R7, R3, R2, 0x18 ;  /* 0x0000000203077211 */ /* 0x002fe200078ec0ff */
[----:B------:R-:W-:-:S04]  /*7660*/  VIADD R2, R0, 0x1 ;  /* 0x0000000100027836 */ /* 0x000fc80000000000 */
[----:B------:R-:W-:Y:S01]  /*7670*/  VIADD R3, R7, 0x30820 ;  /* 0x0003082007037836 */ /* 0x000fe20000000000 */
[----:B------:R-:W-:-:S03]  /*7680*/  ISETP.NE.AND P2, PT, R2, 0x2, PT ;  /* 0x000000020200780c */ /* 0x000fc60003f45270 */
[----:B------:R-:W-:Y:S01]  /*7690*/  IMAD R6, R0, 0x8, R3 ;  /* 0x0000000800067824 */ /* 0x000fe200078e0203 */
[----:B------:R-:W-:-:S03]  /*76a0*/  SEL R4, RZ, 0x1, P2 ;  /* 0x00000001ff047807 */ /* 0x000fc60001000000 */
[----:B------:R-:W1:Y:S01]  /*76b0*/  SYNCS.PHASECHK.TRANS64.TRYWAIT P1, [R6+URZ], R5 ;  /* 0x00000005060075a7 */ /* 0x000e62000802017f */
[----:B------:R-:W-:Y:S02]  /*76c0*/  LOP3.LUT R9, R9, R4, RZ, 0x3c, !PT ;  /* 0x0000000409097212 */ /* 0x000fe400078e3cff */
[----:B------:R-:W-:Y:S02]  /*76d0*/  SEL R4, R2, RZ, P2 ;  /* 0x000000ff02047207 */ /* 0x000fe40001000000 */
[----:B------:R-:W-:-:S03]  /*76e0*/  SHF.L.U32 R2, R9, 0x1f, RZ ;  /* 0x0000001f09027819 */ /* 0x000fc600000006ff */
[----:B------:R-:W-:Y:S01]  /*76f0*/  IMAD R3, R4, 0x8, R3 ;  /* 0x0000000804037824 */ /* 0x000fe200078e0203 */
[----:B-1----:R-:W-:Y:S06]  /*7700*/  @!P1 BRA `(.L_x_77) ;  /* 0x00000004005c9947 */ /* 0x002fec0003800000 */
.L_x_96:
[----:B------:R-:W2:Y:S02]  /*7710*/  SYNCS.PHASECHK.TRANS64.TRYWAIT P1, [R3+URZ], R2 ;  /* 0x00000002030075a7 */ /* 0x000ea4000802017f */
[----:B--2---:R-:W-:Y:S05]  /*7720*/  @!P1 BRA `(.L_x_78) ;  /* 0x0000000400689947 */ /* 0x004fea0003800000 */
.L_x_97:
[----:B------:R-:W-:Y:S05]  /*7730*/  @!P0 BRA `(.L_x_79) ;  /* 0x0000000000048947 */ /* 0x000fea0003800000 */
[----:B------:R-:W-:Y:S01]  /*7740*/  BPT.TRAP 0x1 ;  /* 0x000000040000795c */ /* 0x000fe20000300000 */
.L_x_79:
[----:B--2---:R-:W-:-:S04]  /*7750*/  VIADD R3, R7, 0x30840 ;  /* 0x0003084007037836 */ /* 0x004fc80000000000 */
[----:B------:R-:W-:-:S04]  /*7760*/  IMAD R0, R0, 0x8, R3 ;  /* 0x0000000800007824 */ /* 0x000fc800078e0203 */
[----:B------:R-:W2:Y:S02]  /*7770*/  SYNCS.PHASECHK.TRANS64.TRYWAIT P0, [R0+URZ], R5 ;  /* 0x00000005000075a7 */ /* 0x000ea4000800017f */
[----:B--2---:R-:W-:Y:S05]  /*7780*/  @!P0 BRA `(.L_x_80) ;  /* 0x0000000400648947 */ /* 0x004fea0003800000 */
.L_x_98:
[----:B------:R-:W-:-:S07]  /*7790*/  IMAD R3, R4, 0x8, R3 ;  /* 0x0000000804037824 */ /* 0x000fce00078e0203 */
.L_x_81:
[----:B---3--:R3:W4:Y:S02]  /*77a0*/  SYNCS.PHASECHK.TRANS64.TRYWAIT P0, [R3+URZ], R2 ;  /* 0x00000002030075a7 */ /* 0x008724000800017f */
[----:B----4-:R-:W-:Y:S05]  /*77b0*/  @!P0 NANOSLEEP.SYNCS 0x989680 ;  /* 0x009896800000895d */ /* 0x010fea0003900000 */
[----:B------:R-:W4:Y:S02]  /*77c0*/  @!P0 SYNCS.PHASECHK.TRANS64 P0, [R3+URZ], R2 ;  /* 0x00000002030085a7 */ /* 0x000f24000800007f */
[----:B----4-:R-:W-:Y:S05]  /*77d0*/  @!P0 BRA `(.L_x_81) ;  /* 0xfffffffc00f08947 */ /* 0x010fea000383ffff */
.L_x_7:
[----:B------:R-:W-:Y:S05]  /*77e0*/  BSYNC B6 ;  /* 0x0000000000067941 */ /* 0x000fea0003800000 */
.L_x_4:
[----:B------:R-:W-:Y:S05]  /*77f0*/  EXIT ;  /* 0x000000000000794d */ /* 0x000fea0003800000 */
.L_x_12:
[----:B------:R-:W-:Y:S02]  /*7800*/  IMAD.MOV.U32 R12, RZ, RZ, RZ ;  /* 0x000000ffff0c7224 */ /* 0x000fe400078e00ff */
[----:B------:R-:W-:Y:S02]  /*7810*/  IMAD.MOV.U32 R11, RZ, RZ, 0x1f ;  /* 0x0000001fff0b7424 */ /* 0x000fe400078e00ff */
[----:B------:R-:W-:-:S07]  /*7820*/  IMAD.MOV.U32 R15, RZ, RZ, -0x1 ;  /* 0xffffffffff0f7424 */ /* 0x000fce00078e00ff */
[----:B------:R-:W-:Y:S05]  /*7830*/  WARPSYNC.COLLECTIVE R15, `(.L_x_82) ;  /* 0x000000000f087348 */ /* 0x000fea0003c00000 */
[----:B------:R1:W2:Y:S02]  /*7840*/  SHFL.IDX P6, R14, R13, R12, R11 ;  /* 0x0000000c0d0e7389 */ /* 0x0002a400000c000b */
[----:B-12---:R-:W-:Y:S01]  /*7850*/  ENDCOLLECTIVE ;  /* 0x000000000000791b */ /* 0x006fe20003800000 */
.L_x_82:
[----:B------:R-:W-:Y:S05]  /*7860*/  BRA `(.L_x_83) ;  /* 0xffffff9000c87947 */ /* 0x000fea000383ffff */
.L_x_14:
[----:B--2---:R2:W3:Y:S02]  /*7870*/  SYNCS.PHASECHK.TRANS64.TRYWAIT P0, [R16+URZ+0x30800], R9 ;  /* 0x03080009100075a7 */ /* 0x0044e4000800017f */
[----:B---3--:R-:W-:Y:S05]  /*7880*/  @!P0 NANOSLEEP.SYNCS 0x989680 ;  /* 0x009896800000895d */ /* 0x008fea0003900000 */
[----:B------:R-:W3:Y:S02]  /*7890*/  @!P0 SYNCS.PHASECHK.TRANS64 P0, [R16+URZ+0x30800], R9 ;  /* 0x03080009100085a7 */ /* 0x000ee4000800007f */
[----:B---3--:R-:W-:Y:S05]  /*78a0*/  @!P0 BRA `(.L_x_14) ;  /* 0xfffffffc00f08947 */ /* 0x008fea000383ffff */
[----:B------:R-:W-:Y:S05]  /*78b0*/  BRA `(.L_x_13) ;  /* 0xffffff9000e87947 */ /* 0x000fea000383ffff */
.L_x_19:
[----:B---3--:R3:W4:Y:S02]  /*78c0*/  SYNCS.PHASECHK.TRANS64.TRYWAIT P1, [R2+URZ+0x30810], R17 ;  /* 0x03081011020075a7 */ /* 0x008724000802017f */
[----:B----4-:R-:W-:Y:S05]  /*78d0*/  @!P1 NANOSLEEP.SYNCS 0x989680 ;  /* 0x009896800000995d */ /* 0x010fea0003900000 */
[----:B------:R-:W4:Y:S02]  /*78e0*/  @!P1 SYNCS.PHASECHK.TRANS64 P1, [R2+URZ+0x30810], R17 ;  /* 0x03081011020095a7 */ /* 0x000f24000802007f */
[----:B----4-:R-:W-:Y:S05]  /*78f0*/  @!P1 BRA `(.L_x_19) ;  /* 0xfffffffc00f09947 */ /* 0x010fea000383ffff */
[----:B------:R-:W-:Y:S05]  /*7900*/  BRA `(.L_x_18) ;  /* 0xffffff9800c07947 */ /* 0x000fea000383ffff */
.L_x_23:
[----:B------:R1:W1:Y:S02]  /*7910*/  SYNCS.PHASECHK.TRANS64.TRYWAIT P1, [R2+URZ+0x30830], R17 ;  /* 0x03083011020075a7 */ /* 0x000264000802017f */
[----:B-1----:R-:W-:Y:S05]  /*7920*/  @!P1 NANOSLEEP.SYNCS 0x989680 ;  /* 0x009896800000995d */ /* 0x002fea0003900000 */
[----:B------:R-:W1:Y:S02]  /*7930*/  @!P1 SYNCS.PHASECHK.TRANS64 P1, [R2+URZ+0x30830], R17 ;  /* 0x03083011020095a7 */ /* 0x000e64000802007f */
[----:B-1----:R-:W-:Y:S05]  /*7940*/  @!P1 BRA `(.L_x_23) ;  /* 0xfffffffc00f09947 */ /* 0x002fea000383ffff */
[----:B------:R-:W-:Y:S05]  /*7950*/  BRA `(.L_x_22) ;  /* 0xffffffa000187947 */ /* 0x000fea000383ffff */
.L_x_56:
[----:B-1----:R1:W2:Y:S02]  /*7960*/  SYNCS.PHASECHK.TRANS64.TRYWAIT P1, [R11+URZ+0x30820], R0 ;  /* 0x030820000b0075a7 */ /* 0x0022a4000802017f */
[----:B--2---:R-:W-:Y:S05]  /*7970*/  @!P1 NANOSLEEP.SYNCS 0x989680 ;  /* 0x009896800000995d */ /* 0x004fea0003900000 */
[----:B------:R-:W2:Y:S02]  /*7980*/  @!P1 SYNCS.PHASECHK.TRANS64 P1, [R11+URZ+0x30820], R0 ;  /* 0x030820000b0095a7 */ /* 0x000ea4000802007f */
[----:B--2---:R-:W-:Y:S05]  /*7990*/  @!P1 BRA `(.L_x_56) ;  /* 0xfffffffc00f09947 */ /* 0x004fea000383ffff */
[----:B------:R-:W-:Y:S05]  /*79a0*/  BRA `(.L_x_84) ;  /* 0xffffffe400187947 */ /* 0x000fea000383ffff */
.L_x_60:
[----:B-1----:R1:W2:Y:S02]  /*79b0*/  SYNCS.PHASECHK.TRANS64.TRYWAIT P1, [R11+URZ+0x30840], R21 ;  /* 0x030840150b0075a7 */ /* 0x0022a4000802017f */
[----:B--2---:R-:W-:Y:S05]  /*79c0*/  @!P1 NANOSLEEP.SYNCS 0x989680 ;  /* 0x009896800000995d */ /* 0x004fea0003900000 */
[----:B------:R-:W2:Y:S02]  /*79d0*/  @!P1 SYNCS.PHASECHK.TRANS64 P1, [R11+URZ+0x30840], R21 ;  /* 0x030840150b0095a7 */ /* 0x000ea4000802007f */
[----:B--2---:R-:W-:Y:S05]  /*79e0*/  @!P1 BRA `(.L_x_60) ;  /* 0xfffffffc00f09947 */ /* 0x004fea000383ffff */
[----:B------:R-:W-:Y:S05]  /*79f0*/  BRA `(.L_x_85) ;  /* 0xffffffe800847947 */ /* 0x000fea000383ffff */
.L_x_62:
[----:B--2---:R2:W3:Y:S02]  /*7a00*/  SYNCS.PHASECHK.TRANS64.TRYWAIT P1, [R11+URZ+0x30828], R21 ;  /* 0x030828150b0075a7 */ /* 0x0044e4000802017f */
[----:B---3--:R-:W-:Y:S05]  /*7a10*/  @!P1 NANOSLEEP.SYNCS 0x989680 ;  /* 0x009896800000995d */ /* 0x008fea0003900000 */
[----:B------:R-:W3:Y:S02]  /*7a20*/  @!P1 SYNCS.PHASECHK.TRANS64 P1, [R11+URZ+0x30828], R21 ;  /* 0x030828150b0095a7 */ /* 0x000ee4000802007f */
[----:B---3--:R-:W-:Y:S05]  /*7a30*/  @!P1 BRA `(.L_x_62) ;  /* 0xfffffffc00f09947 */ /* 0x008fea000383ffff */
[----:B------:R-:W-:Y:S05]  /*7a40*/  BRA `(.L_x_86) ;  /* 0xffffffec00187947 */ /* 0x000fea000383ffff */
.L_x_64:
[----:B---3--:R3:W4:Y:S02]  /*7a50*/  SYNCS.PHASECHK.TRANS64.TRYWAIT P1, [R11+URZ+0x30848], R21 ;  /* 0x030848150b0075a7 */ /* 0x008724000802017f */
[----:B----4-:R-:W-:Y:S05]  /*7a60*/  @!P1 NANOSLEEP.SYNCS 0x989680 ;  /* 0x009896800000995d */ /* 0x010fea0003900000 */
[----:B------:R-:W4:Y:S02]  /*7a70*/  @!P1 SYNCS.PHASECHK.TRANS64 P1, [R11+URZ+0x30848], R21 ;  /* 0x030848150b0095a7 */ /* 0x000f24000802007f */
[----:B----4-:R-:W-:Y:S05]  /*7a80*/  @!P1 BRA `(.L_x_64) ;  /* 0xfffffffc00f09947 */ /* 0x010fea000383ffff */
[----:B------:R-:W-:Y:S05]  /*7a90*/  BRA `(.L_x_87) ;  /* 0xffffffec00887947 */ /* 0x000fea000383ffff */
.L_x_66:
[----:B------:R-:W-:-:S07]  /*7aa0*/  SHF.L.U32 R4, R9, 0x1f, RZ ;  /* 0x0000001f09047819 */ /* 0x000fce00000006ff */
.L_x_88:
[----:B-1----:R1:W2:Y:S02]  /*7ab0*/  SYNCS.PHASECHK.TRANS64.TRYWAIT P1, [R11+URZ+0x30820], R4 ;  /* 0x030820040b0075a7 */ /* 0x0022a4000802017f */
[----:B--2---:R-:W-:Y:S05]  /*7ac0*/  @!P1 NANOSLEEP.SYNCS 0x989680 ;  /* 0x009896800000995d */ /* 0x004fea0003900000 */
[----:B------:R-:W2:Y:S02]  /*7ad0*/  @!P1 SYNCS.PHASECHK.TRANS64 P1, [R11+URZ+0x30820], R4 ;  /* 0x030820040b0095a7 */ /* 0x000ea4000802007f */
[----:B--2---:R-:W-:Y:S05]  /*7ae0*/  @!P1 BRA `(.L_x_88) ;  /* 0xfffffffc00f09947 */ /* 0x004fea000383ffff */
[----:B------:R-:W-:Y:S05]  /*7af0*/  BRA `(.L_x_89) ;  /* 0xfffffff000107947 */ /* 0x000fea000383ffff */
.L_x_69:
[----:B---3--:R3:W4:Y:S02]  /*7b00*/  SYNCS.PHASECHK.TRANS64.TRYWAIT P1, [R11+URZ+0x30840], R12 ;  /* 0x0308400c0b0075a7 */ /* 0x008724000802017f */
[----:B----4-:R-:W-:Y:S05]  /*7b10*/  @!P1 NANOSLEEP.SYNCS 0x989680 ;  /* 0x009896800000995d */ /* 0x010fea0003900000 */
[----:B------:R-:W4:Y:S02]  /*7b20*/  @!P1 SYNCS.PHASECHK.TRANS64 P1, [R11+URZ+0x30840], R12 ;  /* 0x0308400c0b0095a7 */ /* 0x000f24000802007f */
[----:B----4-:R-:W-:Y:S05]  /*7b30*/  @!P1 BRA `(.L_x_69) ;  /* 0xfffffffc00f09947 */ /* 0x010fea000383ffff */
[----:B------:R-:W-:Y:S05]  /*7b40*/  BRA `(.L_x_90) ;  /* 0xfffffff0009c7947 */ /* 0x000fea000383ffff */
.L_x_71:
[----:B-1----:R1:W2:Y:S02]  /*7b50*/  SYNCS.PHASECHK.TRANS64.TRYWAIT P1, [R11+URZ+0x30828], R12 ;  /* 0x0308280c0b0075a7 */ /* 0x0022a4000802017f */
[----:B--2---:R-:W-:Y:S05]  /*7b60*/  @!P1 NANOSLEEP.SYNCS 0x989680 ;  /* 0x009896800000995d */ /* 0x004fea0003900000 */
[----:B------:R-:W2:Y:S02]  /*7b70*/  @!P1 SYNCS.PHASECHK.TRANS64 P1, [R11+URZ+0x30828], R12 ;  /* 0x0308280c0b0095a7 */ /* 0x000ea4000802007f */
[----:B--2---:R-:W-:Y:S05]  /*7b80*/  @!P1 BRA `(.L_x_71) ;  /* 0xfffffffc00f09947 */ /* 0x004fea000383ffff */
[----:B------:R-:W-:Y:S05]  /*7b90*/  BRA `(.L_x_91) ;  /* 0xfffffff400247947 */ /* 0x000fea000383ffff */
.L_x_73:
[----:B-1----:R1:W2:Y:S02]  /*7ba0*/  SYNCS.PHASECHK.TRANS64.TRYWAIT P0, [R4+URZ+0x30840], R3 ;  /* 0x03084003040075a7 */ /* 0x0022a4000800017f */
[----:B--2---:R-:W-:Y:S05]  /*7bb0*/  @!P0 NANOSLEEP.SYNCS 0x989680 ;  /* 0x009896800000895d */ /* 0x004fea0003900000 */
[----:B------:R-:W2:Y:S02]  /*7bc0*/  @!P0 SYNCS.PHASECHK.TRANS64 P0, [R4+URZ+0x30840], R3 ;  /* 0x03084003040085a7 */ /* 0x000ea4000800007f */
[----:B--2---:R-:W-:Y:S05]  /*7bd0*/  @!P0 BRA `(.L_x_73) ;  /* 0xfffffffc00f08947 */ /* 0x004fea000383ffff */
[----:B------:R-:W-:Y:S05]  /*7be0*/  BRA `(.L_x_92) ;  /* 0xfffffff400ac7947 */ /* 0x000fea000383ffff */
.L_x_75:
[----:B------:R-:W-:Y:S01]  /*7bf0*/  BSSY B0, `(.L_x_93) ;  /* 0x0000006000007945 */ /* 0x000fe20003800000 */
[----:B------:R-:W-:-:S07]  /*7c00*/  IMAD.MOV.U32 R15, RZ, RZ, -0x1 ;  /* 0xffffffffff0f7424 */ /* 0x000fce00078e00ff */
[----:B------:R-:W-:Y:S05]  /*7c10*/  WARPSYNC.COLLECTIVE R15, `(.L_x_94) ;  /* 0x000000000f0c7348 */ /* 0x000fea0003c00000 */
[----:B------:R-:W-:Y:S02]  /*7c20*/  ELECT P6, UR62, PT ;  /* 0x00000000003e782f */ /* 0x000fe400038c0000 */
[----:B------:R-:W-:Y:S01]  /*7c30*/  MOV R14, UR62 ;  /* 0x0000003e000e7c02 */ /* 0x000fe20008000f00 */
[----:B------:R-:W-:Y:S10]  /*7c40*/  ENDCOLLECTIVE ;  /* 0x000000000000791b */ /* 0x000ff40003800000 */
.L_x_94:
[----:B------:R-:W-:Y:S05]  /*7c50*/  BSYNC B0 ;  /* 0x0000000000007941 */ /* 0x000fea0003800000 */
.L_x_93:
[----:B------:R-:W-:Y:S01]  /*7c60*/  PLOP3.LUT P0, PT, P6, PT, PT, 0x80, 0x0 ;  /* 0x000000000000781c */ /* 0x000fe2000370f070 */
[----:B------:R-:W-:-:S12]  /*7c70*/  BRA `(.L_x_95) ;  /* 0xfffffff800547947 */ /* 0x000fd8000383ffff */
.L_x_77:
[----:B-1----:R1:W2:Y:S02]  /*7c80*/  SYNCS.PHASECHK.TRANS64.TRYWAIT P1, [R6+URZ], R5 ;  /* 0x00000005060075a7 */ /* 0x0022a4000802017f */
[----:B--2---:R-:W-:Y:S05]  /*7c90*/  @!P1 NANOSLEEP.SYNCS 0x989680 ;  /* 0x009896800000995d */ /* 0x004fea0003900000 */
[----:B------:R-:W2:Y:S02]  /*7ca0*/  @!P1 SYNCS.PHASECHK.TRANS64 P1, [R6+URZ], R5 ;  /* 0x00000005060095a7 */ /* 0x000ea4000802007f */
[----:B--2---:R-:W-:Y:S05]  /*7cb0*/  @!P1 BRA `(.L_x_77) ;  /* 0xfffffffc00f09947 */ /* 0x004fea000383ffff */
[----:B------:R-:W-:Y:S05]  /*7cc0*/  BRA `(.L_x_96) ;  /* 0xfffffff800907947 */ /* 0x000fea000383ffff */
.L_x_78:
[----:B--2---:R2:W3:Y:S02]  /*7cd0*/  SYNCS.PHASECHK.TRANS64.TRYWAIT P1, [R3+URZ], R2 ;  /* 0x00000002030075a7 */ /* 0x0044e4000802017f */
[----:B---3--:R-:W-:Y:S05]  /*7ce0*/  @!P1 NANOSLEEP.SYNCS 0x989680 ;  /* 0x009896800000995d */ /* 0x008fea0003900000 */
[----:B------:R-:W3:Y:S02]  /*7cf0*/  @!P1 SYNCS.PHASECHK.TRANS64 P1, [R3+URZ], R2 ;  /* 0x00000002030095a7 */ /* 0x000ee4000802007f */
[----:B---3--:R-:W-:Y:S05]  /*7d00*/  @!P1 BRA `(.L_x_78) ;  /* 0xfffffffc00f09947 */ /* 0x008fea000383ffff */
[----:B------:R-:W-:Y:S05]  /*7d10*/  BRA `(.L_x_97) ;  /* 0xfffffff800847947 */ /* 0x000fea000383ffff */
.L_x_80:
[----:B--2---:R2:W3:Y:S02]  /*7d20*/  SYNCS.PHASECHK.TRANS64.TRYWAIT P0, [R0+URZ], R5 ;  /* 0x00000005000075a7 */ /* 0x0044e4000800017f */
[----:B---3--:R-:W-:Y:S05]  /*7d30*/  @!P0 NANOSLEEP.SYNCS 0x989680 ;  /* 0x009896800000895d */ /* 0x008fea0003900000 */
[----:B------:R-:W3:Y:S02]  /*7d40*/  @!P0 SYNCS.PHASECHK.TRANS64 P0, [R0+URZ], R5 ;  /* 0x00000005000085a7 */ /* 0x000ee4000800007f */
[----:B---3--:R-:W-:Y:S05]  /*7d50*/  @!P0 BRA `(.L_x_80) ;  /* 0xfffffffc00f08947 */ /* 0x008fea000383ffff */
[----:B------:R-:W-:Y:S05]  /*7d60*/  BRA `(.L_x_98) ;  /* 0xfffffff800887947 */ /* 0x000fea000383ffff */
.L_x_99:
[----:B------:R-:W-:-:S00]  /*7d70*/  BRA `(.L_x_99) ;  /* 0xfffffffc00fc7947 */ /* 0x000fc0000383ffff */
[----:B------:R-:W-:-:S00]  /*7d80*/  NOP ;  /* 0x0000000000007918 */ /* 0x000fc00000000000 */
[----:B------:R-:W-:-:S00]  /*7d90*/  NOP ;  /* 0x0000000000007918 */ /* 0x000fc00000000000 */
[----:B------:R-:W-:-:S00]  /*7da0*/  NOP ;  /* 0x0000000000007918 */ /* 0x000fc00000000000 */
[----:B------:R-:W-:-:S00]  /*7db0*/  NOP ;  /* 0x0000000000007918 */ /* 0x000fc00000000000 */
[----:B------:R-:W-:-:S00]  /*7dc0*/  NOP ;  /* 0x0000000000007918 */ /* 0x000fc00000000000 */
[----:B------:R-:W-:-:S00]  /*7dd0*/  NOP ;  /* 0x0000000000007918 */ /* 0x000fc00000000000 */
[----:B------:R-:W-:-:S00]  /*7de0*/  NOP ;  /* 0x0000000000007918 */ /* 0x000fc00000000000 */
[----:B------:R-:W-:-:S00]  /*7df0*/  NOP ;  /* 0x0000000000007918 */ /* 0x000fc00000000000 */
.L_x_3653:


//--------------------- .text._ZN7cutlass13device_kernelIN5flash11enable_sm90INS1_16FlashAttnBwdSm90INS1_25CollectiveMainloopBwdSm90ILi2ELi2ELi2EN4cute5tupleIJNS5_1CILi1EEES8_S8_EEENS6_IJNS7_ILi64EEENS7_ILi128EEESB_EEENS_6half_tEfNS_4arch4Sm90ELb0ELb0ELb1ELb0ELb1ELb1ELb0ELb0ELi2ELi1ELi2ELi1ELb0EEENS1_21CollectiveEpilogueBwdISC_SD_SF_Li256ELb0ELb0ELi1EEENS1_19SingleTileSchedulerILb0ELb0ELb0ELi128EEEEEEEEEvNT_6ParamsE --------------------------
	.section	.text._ZN7cutlass13device_kernelIN5flash11enable_sm90INS1_16FlashAttnBwdSm90INS1_25CollectiveMainloopBwdSm90ILi2ELi2ELi2EN4cute5tupleIJNS5_1CILi1EEES8_S8_EEENS6_IJNS7_ILi64EEENS7_ILi128EEESB_EEENS_6half_tEfNS_4arch4Sm90ELb0ELb0ELb1ELb0ELb1ELb1ELb0ELb0ELi2ELi1ELi2ELi1ELb0EEENS1_21CollectiveEpilogueBwdISC_SD_SF_Li256ELb0ELb0ELi1EEENS1_19SingleTileSchedulerILb0ELb0ELb0ELi128EEEEEEEEEvNT_6ParamsE,"ax",@progbits
	.align	128
.text._ZN7cutlass13device_kernelIN5flash11enable_sm90INS1_16FlashAttnBwdSm90INS1_25CollectiveMainloopBwdSm90ILi2ELi2ELi2EN4cute5tupleIJNS5_1CILi1EEES8_S8_EEENS6_IJNS7_ILi64EEENS7_ILi128EEESB_EEENS_6half_tEfNS_4arch4Sm90ELb0ELb0ELb1ELb0ELb1ELb1ELb0ELb0ELi2ELi1ELi2ELi1ELb0EEENS1_21CollectiveEpilogueBwdISC_SD_SF_Li256ELb0ELb0ELi1EEENS1_19SingleTileSchedulerILb0ELb0ELb0ELi128EEEEEEEEEvNT_6ParamsE:
        .type           _ZN7cutlass13device_kernelIN5flash11enable_sm90INS1_16FlashAttnBwdSm90INS1_25CollectiveMainloopBwdSm90ILi2ELi2ELi2EN4cute5tupleIJNS5_1CILi1EEES8_S8_EEENS6_IJNS7_ILi64EEENS7_ILi128EEESB_EEENS_6half_tEfNS_4arch4Sm90ELb0ELb0ELb1ELb0ELb1ELb1ELb0ELb0ELi2ELi1ELi2ELi1ELb0EEENS1_21CollectiveEpilogueBwdISC_SD_SF_Li256ELb0ELb0ELi1EEENS1_19SingleTileSchedulerILb0ELb0ELb0ELi128EEEEEEEEEvNT_6ParamsE,@function
        .size           _ZN7cutlass13device_kernelIN5flash11enable_sm90INS1_16FlashAttnBwdSm90INS1_25CollectiveMainloopBwdSm90ILi2ELi2ELi2EN4cute5tupleIJNS5_1CILi1EEES8_S8_EEENS6_IJNS7_ILi64EEENS7_ILi128EEESB_EEENS_6half_tEfNS_4arch4Sm90ELb0ELb0ELb1ELb0ELb1ELb1ELb0ELb0ELi2ELi1ELi2ELi1ELb0EEENS1_21CollectiveEpilogueBwdISC_SD_SF_Li256ELb0ELb0ELi1EEENS1_19SingleTileSchedulerILb0ELb0ELb0ELi128EEEEEEEEEvNT_6ParamsE,(.L_x_3654 - _ZN7cutlass13device_kernelIN5flash11enable_sm90INS1_16FlashAttnBwdSm90INS1_25CollectiveMainloopBwdSm90ILi2ELi2ELi2EN4cute5tupleIJNS5_1CILi1EEES8_S8_EEENS6_IJNS7_ILi64EEENS7_ILi128EEESB_EEENS_6half_tEfNS_4arch4Sm90ELb0ELb0ELb1ELb0ELb1ELb1ELb0ELb0ELi2ELi1ELi2ELi1ELb0EEENS1_21CollectiveEpilogueBwdISC_SD_SF_Li256ELb0ELb0ELi1EEENS1_19SingleTileSchedulerILb0ELb0ELb0ELi128EEEEEEEEEvNT_6ParamsE)
        .other          _ZN7cutlass13device_kernelIN5flash11enable_sm90INS1_16FlashAttnBwdSm90INS1_25CollectiveMainloopBwdSm90ILi2ELi2ELi2EN4cute5tupleIJNS5_1CILi1EEES8_S8_EEENS6_IJNS7_ILi64EEENS7_ILi128EEESB_EEENS_6half_tEfNS_4arch4Sm90ELb0ELb0ELb1ELb0ELb1ELb1ELb0ELb0ELi2ELi1ELi2ELi1ELb0EEENS1_21CollectiveEpilogueBwdISC_SD_SF_Li256ELb0ELb0ELi1EEENS1_19SingleTileSchedulerILb0ELb0ELb0ELi128EEEEEEEEEvNT_6ParamsE,@"STO_CUDA_ENTRY STV_DEFAULT"
_ZN7cutlass13device_kernelIN5flash11enable_sm90INS1_16FlashAttnBwdSm90INS1_25CollectiveMainloopBwdSm90ILi2ELi2ELi2EN4cute5tupleIJNS5_1CILi1EEES8_S8_EEENS6_IJNS7_ILi64EEENS7_ILi128EEESB_EEENS_6half_tEfNS_4arch4Sm90ELb0ELb0ELb1ELb0ELb1ELb1ELb0ELb0ELi2ELi1ELi2ELi1ELb0EEENS1_21CollectiveEpilogueBwdISC_SD_SF_Li256ELb0ELb0ELi1EEENS1_19SingleTileSchedulerILb0ELb0ELb0ELi128EEEEEEEEEvNT_6ParamsE:
        /* <DEDUP_REMOVED lines=28> */
.L_x_101:
[----:B------:R-:W-:Y:S05]  /*01c0*/  BSYNC B0 ;  /* 0x0000000000007941 */ /* 0x000fea0003800000 */
.L_x_100:
        /* <DEDUP_REMOVED lines=30> */
[----:B------:R1:W1:Y:S01]  /*03b0*/  SYNCS.EXCH.64 URZ, [UR8+0x30820], UR4 ;  /* 0x03082004083f75b2 */ /* 0x0002620008000100 */
[----:B------:R1:W1:Y:S01]  /*03c0*/  SYNCS.EXCH.64 URZ, [UR8+0x30818], UR6 ;  /* 0x03081806083f75b2 */ /* 0x0002620008000100 */
[----:B------:R1:W1:Y:S01]  /*03d0*/  SYNCS.EXCH.64 URZ, [UR8+0x30828], UR4 ;  /* 0x03082804083f75b2 */ /* 0x0002620008000100 */
[----:B------:R-:W-:Y:S01]  /*03e0*/  NOP ;  /* 0x0000000000007918 */ /* 0x000fe20000000000 */
.L_x_102:
[----:B------:R-:W5:Y:S01]  /*03f0*/  SHFL.IDX PT, R3, R0, RZ, 0x1f ;  /* 0x00001fff00037589 */ /* 0x000f6200000e0000 */
[----:B------:R-:W-:Y:S01]  /*0400*/  NOP ;  /* 0x0000000000007918 */ /* 0x000fe20000000000 */
[----:B-----5:R-:W-:-:S13]  /*0410*/  ISETP.NE.AND P0, PT, R3, RZ, PT ;  /* 0x000000ff0300720c */ /* 0x020fda0003f05270 */
        /* <DEDUP_REMOVED lines=17> */
[----:B------:R1:W1:Y:S01]  /*0530*/  SYNCS.EXCH.64 URZ, [UR8+0x30848], UR6 ;  /* 0x03084806083f75b2 */ /* 0x0002620008000100 */
[----:B------:R-:W-:Y:S01]  /*0540*/  NOP ;  /* 0x0000000000007918 */ /* 0x000fe20000000000 */
.L_x_103:
[----:B---3--:R-:W-:Y:S01]  /*0550*/  ISETP.NE.AND P0, PT, R2, RZ, PT ;  /* 0x000000ff0200720c */ /* 0x008fe20003f05270 */
[----:B------:R-:W-:Y:S01]  /*0560*/  IMAD.MOV.U32 R17, RZ, RZ, 0x1 ;  /* 0x00000001ff117424 */ /* 0x000fe200078e00ff */
[----:B------:R-:W-:Y:S01]  /*0570*/  NOP ;  /* 0x0000000000007918 */ /* 0x000fe20000000000 */
[----:B------:R-:W-:Y:S03]  /*0580*/  BSSY B6, `(.L_x_104) ;  /* 0x00007a8000067945 */ /* 0x000fe60003800000 */
[----:B------:R-:W-:Y:S01]  /*0590*/  SEL R17, R17, 0x2, !P0 ;  /* 0x0000000211117807 */ /* 0x000fe20004000000 */
[----:B-12-4-:R-:W-:Y:S06]  /*05a0*/  BAR.SYNC.DEFER_BLOCKING 0x0 ;  /* 0x0000000000007b1d */ /* 0x016fec0000010000 */
[----:B------:R-:W-:Y:S05]  /*05b0*/  @!P0 BRA `(.L_x_105) ;  /* 0x00000048006c8947 */ /* 0x000fea0003800000 */
.L_x_106:
        /* <DEDUP_REMOVED lines=33> */
.L_x_109:
        /* <DEDUP_REMOVED lines=15> */
.L_x_108:
        /* <DEDUP_REMOVED lines=22> */
.L_x_111:
        /* <DEDUP_REMOVED lines=15> */
.L_x_110:
        /* <DEDUP_REMOVED lines=8> */
.L_x_199:
        /* <DEDUP_REMOVED lines=13> */
.L_x_113:
        /* <DEDUP_REMOVED lines=111> */
.L_x_126:
[----:B------:R-:W-:Y:S01]  /*1350*/  ISETP.NE.AND P0, PT, R7, 0x3, PT ;  /* 0x000000030700780c */ /* 0x000fe20003f05270 */
[----:B------:R-:W-:-:S12]  /*1360*/  YIELD ;  /* 0x0000000000007946 */ /* 0x000fd80003800000 */
[----:B---3--:R-:W-:Y:S05]  /*1370*/  @!P0 BRA `(.L_x_116) ;  /* 0x0000000000048947 */ /* 0x008fea0003800000 */
[----:B------:R-:W-:Y:S01]  /*1380*/  BPT.TRAP 0x1 ;  /* 0x000000040000795c */ /* 0x000fe20000300000 */
.L_x_116:
[----:B------:R-:W-:Y:S01]  /*1390*/  IMAD R2, R4, 0x8, R16 ;  /* 0x0000000804027824 */ /* 0x000fe200078e0210 */
[----:B------:R-:W-:-:S04]  /*13a0*/  SHF.L.U32 R17, R5, 0x1f, RZ ;  /* 0x0000001f05117819 */ /* 0x000fc800000006ff */
[----:B------:R2:W3:Y:S01]  /*13b0*/  SYNCS.PHASECHK.TRANS64.TRYWAIT P1, [R2+URZ+0x30810], R17 ;  /* 0x03081011020075a7 */ /* 0x0004e2000802017f */
[----:B------:R-:W-:Y:S05]  /*13c0*/  @!P0 BRA `(.L_x_117) ;  /* 0x0000000000048947 */ /* 0x000fea0003800000 */
[----:B------:R-:W-:Y:S01]  /*13d0*/  BPT.TRAP 0x1 ;  /* 0x000000040000795c */ /* 0x000fe20000300000 */
.L_x_117:
[----:B---3--:R-:W-:Y:S05]  /*13e0*/  @P1 BRA `(.L_x_118) ;  /* 0x0000000000081947 */ /* 0x008fea0003800000 */
[----:B------:R-:W3:Y:S02]  /*13f0*/  SYNCS.PHASECHK.TRANS64.TRYWAIT P1, [R2+URZ+0x30810], R17 ;  /* 0x03081011020075a7 */ /* 0x000ee4000802017f */
[----:B---3--:R-:W-:Y:S05]  /*1400*/  @!P1 BRA `(.L_x_119) ;  /* 0x0000006c00349947 */ /* 0x008fea0003800000 */
.L_x_118:
        /* <DEDUP_REMOVED lines=72> */
[----:B------:R1:W1:Y:S04]  /*1890*/  LDS.64 R220, [R12+0x28020] ;  /* 0x028020000cdc7984 */ /* 0x0002680000000a00 */
        /* <DEDUP_REMOVED lines=8> */
.L_x_120:
[----:B------:R1:W1:Y:S01]  /*1920*/  SYNCS.PHASECHK.TRANS64.TRYWAIT P1, [R2+URZ+0x30830], R17 ;  /* 0x03083011020075a7 */ /* 0x000262000802017f */
[----:B------:R-:W-:Y:S05]  /*1930*/  @!P0 BRA `(.L_x_121) ;  /* 0x0000000000048947 */ /* 0x000fea0003800000 */
[----:B------:R-:W-:Y:S01]  /*1940*/  BPT.TRAP 0x1 ;  /* 0x000000040000795c */ /* 0x000fe20000300000 */
.L_x_121:
[----:B------:R-:W-:-:S05]  /*1950*/  VIADD R13, R16, 0x20000 ;  /* 0x00020000100d7836 */ /* 0x000fca0000000000 */
[----:B------:R-:W-:-:S04]  /*1960*/  SHF.R.U32.HI R13, RZ, 0x4, R13 ;  /* 0x00000004ff0d7819 */ /* 0x000fc8000001160d */
[----:B------:R-:W-:-:S04]  /*1970*/  LOP3.LUT R13, R13, 0x3fff, RZ, 0xc0, !PT ;  /* 0x00003fff0d0d7812 */ /* 0x000fc800078ec0ff */
[----:B------:R-:W-:Y:S01]  /*1980*/  LOP3.LUT R153, R13, 0x10000, RZ, 0xfc, !PT ;  /* 0x000100000d997812 */ /* 0x000fe200078efcff */
[----:B-1----:R-:W-:Y:S06]  /*1990*/  @P1 BRA `(.L_x_122) ;  /* 0x0000000000081947 */ /* 0x002fec0003800000 */
[----:B------:R-:W1:Y:S02]  /*19a0*/  SYNCS.PHASECHK.TRANS64.TRYWAIT P1, [R2+URZ+0x30830], R17 ;  /* 0x03083011020075a7 */ /* 0x000e64000802017f */
[----:B-1----:R-:W-:Y:S05]  /*19b0*/  @!P1 BRA `(.L_x_123) ;  /* 0x0000006400dc9947 */ /* 0x002fea0003800000 */
.L_x_122:
        /* <DEDUP_REMOVED lines=166> */
[----:B------:R-:W-:Y:S01]  /*2420*/  FFMA.FTZ R154, R155, UR5, -R220 ;  /* 0x000000059b9a7c23 */ /* 0x000fe200080108dc */
        /* <DEDUP_REMOVED lines=330> */
.L_x_124:
        /* <DEDUP_REMOVED lines=49> */
.L_x_125:
        /* <DEDUP_REMOVED lines=11> */
.L_x_115:
        /* <DEDUP_REMOVED lines=83> */
.L_x_127:
        /* <DEDUP_REMOVED lines=19> */
.L_x_128:
        /* <DEDUP_REMOVED lines=18> */
.L_x_129:
        /* <DEDUP_REMOVED lines=18> */
.L_x_130:
        /* <DEDUP_REMOVED lines=161> */
.L_x_132:
[----:B------:R-:W-:Y:S05]  /*4f40*/  BSYNC B0 ;  /* 0x0000000000007941 */ /* 0x000fea0003800000 */
.L_x_131:
[----:B------:R-:W-:-:S04]  /*4f50*/  DEPBAR.LE SB0, 0x0 ;  /* 0x000080000000791a */ /* 0x000fc80000000000 */
[----:B------:R-:W-:Y:S05]  /*4f60*/  BRA `(.L_x_107) ;  /* 0x0000003000247947 */ /* 0x000fea0003800000 */
.L_x_105:
        /* <DEDUP_REMOVED lines=14> */
[----:B------:R-:W-:Y:S01]  /*5050*/  ULDC UR13, c[0x0][0x288] ;  /* 0x0000a200000d7ab9 */ /* 0x000fe20000000800 */
[----:B------:R-:W-:Y:S01]  /*5060*/  ULDC.64 UR14, c[0x0][0x2e0] ;  /* 0x0000b800000e7ab9 */ /* 0x000fe20000000a00 */
[----:B------:R-:W-:-:S04]  /*5070*/  ELECT P0, URZ, PT ;  /* 0x00000000003f782f */ /* 0x000fc80003800000 */
[----:B------:R-:W2:Y:S01]  /*5080*/  LDC R4, c[0x0][0x280] ;  /* 0x0000a000ff047b82 */ /* 0x000ea20000000800 */
[----:B-1----:R-:W-:Y:S02]  /*5090*/  USHF.R.S32.HI UR8, URZ, 0x1f, UR16 ;  /* 0x0000001f3f087899 */ /* 0x002fe40008011410 */
[----:B------:R-:W-:Y:S02]  /*50a0*/  UIMAD.WIDE.U32 UR4, UR16, UR10, URZ ;  /* 0x0000000a100472a5 */ /* 0x000fe4000f8e003f */
[----:B------:R-:W-:Y:S01]  /*50b0*/  UIMAD UR6, UR8, UR10, URZ ;  /* 0x0000000a080672a4 */ /* 0x000fe2000f8e023f */
[----:B--2---:R-:W-:-:S03]  /*50c0*/  ISETP.GE.AND P1, PT, R4, 0x1, PT ;  /* 0x000000010400780c */ /* 0x004fc60003f26270 */
[----:B------:R-:W-:Y:S02]  /*50d0*/  UIMAD UR7, UR16, UR11, UR6 ;  /* 0x0000000b100772a4 */ /* 0x000fe4000f8e0206 */
[----:B------:R-:W-:Y:S02]  /*50e0*/  USHF.R.S32.HI UR6, URZ, 0x1f, UR9 ;  /* 0x0000001f3f067899 */ /* 0x000fe40008011409 */
[----:B------:R-:W-:Y:S02]  /*50f0*/  UIMAD UR11, UR9, UR13, URZ ;  /* 0x0000000d090b72a4 */ /* 0x000fe4000f8e023f */
[----:B------:R-:W-:Y:S02]  /*5100*/  UIMAD UR6, UR6, UR14, URZ ;  /* 0x0000000e060672a4 */ /* 0x000fe4000f8e023f */
[----:B------:R-:W-:Y:S02]  /*5110*/  UIADD3 UR5, UR5, UR7, URZ ;  /* 0x0000000705057290 */ /* 0x000fe4000fffe03f */
[----:B------:R-:W-:-:S02]  /*5120*/  UIADD3 UR10, UP0, UR11, UR16, URZ ;  /* 0x000000100b0a7290 */ /* 0x000fc4000ff1e03f */
[----:B------:R-:W-:Y:S02]  /*5130*/  UIMAD UR12, UR9, UR15, UR6 ;  /* 0x0000000f090c72a4 */ /* 0x000fe4000f8e0206 */
[----:B------:R-:W-:Y:S02]  /*5140*/  UIMAD.WIDE.U32 UR6, UR9, UR14, UR4 ;  /* 0x0000000e090672a5 */ /* 0x000fe4000f8e0004 */
[----:B------:R-:W-:Y:S01]  /*5150*/  ULEA.HI.X.SX32 UR11, UR11, UR8, 0x1, UP0 ;  /* 0x000000080b0b7291 */ /* 0x000fe200080f0e3f */
[----:B------:R-:W-:Y:S11]  /*5160*/  @!P1 BRA `(.L_x_107) ;  /* 0x0000002c00a49947 */ /* 0x000ff60003800000 */
[----:B------:R-:W1:Y:S01]  /*5170*/  S2R R5, SR_TID.X ;  /* 0x0000000000057919 */ /* 0x000e620000002100 */
[C---:B------:R-:W-:Y:S01]  /*5180*/  VIADD R0, R4.reuse, 0x3f ;  /* 0x0000003f04007836 */ /* 0x040fe20000000000 */
[----:B------:R-:W-:Y:S01]  /*5190*/  ISETP.GE.AND P1, PT, R4, 0x41, PT ;  /* 0x000000410400780c */ /* 0x000fe20003f26270 */
[----:B------:R-:W-:Y:S01]  /*51a0*/  ULDC UR4, c[0x0][0x760] ;  /* 0x0001d80000047ab9 */ /* 0x000fe20000000800 */
[----:B------:R-:W2:Y:S01]  /*51b0*/  S2UR UR28, SR_CTAID.X ;  /* 0x00000000001c79c3 */ /* 0x000ea20000002500 */
[----:B------:R-:W-:Y:S01]  /*51c0*/  UIMAD UR13, UR13, UR4, URZ ;  /* 0x000000040d0d72a4 */ /* 0x000fe2000f8e023f */
[----:B------:R-:W-:Y:S01]  /*51d0*/  SHF.R.S32.HI R3, RZ, 0x1f, R0 ;  /* 0x0000001fff037819 */ /* 0x000fe20000011400 */
[----:B------:R-:W-:Y:S01]  /*51e0*/  UIADD3 UR12, UR7, UR12, URZ ;  /* 0x0000000c070c7290 */ /* 0x000fe2000fffe03f */
[----:B------:R-:W-:Y:S02]  /*51f0*/  UMOV UR4, URZ ;  /* 0x0000003f00047c82 */ /* 0x000fe40008000000 */
[----:B------:R-:W-:Y:S01]  /*5200*/  LEA.HI R3, R3, R0, RZ, 0x6 ;  /* 0x0000000003037211 */ /* 0x000fe200078f30ff */
[----:B------:R-:W-:-:S03]  /*5210*/  ULDC.64 UR26, c[0x0][0x208] ;  /* 0x00008200001a7ab9 */ /* 0x000fc60000000a00 */
[----:B------:R-:W-:-:S04]  /*5220*/  SHF.R.S32.HI R2, RZ, 0x6, R3 ;  /* 0x00000006ff027819 */ /* 0x000fc80000011403 */
[----:B------:R-:W-:Y:S02]  /*5230*/  VIMNMX R2, R2, 0x1, !PT ;  /* 0x0000000102027848 */ /* 0x000fe40007fe0100 */
[----:B-1----:R-:W-:Y:S02]  /*5240*/  LOP3.LUT R0, R5, 0x1f, RZ, 0xc0, !PT ;  /* 0x0000001f05007812 */ /* 0x002fe400078ec0ff */
[----:B------:R-:W-:Y:S01]  /*5250*/  LOP3.LUT R5, R2, 0x1, RZ, 0xc0, !PT ;  /* 0x0000000102057812 */ /* 0x000fe200078ec0ff */
[----:B--2---:R-:W-:Y:S06]  /*5260*/  @!P1 BRA `(.L_x_134) ;  /* 0x0000000800ac9947 */ /* 0x004fec0003800000 */
        /* <DEDUP_REMOVED lines=11> */
[----:B------:R-:W-:-:S12]  /*5320*/  UIADD3.X UR21, URZ, UR21, URZ, UP2, !UPT ;  /* 0x000000153f157290 */ /* 0x000fd800097fe43f */
.L_x_159:
[----:B------:R-:W-:Y:S01]  /*5330*/  UIMAD UR22, UR13, UR4, URZ ;  /* 0x000000040d1672a4 */ /* 0x000fe2000f8e023f */
[----:B------:R-:W-:Y:S01]  /*5340*/  ISETP.NE.AND P1, PT, R0, RZ, PT ;  /* 0x000000ff0000720c */ /* 0x000fe20003f25270 */
[----:B------:R-:W-:Y:S01]  /*5350*/  ULDC.64 UR8, c[0x0][0x768] ;  /* 0x0001da0000087ab9 */ /* 0x000fe20000000a00 */
[----:B------:R-:W-:Y:S01]  /*5360*/  USHF.L.U32 UR14, UR5, 0xe, URZ ;  /* 0x0000000e050e7899 */ /* 0x000fe2000800063f */
[----:B------:R-:W-:Y:S01]  /*5370*/  VIADD R4, R4, 0xfffffffe ;  /* 0xfffffffe04047836 */ /* 0x000fe20000000000 */
[----:B------:R-:W-:Y:S01]  /*5380*/  UIADD3 UR15, UP0, UR22, UR10, URZ ;  /* 0x0000000a160f7290 */ /* 0x000fe2000ff1e03f */
[----:B------:R-:W-:Y:S01]  /*5390*/  BSSY B0, `(.L_x_135) ;  /* 0x0000010000007945 */ /* 0x000fe20003800000 */
[----:B------:R-:W-:Y:S02]  /*53a0*/  UIMAD.WIDE UR32, UR14, 0x4, UR16 ;  /* 0x000000040e2078a5 */ /* 0x000fe4000f8e0210 */
[----:B------:R-:W-:Y:S01]  /*53b0*/  ULEA.HI.X.SX32 UR23, UR22, UR11, 0x1, UP0 ;  /* 0x0000000b16177291 */ /* 0x000fe200080f0e3f */
[----:B------:R-:W-:Y:S01]  /*53c0*/  ISETP.NE.AND P2, PT, R4, RZ, PT ;  /* 0x000000ff0400720c */ /* 0x000fe20003f45270 */
[----:B------:R-:W-:-:S02]  /*53d0*/  ULEA UR24, UP0, UR15, UR8, 0x2 ;  /* 0x000000080f187291 */ /* 0x000fc4000f80103f */
[----:B------:R-:W-:Y:S02]  /*53e0*/  UIMAD.WIDE UR30, UR14, 0x4, UR18 ;  /* 0x000000040e1e78a5 */ /* 0x000fe4000f8e0212 */
[----:B------:R-:W-:Y:S02]  /*53f0*/  ULEA.HI.X UR23, UR15, UR9, UR23, 0x2, UP0 ;  /* 0x000000090f177291 */ /* 0x000fe400080f1417 */
[----:B-1----:R-:W-:Y:S01]  /*5400*/  IMAD.U32 R2, RZ, RZ, UR24 ;  /* 0x00000018ff027e24 */ /* 0x002fe2000f8e00ff */
[----:B------:R-:W-:-:S03]  /*5410*/  UIMAD.WIDE UR14, UR14, 0x4, UR20 ;  /* 0x000000040e0e78a5 */ /* 0x000fc6000f8e0214 */
[----:B------:R-:W-:Y:S01]  /*5420*/  IMAD.U32 R3, RZ, RZ, UR23 ;  /* 0x00000017ff037e24 */ /* 0x000fe2000f8e00ff */
[----:B------:R-:W-:Y:S08]  /*5430*/  @P1 BRA `(.L_x_136) ;  /* 0x0000000000141947 */ /* 0x000ff00003800000 */
.L_x_137:
[----:B------:R-:W2:Y:S04]  /*5440*/  LDG.E.STRONG.GPU R6, desc[UR26][R2.64] ;  /* 0x0000001a02067981 */ /* 0x000ea8000c1ef900 */
[----:B--2---:R-:W-:Y:S01]  /*5450*/  CCTL.IVALL ;  /* 0x00000000ff00798f */ /* 0x004fe20002000000 */
[----:B------:R-:W-:Y:S05]  /*5460*/  YIELD ;  /* 0x0000000000007946 */ /* 0x000fea0003800000 */
[----:B------:R-:W-:-:S13]  /*5470*/  ISETP.NE.AND P3, PT, R6, UR28, PT ;  /* 0x0000001c06007c0c */ /* 0x000fda000bf65270 */
[----:B------:R-:W-:Y:S05]  /*5480*/  @P3 BRA `(.L_x_137) ;  /* 0xfffffffc00ec3947 */ /* 0x000fea000383ffff */
.L_x_136:
[----:B------:R-:W-:Y:S05]  /*5490*/  BSYNC B0 ;  /* 0x0000000000007941 */ /* 0x000fea0003800000 */
.L_x_135:
[----:B------:R-:W-:-:S03]  /*54a0*/  UMOV UR23, 0xffffffff ;  /* 0xffffffff00177882 */ /* 0x000fc60000000000 */
[----:B------:R-:W-:Y:S05]  /*54b0*/  BRA.DIV UR23, `(.L_x_138) ;  /* 0x0000002e17307947 */ /* 0x000fea000b800000 */
[----:B------:R-:W-:Y:S01]  /*54c0*/  NOP ;  /* 0x0000000000007918 */ /* 0x000fe20000000000 */
.L_x_202:
[----:B------:R-:W-:Y:S05]  /*54d0*/  WARPSYNC.ALL ;  /* 0x0000000000007948 */ /* 0x000fea0003800000 */
[----:B------:R-:W-:Y:S06]  /*54e0*/  BAR.SYNC.DEFER_BLOCKING 0xd, 0xa0 ;  /* 0x0342800000007b1d */ /* 0x000fec0000010000 */
[----:B------:R-:W-:Y:S04]  /*54f0*/  BSSY B0, `(.L_x_139) ;  /* 0x0000011000007945 */ /* 0x000fe80003800000 */
[----:B------:R-:W-:Y:S05]  /*5500*/  @!P0 BRA `(.L_x_140) ;  /* 0x00000000003c8947 */ /* 0x000fea0003800000 */
[----:B------:R-:W1:Y:S01]  /*5510*/  S2UR UR34, SR_CgaCtaId ;  /* 0x00000000002279c3 */ /* 0x000e620000008800 */
[----:B------:R-:W-:Y:S01]  /*5520*/  USHF.L.U32 UR23, UR4, 0xd, URZ ;  /* 0x0000000d04177899 */ /* 0x000fe2000800063f */
        /* <DEDUP_REMOVED lines=13> */
.L_x_140:
[----:B------:R-:W-:Y:S05]  /*5600*/  BSYNC B0 ;  /* 0x0000000000007941 */ /* 0x000fea0003800000 */
.L_x_139:
        /* <DEDUP_REMOVED lines=13> */
.L_x_142:
[----:B------:R-:W-:Y:S05]  /*56e0*/  BSYNC B0 ;  /* 0x0000000000007941 */ /* 0x000fea0003800000 */
.L_x_141:
[----:B------:R-:W-:Y:S06]  /*56f0*/  BAR.ARV 0xa, 0xa0 ;  /* 0x0282800000007b1d */ /* 0x000fec0000002000 */
[----:B------:R-:W-:Y:S04]  /*5700*/  BSSY B0, `(.L_x_143) ;  /* 0x0000003000007945 */ /* 0x000fe80003800000 */
[----:B------:R-:W-:Y:S05]  /*5710*/  @!P0 BRA `(.L_x_144) ;  /* 0x0000000000048947 */ /* 0x000fea0003800000 */
[----:B------:R-:W-:-:S04]  /*5720*/  DEPBAR.LE SB0, 0x0 ;  /* 0x000080000000791a */ /* 0x000fc80000000000 */
.L_x_144:
[----:B------:R-:W-:Y:S05]  /*5730*/  BSYNC B0 ;  /* 0x0000000000007941 */ /* 0x000fea0003800000 */
.L_x_143:
[----:B------:R-:W-:Y:S06]  /*5740*/  BAR.ARV 0xb, 0xa0 ;  /* 0x02c2800000007b1d */ /* 0x000fec0000002000 */
[----:B------:R-:W-:Y:S01]  /*5750*/  NOP ;  /* 0x0000000000007918 */ /* 0x000fe20000000000 */
[----:B------:R-:W-:Y:S04]  /*5760*/  BSSY B0, `(.L_x_145) ;  /* 0x0000011000007945 */ /* 0x000fe80003800000 */
[----:B------:R-:W-:Y:S05]  /*5770*/  @P1 BRA `(.L_x_146) ;  /* 0x00000000003c1947 */ /* 0x000fea0003800000 */
[----:B------:R-:W-:Y:S01]  /*5780*/  @!PT LDS RZ, [RZ] ;  /* 0x00000000fffff984 */ /* 0x000fe20000000800 */
[----:B------:R-:W-:Y:S01]  /*5790*/  @!PT LDS RZ, [RZ] ;  /* 0x00000000fffff984 */ /* 0x000fe20000000800 */
[----:B------:R-:W-:Y:S01]  /*57a0*/  @!PT LDS RZ, [RZ] ;  /* 0x00000000fffff984 */ /* 0x000fe20000000800 */
[----:B------:R-:W-:Y:S01]  /*57b0*/  @!PT LDS RZ, [RZ] ;  /* 0x00000000fffff984 */ /* 0x000fe20000000800 */
[----:B------:R1:W-:Y:S06]  /*57c0*/  MEMBAR.ALL.CTA ;  /* 0x0000000000007992 */ /* 0x0003ec0000008000 */
[----:B-1----:R-:W-:Y:S06]  /*57d0*/  MEMBAR.ALL.GPU ;  /* 0x0000000000007992 */ /* 0x002fec000000a000 */
[----:B------:R-:W-:-:S00]  /*57e0*/  ERRBAR ;  /* 0x00000000000079ab */ /* 0x000fc00000000000 */
[----:B------:R-:W-:Y:S06]  /*57f0*/  CGAERRBAR ;  /* 0x00000000000075ab */ /* 0x000fec0000000000 */
[----:B012345:R-:W-:Y:S01]  /*5800*/  CCTL.IVALL ;  /* 0x00000000ff00798f */ /* 0x03ffe20002000000 */
[----:B------:R-:W1:Y:S01]  /*5810*/  S2R R6, SR_LANEID ;  /* 0x0000000000067919 */ /* 0x000e620000000000 */
[----:B------:R-:W-:Y:S02]  /*5820*/  VOTEU.ANY UR23, UPT, PT ;  /* 0x0000000000177886 */ /* 0x000fe400038e0100 */
[----:B------:R-:W-:-:S02]  /*5830*/  UFLO.U32 UR24, UR23 ;  /* 0x00000017001872bd */ /* 0x000fc400080e0000 */
[----:B------:R-:W2:Y:S04]  /*5840*/  POPC R7, UR23 ;  /* 0x0000001700077d09 */ /* 0x000ea80008000000 */
[----:B-1----:R-:W-:-:S13]  /*5850*/  ISETP.EQ.U32.AND P3, PT, R6, UR24, PT ;  /* 0x0000001806007c0c */ /* 0x002fda000bf62070 */
[----:B--2---:R1:W-:Y:S02]  /*5860*/  @P3 REDG.E.ADD.S32.STRONG.GPU desc[UR26][R2.64], R7 ;  /* 0x000000070200398e */ /* 0x0043e4000c10e39a */
.L_x_146:
[----:B------:R-:W-:Y:S05]  /*5870*/  BSYNC B0 ;  /* 0x0000000000007941 */ /* 0x000fea0003800000 */
.L_x_145:
[----:B------:R-:W-:Y:S01]  /*5880*/  UIADD3 UR22, UR13, UR22, URZ ;  /* 0x000000160d167290 */ /* 0x000fe2000fffe03f */
[----:B------:R-:W-:Y:S03]  /*5890*/  BSSY B0, `(.L_x_147) ;  /* 0x000000d000007945 */ /* 0x000fe60003800000 */
[----:B------:R-:W-:-:S04]  /*58a0*/  UIADD3 UR23, UP0, UR22, UR10, URZ ;  /* 0x0000000a16177290 */ /* 0x000fc8000ff1e03f */
[----:B------:R-:W-:Y:S02]  /*58b0*/  ULEA.HI.X.SX32 UR22, UR22, UR11, 0x1, UP0 ;  /* 0x0000000b16167291 */ /* 0x000fe400080f0e3f */
[----:B------:R-:W-:-:S04]  /*58c0*/  ULEA UR8, UP0, UR23, UR8, 0x2 ;  /* 0x0000000817087291 */ /* 0x000fc8000f80103f */
[----:B------:R-:W-:Y:S02]  /*58d0*/  ULEA.HI.X UR22, UR23, UR9, UR22, 0x2, UP0 ;  /* 0x0000000917167291 */ /* 0x000fe400080f1416 */
[----:B-1----:R-:W-:-:S04]  /*58e0*/  IMAD.U32 R2, RZ, RZ, UR8 ;  /* 0x00000008ff027e24 */ /* 0x002fc8000f8e00ff */
[----:B------:R-:W-:Y:S01]  /*58f0*/  IMAD.U32 R3, RZ, RZ, UR22 ;  /* 0x00000016ff037e24 */ /* 0x000fe2000f8e00ff */
[----:B------:R-:W-:Y:S06]  /*5900*/  @P1 BRA `(.L_x_148) ;  /* 0x0000000000141947 */ /* 0x000fec0003800000 */
.L_x_149:
[----:B------:R-:W2:Y:S04]  /*5910*/  LDG.E.STRONG.GPU R6, desc[UR26][R2.64] ;  /* 0x0000001a02067981 */ /* 0x000ea8000c1ef900 */
[----:B--2---:R-:W-:Y:S01]  /*5920*/  CCTL.IVALL ;  /* 0x00000000ff00798f */ /* 0x004fe20002000000 */
[----:B------:R-:W-:Y:S05]  /*5930*/  YIELD ;  /* 0x0000000000007946 */ /* 0x000fea0003800000 */
[----:B------:R-:W-:-:S13]  /*5940*/  ISETP.NE.AND P3, PT, R6, UR28, PT ;  /* 0x0000001c06007c0c */ /* 0x000fda000bf65270 */
[----:B------:R-:W-:Y:S05]  /*5950*/  @P3 BRA `(.L_x_149) ;  /* 0xfffffffc00ec3947 */ /* 0x000fea000383ffff */
.L_x_148:
[----:B------:R-:W-:Y:S05]  /*5960*/  BSYNC B0 ;  /* 0x0000000000007941 */ /* 0x000fea0003800000 */
.L_x_147:
[----:B------:R-:W-:-:S03]  /*5970*/  UMOV UR8, 0xffffffff ;  /* 0xffffffff00087882 */ /* 0x000fc60000000000 */
[----:B------:R-:W-:Y:S05]  /*5980*/  BRA.DIV UR8, `(.L_x_150) ;  /* 0x0000002a08187947 */ /* 0x000fea000b800000 */
[----:B------:R-:W-:Y:S01]  /*5990*/  NOP ;  /* 0x0000000000007918 */ /* 0x000fe20000000000 */
.L_x_205:
[----:B------:R-:W-:Y:S05]  /*59a0*/  WARPSYNC.ALL ;  /* 0x0000000000007948 */ /* 0x000fea0003800000 */
        /* <DEDUP_REMOVED lines=12> */
.L_x_152:
[----:B------:R-:W-:Y:S05]  /*5a70*/  BSYNC B0 ;  /* 0x0000000000007941 */ /* 0x000fea0003800000 */
.L_x_151:
        /* <DEDUP_REMOVED lines=13> */
.L_x_154:
[----:B------:R-:W-:Y:S05]  /*5b50*/  BSYNC B0 ;  /* 0x0000000000007941 */ /* 0x000fea0003800000 */
.L_x_153:
[----:B------:R-:W-:Y:S06]  /*5b60*/  BAR.ARV 0xa, 0xa0 ;  /* 0x0282800000007b1d */ /* 0x000fec0000002000 */
[----:B------:R-:W-:Y:S04]  /*5b70*/  BSSY B0, `(.L_x_155) ;  /* 0x0000003000007945 */ /* 0x000fe80003800000 */
[----:B------:R-:W-:Y:S05]  /*5b80*/  @!P0 BRA `(.L_x_156) ;  /* 0x0000000000048947 */ /* 0x000fea0003800000 */
[----:B------:R-:W-:-:S04]  /*5b90*/  DEPBAR.LE SB0, 0x0 ;  /* 0x000080000000791a */ /* 0x000fc80000000000 */
.L_x_156:
[----:B------:R-:W-:Y:S05]  /*5ba0*/  BSYNC B0 ;  /* 0x0000000000007941 */ /* 0x000fea0003800000 */
.L_x_155:
[----:B------:R-:W-:Y:S06]  /*5bb0*/  BAR.ARV 0xb, 0xa0 ;  /* 0x02c2800000007b1d */ /* 0x000fec0000002000 */
[----:B------:R-:W-:Y:S01]  /*5bc0*/  NOP ;  /* 0x0000000000007918 */ /* 0x000fe20000000000 */
[----:B------:R-:W-:Y:S04]  /*5bd0*/  BSSY B0, `(.L_x_157) ;  /* 0x0000011000007945 */ /* 0x000fe80003800000 */
[----:B------:R-:W-:Y:S05]  /*5be0*/  @P1 BRA `(.L_x_158) ;  /* 0x00000000003c1947 */ /* 0x000fea0003800000 */
[----:B------:R-:W1:Y:S01]  /*5bf0*/  S2R R6, SR_LANEID ;  /* 0x0000000000067919 */ /* 0x000e620000000000 */
[----:B------:R-:W-:Y:S01]  /*5c00*/  @!PT LDS RZ, [RZ] ;  /* 0x00000000fffff984 */ /* 0x000fe20000000800 */
[----:B------:R-:W-:Y:S01]  /*5c10*/  @!PT LDS RZ, [RZ] ;  /* 0x00000000fffff984 */ /* 0x000fe20000000800 */
[----:B------:R-:W-:Y:S01]  /*5c20*/  @!PT LDS RZ, [RZ] ;  /* 0x00000000fffff984 */ /* 0x000fe20000000800 */
[----:B------:R-:W-:Y:S01]  /*5c30*/  @!PT LDS RZ, [RZ] ;  /* 0x00000000fffff984 */ /* 0x000fe20000000800 */
[----:B------:R2:W-:Y:S06]  /*5c40*/  MEMBAR.ALL.CTA ;  /* 0x0000000000007992 */ /* 0x0005ec0000008000 */
[----:B--2---:R-:W-:Y:S06]  /*5c50*/  MEMBAR.ALL.GPU ;  /* 0x0000000000007992 */ /* 0x004fec000000a000 */
[----:B------:R-:W-:-:S00]  /*5c60*/  ERRBAR ;  /* 0x00000000000079ab */ /* 0x000fc00000000000 */
[----:B------:R-:W-:Y:S06]  /*5c70*/  CGAERRBAR ;  /* 0x00000000000075ab */ /* 0x000fec0000000000 */
[----:B012345:R-:W-:Y:S01]  /*5c80*/  CCTL.IVALL ;  /* 0x00000000ff00798f */ /* 0x03ffe20002000000 */
[----:B------:R-:W-:Y:S02]  /*5c90*/  VOTEU.ANY UR8, UPT, PT ;  /* 0x0000000000087886 */ /* 0x000fe400038e0100 */
[----:B------:R-:W-:Y:S02]  /*5ca0*/  UFLO.U32 UR9, UR8 ;  /* 0x00000008000972bd */ /* 0x000fe400080e0000 */
[----:B------:R-:W2:Y:S04]  /*5cb0*/  POPC R7, UR8 ;  /* 0x0000000800077d09 */ /* 0x000ea80008000000 */
[----:B-1----:R-:W-:-:S13]  /*5cc0*/  ISETP.EQ.U32.AND P1, PT, R6, UR9, PT ;  /* 0x0000000906007c0c */ /* 0x002fda000bf22070 */
[----:B--2---:R1:W-:Y:S02]  /*5cd0*/  @P1 REDG.E.ADD.S32.STRONG.GPU desc[UR26][R2.64], R7 ;  /* 0x000000070200198e */ /* 0x0043e4000c10e39a */
.L_x_158:
[----:B------:R-:W-:Y:S05]  /*5ce0*/  BSYNC B0 ;  /* 0x0000000000007941 */ /* 0x000fea0003800000 */
.L_x_157:
[----:B------:R-:W-:Y:S02]  /*5cf0*/  UIADD3 UR4, UR4, 0x2, URZ ;  /* 0x0000000204047890 */ /* 0x000fe4000fffe03f */
[----:B------:R-:W-:Y:S01]  /*5d00*/  UIADD3 UR5, UR5, 0x1, URZ ;  /* 0x0000000105057890 */ /* 0x000fe2000fffe03f */
[----:B------:R-:W-:Y:S11]  /*5d10*/  @P2 BRA `(.L_x_159) ;  /* 0xfffffff400842947 */ /* 0x000ff6000383ffff */
.L_x_134:
[----:B------:R-:W-:-:S13]  /*5d20*/  ISETP.NE.AND P1, PT, R5, RZ, PT ;  /* 0x000000ff0500720c */ /* 0x000fda0003f25270 */
[----:B------:R-:W-:Y:S05]  /*5d30*/  @!P1 BRA `(.L_x_107) ;  /* 0x0000002000b09947 */ /* 0x000fea0003800000 */
[----:B------:R-:W-:Y:S01]  /*5d40*/  UIMAD UR5, UR13, UR4, URZ ;  /* 0x000000040d0572a4 */ /* 0x000fe2000f8e023f */
[----:B------:R-:W-:Y:S01]  /*5d50*/  ISETP.NE.AND P1, PT, R0, RZ, PT ;  /* 0x000000ff0000720c */ /* 0x000fe20003f25270 */
[----:B------:R-:W-:Y:S01]  /*5d60*/  ULDC.64 UR14, c[0x0][0x768] ;  /* 0x0001da00000e7ab9 */ /* 0x000fe20000000a00 */
[----:B------:R-:W-:Y:S01]  /*5d70*/  BSSY B0, `(.L_x_160) ;  /* 0x000000d000007945 */ /* 0x000fe20003800000 */
[----:B------:R-:W-:-:S04]  /*5d80*/  UIADD3 UR8, UP0, UR5, UR10, URZ ;  /* 0x0000000a05087290 */ /* 0x000fc8000ff1e03f */
[----:B------:R-:W-:Y:S02]  /*5d90*/  ULEA.HI.X.SX32 UR5, UR5, UR11, 0x1, UP0 ;  /* 0x0000000b05057291 */ /* 0x000fe400080f0e3f */
[----:B------:R-:W-:-:S04]  /*5da0*/  ULEA UR9, UP0, UR8, UR14, 0x2 ;  /* 0x0000000e08097291 */ /* 0x000fc8000f80103f */
[----:B------:R-:W-:Y:S02]  /*5db0*/  ULEA.HI.X UR5, UR8, UR15, UR5, 0x2, UP0 ;  /* 0x0000000f08057291 */ /* 0x000fe400080f1405 */
[----:B-1----:R-:W-:-:S04]  /*5dc0*/  IMAD.U32 R2, RZ, RZ, UR9 ;  /* 0x00000009ff027e24 */ /* 0x002fc8000f8e00ff */
[----:B------:R-:W-:Y:S01]  /*5dd0*/  IMAD.U32 R3, RZ, RZ, UR5 ;  /* 0x00000005ff037e24 */ /* 0x000fe2000f8e00ff */
[----:B------:R-:W-:Y:S06]  /*5de0*/  @P1 BRA `(.L_x_161) ;  /* 0x0000000000141947 */ /* 0x000fec0003800000 */
.L_x_162:
[----:B------:R-:W2:Y:S04]  /*5df0*/  LDG.E.STRONG.GPU R0, desc[UR26][R2.64] ;  /* 0x0000001a02007981 */ /* 0x000ea8000c1ef900 */
[----:B--2---:R-:W-:Y:S01]  /*5e00*/  CCTL.IVALL ;  /* 0x00000000ff00798f */ /* 0x004fe20002000000 */
[----:B------:R-:W-:Y:S05]  /*5e10*/  YIELD ;  /* 0x0000000000007946 */ /* 0x000fea0003800000 */
[----:B------:R-:W-:-:S13]  /*5e20*/  ISETP.NE.AND P2, PT, R0, UR28, PT ;  /* 0x0000001c00007c0c */ /* 0x000fda000bf45270 */
[----:B------:R-:W-:Y:S05]  /*5e30*/  @P2 BRA `(.L_x_162) ;  /* 0xfffffffc00ec2947 */ /* 0x000fea000383ffff */
.L_x_161:
[----:B------:R-:W-:Y:S05]  /*5e40*/  BSYNC B0 ;  /* 0x0000000000007941 */ /* 0x000fea0003800000 */
.L_x_160:
[----:B------:R-:W-:-:S03]  /*5e50*/  UMOV UR5, 0xffffffff ;  /* 0xffffffff00057882 */ /* 0x000fc60000000000 */
[----:B------:R-:W-:Y:S05]  /*5e60*/  BRA.DIV UR5, `(.L_x_163) ;  /* 0x0000002205fc7947 */ /* 0x000fea000b800000 */
[----:B------:R-:W-:Y:S01]  /*5e70*/  NOP ;  /* 0x0000000000007918 */ /* 0x000fe20000000000 */
.L_x_208:
[----:B------:R-:W-:Y:S01]  /*5e80*/  IMAD.U32 R6, RZ, RZ, UR4 ;  /* 0x00000004ff067e24 */ /* 0x000fe2000f8e00ff */
[----:B------:R-:W-:Y:S05]  /*5e90*/  WARPSYNC.ALL ;  /* 0x0000000000007948 */ /* 0x000fea0003800000 */
[----:B------:R-:W-:Y:S01]  /*5ea0*/  BAR.SYNC.DEFER_BLOCKING 0xd, 0xa0 ;  /* 0x0342800000007b1d */ /* 0x000fe20000010000 */
[----:B------:R-:W-:-:S05]  /*5eb0*/  IMAD.SHL.U32 R6, R6, 0x2000, RZ ;  /* 0x0000200006067824 */ /* 0x000fca00078e00ff */
[----:B------:R-:W-:Y:S04]  /*5ec0*/  BSSY B0, `(.L_x_164) ;  /* 0x0000012000007945 */ /* 0x000fe80003800000 */
[----:B------:R-:W-:Y:S05]  /*5ed0*/  @!P0 BRA `(.L_x_165) ;  /* 0x0000000000408947 */ /* 0x000fea0003800000 */
[----:B------:R-:W1:Y:S01]  /*5ee0*/  LDC.64 R8, c[0x0][0x2c0] ;  /* 0x0000b000ff087b82 */ /* 0x000e620000000a00 */
[C---:B------:R-:W-:Y:S01]  /*5ef0*/  IADD3 R4, P2, R6.reuse, UR6, RZ ;  /* 0x0000000606047c10 */ /* 0x040fe2000ff5e0ff */
[----:B------:R-:W-:Y:S01]  /*5f00*/  UMOV UR5, 0x400 ;  /* 0x0000040000057882 */ /* 0x000fe20000000000 */
[----:B------:R-:W-:Y:S01]  /*5f10*/  UMOV UR16, 0x0 ;  /* 0x0000000000107882 */ /* 0x000fe20000000000 */
[----:B------:R-:W-:Y:S01]  /*5f20*/  UMOV UR17, 0x14f00000 ;  /* 0x14f0000000117882 */ /* 0x000fe20000000000 */
[----:B------:R-:W-:-:S03]  /*5f30*/  LEA.HI.X.SX32 R5, R6, UR12, 0x1, P2 ;  /* 0x0000000c06057c11 */ /* 0x000fc600090f0eff */
[----:B------:R-:W2:Y:S01]  /*5f40*/  S2UR UR8, SR_CgaCtaId ;  /* 0x00000000000879c3 */ /* 0x000ea20000008800 */
[----:B-1----:R-:W-:-:S04]  /*5f50*/  LEA R0, P3, R4, R8, 0x2 ;  /* 0x0000000804007211 */ /* 0x002fc800078610ff */
[----:B------:R-:W-:Y:S02]  /*5f60*/  LEA.HI.X R4, R4, R9, R5, 0x2, P3 ;  /* 0x0000000904047211 */ /* 0x000fe400018f1405 */
[----:B------:R-:W-:Y:S02]  /*5f70*/  R2UR UR14, R0 ;  /* 0x00000000000e72ca */ /* 0x000fe400000e0000 */
[----:B------:R-:W-:Y:S01]  /*5f80*/  R2UR UR15, R4 ;  /* 0x00000000040f72ca */ /* 0x000fe200000e0000 */
[----:B--2---:R-:W-:-:S03]  /*5f90*/  ULEA UR5, UR8, UR5, 0x18 ;  /* 0x0000000508057291 */ /* 0x004fc6000f8ec03f */
[----:B------:R-:W-:Y:S01]  /*5fa0*/  UMOV UR8, 0x400 ;  /* 0x0000040000087882 */ /* 0x000fe20000000000 */
[----:B------:R-:W-:-:S09]  /*5fb0*/  UIADD3 UR5, UR5, 0x10000, URZ ;  /* 0x0001000005057890 */ /* 0x000fd2000fffe03f */
[----:B------:R1:W-:Y:S02]  /*5fc0*/  UBLKRED.G.S.ADD.F32.RN [UR14], [UR5], UR8, desc[UR16] ;  /* 0x0000100e050073bb */ /* 0x0003e400080a1408 */
[----:B-1----:R0:W-:Y:S02]  /*5fd0*/  UTMACMDFLUSH ;  /* 0x00000000000079b7 */ /* 0x0021e40000000000 */
.L_x_165:
[----:B------:R-:W-:Y:S05]  /*5fe0*/  BSYNC B0 ;  /* 0x0000000000007941 */ /* 0x000fea0003800000 */
.L_x_164:
[----:B------:R-:W-:Y:S06]  /*5ff0*/  BAR.SYNC.DEFER_BLOCKING 0xe, 0xa0 ;  /* 0x0382800000007b1d */ /* 0x000fec0000010000 */
[----:B------:R-:W-:Y:S04]  /*6000*/  BSSY B0, `(.L_x_166) ;  /* 0x0000013000007945 */ /* 0x000fe80003800000 */
[----:B------:R-:W-:Y:S05]  /*6010*/  @!P0 BRA `(.L_x_167) ;  /* 0x0000000000448947 */ /* 0x000fea0003800000 */
[----:B------:R-:W1:Y:S01]  /*6020*/  S2UR UR15, SR_CgaCtaId ;  /* 0x00000000000f79c3 */ /* 0x000e620000008800 */
[----:B------:R-:W-:Y:S01]  /*6030*/  R2UR UR5, R6 ;  /* 0x00000000060572ca */ /* 0x000fe200000e0000 */
[----:B------:R-:W-:Y:S01]  /*6040*/  UMOV UR14, 0x400 ;  /* 0x00000400000e7882 */ /* 0x000fe20000000000 */
[----:B------:R-:W-:Y:S01]  /*6050*/  ULDC.64 UR8, c[0x0][0x2c0] ;  /* 0x0000b00000087ab9 */ /* 0x000fe20000000a00 */
[----:B------:R-:W-:-:S10]  /*6060*/  UMOV UR17, 0x14f00000 ;  /* 0x14f0000000117882 */ /* 0x000fd40000000000 */
[----:B------:R-:W-:-:S04]  /*6070*/  UIADD3 UR5, UR5, 0x1000, URZ ;  /* 0x0000100005057890 */ /* 0x000fc8000fffe03f */
[----:B------:R-:W-:-:S04]  /*6080*/  UIADD3 UR16, UP0, UR5, UR6, URZ ;  /* 0x0000000605107290 */ /* 0x000fc8000ff1e03f */
[----:B------:R-:W-:Y:S02]  /*6090*/  ULEA.HI.X.SX32 UR5, UR5, UR12, 0x1, UP0 ;  /* 0x0000000c05057291 */ /* 0x000fe400080f0e3f */
[----:B-1----:R-:W-:Y:S02]  /*60a0*/  ULEA UR14, UR15, UR14, 0x18 ;  /* 0x0000000e0f0e7291 */ /* 0x002fe4000f8ec03f */
[----:B------:R-:W-:Y:S02]  /*60b0*/  ULEA UR8, UP0, UR16, UR8, 0x2 ;  /* 0x0000000810087291 */ /* 0x000fe4000f80103f */
[----:B------:R-:W-:Y:S02]  /*60c0*/  UIADD3 UR14, UR14, 0x14000, URZ ;  /* 0x000140000e0e7890 */ /* 0x000fe4000fffe03f */
[----:B------:R-:W-:-:S03]  /*60d0*/  ULEA.HI.X UR9, UR16, UR9, UR5, 0x2, UP0 ;  /* 0x0000000910097291 */ /* 0x000fc600080f1405 */
[----:B------:R-:W-:Y:S01]  /*60e0*/  UMOV UR5, 0x400 ;  /* 0x0000040000057882 */ /* 0x000fe20000000000 */
[----:B------:R-:W-:-:S05]  /*60f0*/  UMOV UR16, 0x0 ;  /* 0x0000000000107882 */ /* 0x000fca0000000000 */
[----:B------:R1:W-:Y:S01]  /*6100*/  UBLKRED.G.S.ADD.F32.RN [UR8], [UR14], UR5, desc[UR16] ;  /* 0x000010080e0073bb */ /* 0x0003e200080a1405 */
[----:B------:R0:W-:Y:S01]  /*6110*/  UTMACMDFLUSH ;  /* 0x00000000000079b7 */ /* 0x0001e20000000000 */
[----:B-1----:R-:W-:-:S04]  /*6120*/  DEPBAR.LE SB0, 0x1 ;  /* 0x000080400000791a */ /* 0x002fc80000000000 */
.L_x_167:
[----:B------:R-:W-:Y:S05]  /*6130*/  BSYNC B0 ;  /* 0x0000000000007941 */ /* 0x000fea0003800000 */
.L_x_166:
[----:B------:R-:W-:Y:S06]  /*6140*/  BAR.ARV 0xa, 0xa0 ;  /* 0x0282800000007b1d */ /* 0x000fec0000002000 */
[----:B------:R-:W-:Y:S04]  /*6150*/  BSSY B0, `(.L_x_168) ;  /* 0x0000003000007945 */ /* 0x000fe80003800000 */
[----:B------:R-:W-:Y:S05]  /*6160*/  @!P0 BRA `(.L_x_169) ;  /* 0x0000000000048947 */ /* 0x000fea0003800000 */
[----:B------:R-:W-:-:S04]  /*6170*/  DEPBAR.LE SB0, 0x0 ;  /* 0x000080000000791a */ /* 0x000fc80000000000 */
.L_x_169:
[----:B------:R-:W-:Y:S05]  /*6180*/  BSYNC B0 ;  /* 0x0000000000007941 */ /* 0x000fea0003800000 */
.L_x_168:
[----:B------:R-:W-:Y:S06]  /*6190*/  BAR.ARV 0xb, 0xa0 ;  /* 0x02c2800000007b1d */ /* 0x000fec0000002000 */
[----:B------:R-:W-:Y:S01]  /*61a0*/  NOP ;  /* 0x0000000000007918 */ /* 0x000fe20000000000 */
        /* <DEDUP_REMOVED lines=15> */
[----:B--2---:R4:W-:Y:S01]  /*62a0*/  @P0 REDG.E.ADD.S32.STRONG.GPU desc[UR26][R2.64], R5 ;  /* 0x000000050200098e */ /* 0x0049e2000c10e39a */
[----:B------:R-:W-:Y:S05]  /*62b0*/  BRA `(.L_x_107) ;  /* 0x0000001c00507947 */ /* 0x000fea0003800000 */
.L_x_133:
        /* <DEDUP_REMOVED lines=55> */
.L_x_209:
        /* <DEDUP_REMOVED lines=10> */
.L_x_173:
        /* <DEDUP_REMOVED lines=47> */
[----:B------:R-:W-:Y:S01]  /*69c0*/  R2UR UR14, R2 ;  /* 0x00000000020e72ca */ /* 0x000fe200000e0000 */
[----:B------:R-:W-:Y:S01]  /*69d0*/  IMAD.X R3, RZ, RZ, R0, P1 ;  /* 0x000000ffff037224 */ /* 0x000fe200008e0600 */
[----:B---3--:R-:W-:-:S04]  /*69e0*/  ISETP.GE.AND P1, PT, R12, 0x41, PT ;  /* 0x000000410c00780c */ /* 0x008fc80003f26270 */
[----:B------:R-:W-:-:S13]  /*69f0*/  R2UR UR15, R3 ;  /* 0x00000000030f72ca */ /* 0x000fda00000e0000 */
        /* <DEDUP_REMOVED lines=32> */
.L_x_184:
[----:B------:R-:W-:-:S04]  /*6c00*/  SHF.L.U32 R21, R9, 0x1f, RZ ;  /* 0x0000001f09157819 */ /* 0x000fc800000006ff */
[----:B-1----:R-:W1:Y:S02]  /*6c10*/  SYNCS.PHASECHK.TRANS64.TRYWAIT P1, [R11+URZ+0x30840], R21 ;  /* 0x030840150b0075a7 */ /* 0x002e64000802017f */
[----:B-12---:R-:W-:Y:S05]  /*6c20*/  @!P1 BRA `(.L_x_176) ;  /* 0x0000001400bc9947 */ /* 0x006fea0003800000 */
.L_x_210:
[----:B------:R-:W-:Y:S05]  /*6c30*/  @P0 BRA `(.L_x_177) ;  /* 0x0000000000140947 */ /* 0x000fea0003800000 */
[----:B------:R-:W-:Y:S01]  /*6c40*/  ISETP.NE.AND P1, PT, R14, RZ, PT ;  /* 0x000000ff0e00720c */ /* 0x000fe20003f25270 */
[----:B------:R-:W-:-:S04]  /*6c50*/  IMAD.MOV.U32 R0, RZ, RZ, 0x4100 ;  /* 0x00004100ff007424 */ /* 0x000fc800078e00ff */
[----:B------:R2:W-:Y:S08]  /*6c60*/  SYNCS.ARRIVE.TRANS64 RZ, [R11+URZ+0x30830], R0 ;  /* 0x030830000bff79a7 */ /* 0x0005f0000800003f */
[----:B------:R-:W-:Y:S05]  /*6c70*/  @!P1 BRA `(.L_x_177) ;  /* 0x0000000000049947 */ /* 0x000fea0003800000 */
[----:B------:R-:W-:Y:S01]  /*6c80*/  BPT.TRAP 0x1 ;  /* 0x000000040000795c */ /* 0x000fe20000300000 */
.L_x_177:
        /* <DEDUP_REMOVED lines=36> */
.L_x_211:
[----:B------:R-:W-:Y:S05]  /*6ed0*/  @P0 BRA `(.L_x_179) ;  /* 0x0000000000140947 */ /* 0x000fea0003800000 */
[----:B------:R-:W-:Y:S01]  /*6ee0*/  ISETP.NE.AND P1, PT, R14, RZ, PT ;  /* 0x000000ff0e00720c */ /* 0x000fe20003f25270 */
[----:B------:R-:W-:-:S04]  /*6ef0*/  IMAD.MOV.U32 R2, RZ, RZ, 0x4100 ;  /* 0x00004100ff027424 */ /* 0x000fc800078e00ff */
[----:B------:R3:W-:Y:S08]  /*6f00*/  SYNCS.ARRIVE.TRANS64 RZ, [R11+URZ+0x30818], R2 ;  /* 0x030818020bff79a7 */ /* 0x0007f0000800003f */
[----:B------:R-:W-:Y:S05]  /*6f10*/  @!P1 BRA `(.L_x_179) ;  /* 0x0000000000049947 */ /* 0x000fea0003800000 */
[----:B------:R-:W-:Y:S01]  /*6f20*/  BPT.TRAP 0x1 ;  /* 0x000000040000795c */ /* 0x000fe20000300000 */
.L_x_179:
        /* <DEDUP_REMOVED lines=27> */
.L_x_212:
        /* <DEDUP_REMOVED lines=9> */
.L_x_181:
        /* <DEDUP_REMOVED lines=31> */
.L_x_214:
[----:B------:R-:W-:Y:S05]  /*7360*/  @P0 BRA `(.L_x_183) ;  /* 0x0000000000140947 */ /* 0x000fea0003800000 */
[----:B------:R-:W-:Y:S01]  /*7370*/  ISETP.NE.AND P1, PT, R14, RZ, PT ;  /* 0x000000ff0e00720c */ /* 0x000fe20003f25270 */
[----:B-1----:R-:W-:-:S04]  /*7380*/  IMAD.MOV.U32 R4, RZ, RZ, 0x4100 ;  /* 0x00004100ff047424 */ /* 0x002fc800078e00ff */
[----:B------:R2:W-:Y:S08]  /*7390*/  SYNCS.ARRIVE.TRANS64 RZ, [R11+URZ+0x30810], R4 ;  /* 0x030810040bff79a7 */ /* 0x0005f0000800003f */
[----:B------:R-:W-:Y:S05]  /*73a0*/  @!P1 BRA `(.L_x_183) ;  /* 0x0000000000049947 */ /* 0x000fea0003800000 */
[----:B------:R-:W-:Y:S01]  /*73b0*/  BPT.TRAP 0x1 ;  /* 0x000000040000795c */ /* 0x000fe20000300000 */
.L_x_183:
        /* <DEDUP_REMOVED lines=29> */
.L_x_175:
[----:B------:R-:W-:-:S13]  /*7590*/  ISETP.NE.AND P1, PT, R19, RZ, PT ;  /* 0x000000ff1300720c */ /* 0x000fda0003f25270 */
[----:B------:R-:W-:Y:S05]  /*75a0*/  @!P1 BRA `(.L_x_174) ;  /* 0x0000000400289947 */ /* 0x000fea0003800000 */
[----:B------:R-:W-:-:S04]  /*75b0*/  SHF.L.U32 R12, R9, 0x1f, RZ ;  /* 0x0000001f090c7819 */ /* 0x000fc800000006ff */
[----:B------:R-:W3:Y:S02]  /*75c0*/  SYNCS.PHASECHK.TRANS64.TRYWAIT P1, [R11+URZ+0x30840], R12 ;  /* 0x0308400c0b0075a7 */ /* 0x000ee4000802017f */
[----:B---3--:R-:W-:Y:S05]  /*75d0*/  @!P1 BRA `(.L_x_185) ;  /* 0x0000000c00a49947 */ /* 0x008fea0003800000 */
.L_x_215:
[----:B------:R-:W-:Y:S05]  /*75e0*/  @P0 BRA `(.L_x_186) ;  /* 0x0000000000140947 */ /* 0x000fea0003800000 */
[----:B------:R-:W-:Y:S01]  /*75f0*/  ISETP.NE.AND P1, PT, R14, RZ, PT ;  /* 0x000000ff0e00720c */ /* 0x000fe20003f25270 */
[----:B-12---:R-:W-:-:S04]  /*7600*/  IMAD.MOV.U32 R4, RZ, RZ, 0x4100 ;  /* 0x00004100ff047424 */ /* 0x006fc800078e00ff */
[----:B------:R4:W-:Y:S08]  /*7610*/  SYNCS.ARRIVE.TRANS64 RZ, [R11+URZ+0x30830], R4 ;  /* 0x030830040bff79a7 */ /* 0x0009f0000800003f */
[----:B------:R-:W-:Y:S05]  /*7620*/  @!P1 BRA `(.L_x_186) ;  /* 0x0000000000049947 */ /* 0x000fea0003800000 */
[----:B------:R-:W-:Y:S01]  /*7630*/  BPT.TRAP 0x1 ;  /* 0x000000040000795c */ /* 0x000fe20000300000 */
.L_x_186:
        /* <DEDUP_REMOVED lines=33> */
.L_x_216:
[----:B------:R-:W-:Y:S05]  /*7850*/  @P0 BRA `(.L_x_188) ;  /* 0x0000000000140947 */ /* 0x000fea0003800000 */
[----:B------:R-:W-:Y:S01]  /*7860*/  ISETP.NE.AND P0, PT, R14, RZ, PT ;  /* 0x000000ff0e00720c */ /* 0x000fe20003f05270 */
[----:B------:R-:W-:-:S04]  /*7870*/  IMAD.MOV.U32 R4, RZ, RZ, 0x4100 ;  /* 0x00004100ff047424 */ /* 0x000fc800078e00ff */
[----:B------:R2:W-:Y:S08]  /*7880*/  SYNCS.ARRIVE.TRANS64 RZ, [R11+URZ+0x30818], R4 ;  /* 0x030818040bff79a7 */ /* 0x0005f0000800003f */
[----:B------:R-:W-:Y:S05]  /*7890*/  @!P0 BRA `(.L_x_188) ;  /* 0x0000000000048947 */ /* 0x000fea0003800000 */
[----:B------:R-:W-:Y:S01]  /*78a0*/  BPT.TRAP 0x1 ;  /* 0x000000040000795c */ /* 0x000fe20000300000 */
.L_x_188:
        /* <DEDUP_REMOVED lines=26> */
.L_x_174:
[----:B-12---:R-:W-:Y:S01]  /*7a50*/  IMAD R4, R20, 0x8, R11 ;  /* 0x0000000814047824 */ /* 0x006fe200078e020b */
[----:B------:R-:W-:Y:S01]  /*7a60*/  SHF.L.U32 R3, R9, 0x1f, RZ ;  /* 0x0000001f09037819 */ /* 0x000fe200000006ff */
[----:B------:R-:W1:Y:S03]  /*7a70*/  S2R R2, SR_TID.X ;  /* 0x0000000000027919 */ /* 0x000e660000002100 */
[----:B------:R-:W2:Y:S01]  /*7a80*/  SYNCS.PHASECHK.TRANS64.TRYWAIT P0, [R4+URZ+0x30840], R3 ;  /* 0x03084003040075a7 */ /* 0x000ea2000800017f */
[----:B-1----:R-:W-:-:S04]  /*7a90*/  LOP3.LUT R2, R2, 0x7f, RZ, 0xc0, !PT ;  /* 0x0000007f02027812 */ /* 0x002fc800078ec0ff */
[----:B------:R-:W-:Y:S01]  /*7aa0*/  ISETP.NE.AND P1, PT, R2, RZ, PT ;  /* 0x000000ff0200720c */ /* 0x000fe20003f25270 */
[----:B--2---:R-:W-:-:S12]  /*7ab0*/  @!P0 BRA `(.L_x_189) ;  /* 0x0000000800948947 */ /* 0x004fd80003800000 */
.L_x_217:
[----:B------:R-:W-:Y:S05]  /*7ac0*/  @P1 BRA `(.L_x_190) ;  /* 0x0000000000181947 */ /* 0x000fea0003800000 */
[----:B------:R-:W2:Y:S01]  /*7ad0*/  S2R R2, SR_TID.X ;  /* 0x0000000000027919 */ /* 0x000ea20000002100 */
[----:B-1----:R-:W-:-:S04]  /*7ae0*/  IMAD.MOV.U32 R3, RZ, RZ, 0x4100 ;  /* 0x00004100ff037424 */ /* 0x002fc800078e00ff */
[----:B------:R4:W-:Y:S01]  /*7af0*/  SYNCS.ARRIVE.TRANS64 RZ, [R4+URZ+0x30830], R3 ;  /* 0x0308300304ff79a7 */ /* 0x0009e2000800003f */
[----:B--2---:R-:W-:-:S13]  /*7b00*/  LOP3.LUT P0, RZ, R2, 0x1f, RZ, 0xc0, !PT ;  /* 0x0000001f02ff7812 */ /* 0x004fda000780c0ff */
[----:B----4-:R-:W-:Y:S05]  /*7b10*/  @!P0 BRA `(.L_x_190) ;  /* 0x0000000000048947 */ /* 0x010fea0003800000 */
[----:B------:R-:W-:Y:S01]  /*7b20*/  BPT.TRAP 0x1 ;  /* 0x000000040000795c */ /* 0x000fe20000300000 */
.L_x_190:
        /* <DEDUP_REMOVED lines=40> */
.L_x_171:
[----:B------:R-:W-:Y:S05]  /*7db0*/  BSYNC B0 ;  /* 0x0000000000007941 */ /* 0x000fea0003800000 */
.L_x_170:
[----:B------:R-:W-:-:S03]  /*7dc0*/  UMOV UR6, 0xffffffff ;  /* 0xffffffff00067882 */ /* 0x000fc60000000000 */
[----:B------:R-:W-:Y:S05]  /*7dd0*/  BRA.DIV UR6, `(.L_x_191) ;  /* 0x0000000606e07947 */ /* 0x000fea000b800000 */
[----:B------:R-:W-:-:S13]  /*7de0*/  ELECT P0, URZ, PT ;  /* 0x00000000003f782f */ /* 0x000fda0003800000 */
.L_x_220:
[----:B------:R-:W-:Y:S05]  /*7df0*/  @!P0 BRA `(.L_x_107) ;  /* 0x0000000000808947 */ /* 0x000fea0003800000 */
[----:B------:R-:W-:-:S04]  /*7e00*/  LOP3.LUT R17, R17, 0x2, RZ, 0xfc, !PT ;  /* 0x0000000211117812 */ /* 0x000fc800078efcff */
[----:B------:R-:W-:-:S13]  /*7e10*/  ISETP.NE.AND P0, PT, R17, 0x3, PT ;  /* 0x000000031100780c */ /* 0x000fda0003f05270 */
[----:B------:R-:W-:Y:S05]  /*7e20*/  @!P0 BRA `(.L_x_192) ;  /* 0x0000000000048947 */ /* 0x000fea0003800000 */
[----:B------:R-:W-:Y:S01]  /*7e30*/  BPT.TRAP 0x1 ;  /* 0x000000040000795c */ /* 0x000fe20000300000 */
.L_x_192:
        /* <DEDUP_REMOVED lines=15> */
.L_x_221:
[----:B------:R-:W2:Y:S02]  /*7f30*/  SYNCS.PHASECHK.TRANS64.TRYWAIT P1, [R3+URZ], R2 ;  /* 0x00000002030075a7 */ /* 0x000ea4000802017f */
[----:B--2---:R-:W-:Y:S05]  /*7f40*/  @!P1 BRA `(.L_x_194) ;  /* 0x0000000400bc9947 */ /* 0x004fea0003800000 */
.L_x_222:
[----:B------:R-:W-:Y:S05]  /*7f50*/  @!P0 BRA `(.L_x_195) ;  /* 0x0000000000048947 */ /* 0x000fea0003800000 */
[----:B------:R-:W-:Y:S01]  /*7f60*/  BPT.TRAP 0x1 ;  /* 0x000000040000795c */ /* 0x000fe20000300000 */
.L_x_195:
[----:B--2---:R-:W-:-:S04]  /*7f70*/  VIADD R3, R7, 0x30840 ;  /* 0x0003084007037836 */ /* 0x004fc80000000000 */
[----:B------:R-:W-:-:S04]  /*7f80*/  IMAD R0, R0, 0x8, R3 ;  /* 0x0000000800007824 */ /* 0x000fc800078e0203 */
[----:B------:R-:W2:Y:S02]  /*7f90*/  SYNCS.PHASECHK.TRANS64.TRYWAIT P0, [R0+URZ], R5 ;  /* 0x00000005000075a7 */ /* 0x000ea4000800017f */
[----:B--2---:R-:W-:Y:S05]  /*7fa0*/  @!P0 BRA `(.L_x_196) ;  /* 0x0000000400b88947 */ /* 0x004fea0003800000 */
.L_x_223:
[----:B------:R-:W-:-:S07]  /*7fb0*/  IMAD R3, R4, 0x8, R3 ;  /* 0x0000000804037824 */ /* 0x000fce00078e0203 */
.L_x_197:
[----:B---3--:R3:W4:Y:S02]  /*7fc0*/  SYNCS.PHASECHK.TRANS64.TRYWAIT P0, [R3+URZ], R2 ;  /* 0x00000002030075a7 */ /* 0x008724000800017f */
[----:B----4-:R-:W-:Y:S05]  /*7fd0*/  @!P0 NANOSLEEP.SYNCS 0x989680 ;  /* 0x009896800000895d */ /* 0x010fea0003900000 */
[----:B------:R-:W4:Y:S02]  /*7fe0*/  @!P0 SYNCS.PHASECHK.TRANS64 P0, [R3+URZ], R2 ;  /* 0x00000002030085a7 */ /* 0x000f24000800007f */
[----:B----4-:R-:W-:Y:S05]  /*7ff0*/  @!P0 BRA `(.L_x_197) ;  /* 0xfffffffc00f08947 */ /* 0x010fea000383ffff */
.L_x_107:
[----:B------:R-:W-:Y:S05]  /*8000*/  BSYNC B6 ;  /* 0x0000000000067941 */ /* 0x000fea0003800000 */
.L_x_104:
[----:B------:R-:W-:Y:S05]  /*8010*/  EXIT ;  /* 0x000000000000794d */ /* 0x000fea0003800000 */
.L_x_112:
[----:B------:R-:W-:Y:S02]  /*8020*/  IMAD.MOV.U32 R12, RZ, RZ, RZ ;  /* 0x000000ffff0c7224 */ /* 0x000fe400078e00ff */
[----:B------:R-:W-:Y:S02]  /*8030*/  IMAD.MOV.U32 R11, RZ, RZ, 0x1f ;  /* 0x0000001fff0b7424 */ /* 0x000fe400078e00ff */
[----:B------:R-:W-:-:S07]  /*8040*/  IMAD.MOV.U32 R15, RZ, RZ, -0x1 ;  /* 0xffffffffff0f7424 */ /* 0x000fce00078e00ff */
[----:B------:R-:W-:Y:S05]  /*8050*/  WARPSYNC.COLLECTIVE R15, `(.L_x_198) ;  /* 0x000000000f087348 */ /* 0x000fea0003c00000 */
[----:B------:R1:W2:Y:S02]  /*8060*/  SHFL.IDX P6, R14, R13, R12, R11 ;  /* 0x0000000c0d0e7389 */ /* 0x0002a400000c000b */
[----:B-12---:R-:W-:Y:S01]  /*8070*/  ENDCOLLECTIVE ;  /* 0x000000000000791b */ /* 0x006fe20003800000 */
.L_x_198:
[----:B------:R-:W-:Y:S05]  /*8080*/  BRA `(.L_x_199) ;  /* 0xffffff8800c07947 */ /* 0x000fea000383ffff */
.L_x_114:
[----:B--2---:R2:W3:Y:S02]  /*8090*/  SYNCS.PHASECHK.TRANS64.TRYWAIT P0, [R16+URZ+0x30800], R9 ;  /* 0x03080009100075a7 */ /* 0x0044e4000800017f */
[----:B---3--:R-:W-:Y:S05]  /*80a0*/  @!P0 NANOSLEEP.SYNCS 0x989680 ;  /* 0x009896800000895d */ /* 0x008fea0003900000 */
[----:B------:R-:W3:Y:S02]  /*80b0*/  @!P0 SYNCS.PHASECHK.TRANS64 P0, [R16+URZ+0x30800], R9 ;  /* 0x03080009100085a7 */ /* 0x000ee4000800007f */
[----:B---3--:R-:W-:Y:S05]  /*80c0*/  @!P0 BRA `(.L_x_114) ;  /* 0xfffffffc00f08947 */ /* 0x008fea000383ffff */
[----:B------:R-:W-:Y:S05]  /*80d0*/  BRA `(.L_x_113) ;  /* 0xffffff8800e07947 */ /* 0x000fea000383ffff */
.L_x_119:
[----:B---3--:R3:W4:Y:S02]  /*80e0*/  SYNCS.PHASECHK.TRANS64.TRYWAIT P1, [R2+URZ+0x30810], R17 ;  /* 0x03081011020075a7 */ /* 0x008724000802017f */
[----:B----4-:R-:W-:Y:S05]  /*80f0*/  @!P1 NANOSLEEP.SYNCS 0x989680 ;  /* 0x009896800000995d */ /* 0x010fea0003900000 */
[----:B------:R-:W4:Y:S02]  /*8100*/  @!P1 SYNCS.PHASECHK.TRANS64 P1, [R2+URZ+0x30810], R17 ;  /* 0x03081011020095a7 */ /* 0x000f24000802007f */
[----:B----4-:R-:W-:Y:S05]  /*8110*/  @!P1 BRA `(.L_x_119) ;  /* 0xfffffffc00f09947 */ /* 0x010fea000383ffff */
[----:B------:R-:W-:Y:S05]  /*8120*/  BRA `(.L_x_118) ;  /* 0xffffff9000b87947 */ /* 0x000fea000383ffff */
.L_x_123:
[----:B------:R1:W1:Y:S02]  /*8130*/  SYNCS.PHASECHK.TRANS64.TRYWAIT P1, [R2+URZ+0x30830], R17 ;  /* 0x03083011020075a7 */ /* 0x000264000802017f */
[----:B-1----:R-:W-:Y:S05]  /*8140*/  @!P1 NANOSLEEP.SYNCS 0x989680 ;  /* 0x009896800000995d */ /* 0x002fea0003900000 */
[----:B------:R-:W1:Y:S02]  /*8150*/  @!P1 SYNCS.PHASECHK.TRANS64 P1, [R2+URZ+0x30830], R17 ;  /* 0x03083011020095a7 */ /* 0x000e64000802007f */
[----:B-1----:R-:W-:Y:S05]  /*8160*/  @!P1 BRA `(.L_x_123) ;  /* 0xfffffffc00f09947 */ /* 0x002fea000383ffff */
[----:B------:R-:W-:Y:S05]  /*8170*/  BRA `(.L_x_122) ;  /* 0xffffff9800107947 */ /* 0x000fea000383ffff */
.L_x_138:
[----:B------:R-:W-:Y:S01]  /*8180*/  BSSY B0, `(.L_x_200) ;  /* 0x0000005000007945 */ /* 0x000fe20003800000 */
[----:B------:R-:W-:-:S07]  /*8190*/  IMAD.MOV.U32 R15, RZ, RZ, -0x1 ;  /* 0xffffffffff0f7424 */ /* 0x000fce00078e00ff */
[----:B------:R-:W-:Y:S05]  /*81a0*/  WARPSYNC.COLLECTIVE R15, `(.L_x_201) ;  /* 0x000000000f087348 */ /* 0x000fea0003c00000 */
[----:B------:R-:W-:Y:S01]  /*81b0*/  NOP ;  /* 0x0000000000007918 */ /* 0x000fe20000000000 */
[----:B------:R-:W-:Y:S01]  /*81c0*/  ENDCOLLECTIVE ;  /* 0x000000000000791b */ /* 0x000fe20003800000 */
.L_x_201:
[----:B------:R-:W-:Y:S05]  /*81d0*/  BSYNC B0 ;  /* 0x0000000000007941 */ /* 0x000fea0003800000 */
.L_x_200:
[----:B------:R-:W-:Y:S05]  /*81e0*/  BRA `(.L_x_202) ;  /* 0xffffffd000b87947 */ /* 0x000fea000383ffff */
.L_x_150:
[----:B------:R-:W-:Y:S01]  /*81f0*/  BSSY B0, `(.L_x_203) ;  /* 0x0000005000007945 */ /* 0x000fe20003800000 */
[----:B------:R-:W-:-:S07]  /*8200*/  IMAD.MOV.U32 R15, RZ, RZ, -0x1 ;  /* 0xffffffffff0f7424 */ /* 0x000fce00078e00ff */
[----:B------:R-:W-:Y:S05]  /*8210*/  WARPSYNC.COLLECTIVE R15, `(.L_x_204) ;  /* 0x000000000f087348 */ /* 0x000fea0003c00000 */
[----:B------:R-:W-:Y:S01]  /*8220*/  NOP ;  /* 0x0000000000007918 */ /* 0x000fe20000000000 */
[----:B------:R-:W-:Y:S01]  /*8230*/  ENDCOLLECTIVE ;  /* 0x000000000000791b */ /* 0x000fe20003800000 */
.L_x_204:
[----:B------:R-:W-:Y:S05]  /*8240*/  BSYNC B0 ;  /* 0x0000000000007941 */ /* 0x000fea0003800000 */
.L_x_203:
[----:B------:R-:W-:Y:S05]  /*8250*/  BRA `(.L_x_205) ;  /* 0xffffffd400d07947 */ /* 0x000fea000383ffff */
.L_x_163:
[----:B------:R-:W-:Y:S01]  /*8260*/  BSSY B0, `(.L_x_206) ;  /* 0x0000005000007945 */ /* 0x000fe20003800000 */
[----:B------:R-:W-:-:S07]  /*8270*/  IMAD.MOV.U32 R15, RZ, RZ, -0x1 ;  /* 0xffffffffff0f7424 */ /* 0x000fce00078e00ff */
[----:B------:R-:W-:Y:S05]  /*8280*/  WARPSYNC.COLLECTIVE R15, `(.L_x_207) ;  /* 0x000000000f087348 */ /* 0x000fea0003c00000 */
[----:B------:R-:W-:Y:S01]  /*8290*/  NOP ;  /* 0x0000000000007918 */ /* 0x000fe20000000000 */
[----:B------:R-:W-:Y:S01]  /*82a0*/  ENDCOLLECTIVE ;  /* 0x000000000000791b */ /* 0x000fe20003800000 */
.L_x_207:
[----:B------:R-:W-:Y:S05]  /*82b0*/  BSYNC B0 ;  /* 0x0000000000007941 */ /* 0x000fea0003800000 */
.L_x_206:
[----:B------:R-:W-:Y:S05]  /*82c0*/  BRA `(.L_x_208) ;  /* 0xffffffd800ec7947 */ /* 0x000fea000383ffff */
.L_x_172:
[----:B-1----:R1:W2:Y:S02]  /*82d0*/  SYNCS.PHASECHK.TRANS64.TRYWAIT P1, [R11+URZ+0x30820], R0 ;  /* 0x030820000b0075a7 */ /* 0x0022a4000802017f */
[----:B--2---:R-:W-:Y:S05]  /*82e0*/  @!P1 NANOSLEEP.SYNCS 0x989680 ;  /* 0x009896800000995d */ /* 0x004fea0003900000 */
[----:B------:R-:W2:Y:S02]  /*82f0*/  @!P1 SYNCS.PHASECHK.TRANS64 P1, [R11+URZ+0x30820], R0 ;  /* 0x030820000b0095a7 */ /* 0x000ea4000802007f */
[----:B--2---:R-:W-:Y:S05]  /*8300*/  @!P1 BRA `(.L_x_172) ;  /* 0xfffffffc00f09947 */ /* 0x004fea000383ffff */
[----:B------:R-:W-:Y:S05]  /*8310*/  BRA `(.L_x_209) ;  /* 0xffffffe000c47947 */ /* 0x000fea000383ffff */
.L_x_176:
[----:B-1----:R1:W2:Y:S02]  /*8320*/  SYNCS.PHASECHK.TRANS64.TRYWAIT P1, [R11+URZ+0x30840], R21 ;  /* 0x030840150b0075a7 */ /* 0x0022a4000802017f */
[----:B--2---:R-:W-:Y:S05]  /*8330*/  @!P1 NANOSLEEP.SYNCS 0x989680 ;  /* 0x009896800000995d */ /* 0x004fea0003900000 */
[----:B------:R-:W2:Y:S02]  /*8340*/  @!P1 SYNCS.PHASECHK.TRANS64 P1, [R11+URZ+0x30840], R21 ;  /* 0x030840150b0095a7 */ /* 0x000ea4000802007f */
[----:B--2---:R-:W-:Y:S05]  /*8350*/  @!P1 BRA `(.L_x_176) ;  /* 0xfffffffc00f09947 */ /* 0x004fea000383ffff */
[----:B------:R-:W-:Y:S05]  /*8360*/  BRA `(.L_x_210) ;  /* 0xffffffe800307947 */ /* 0x000fea000383ffff */
.L_x_178:
[----:B--2---:R2:W3:Y:S02]  /*8370*/  SYNCS.PHASECHK.TRANS64.TRYWAIT P1, [R11+URZ+0x30828], R21 ;  /* 0x030828150b0075a7 */ /* 0x0044e4000802017f */
[----:B---3--:R-:W-:Y:S05]  /*8380*/  @!P1 NANOSLEEP.SYNCS 0x989680 ;  /* 0x009896800000995d */ /* 0x008fea0003900000 */
[----:B------:R-:W3:Y:S02]  /*8390*/  @!P1 SYNCS.PHASECHK.TRANS64 P1, [R11+URZ+0x30828], R21 ;  /* 0x030828150b0095a7 */ /* 0x000ee4000802007f */
[----:B---3--:R-:W-:Y:S05]  /*83a0*/  @!P1 BRA `(.L_x_178) ;  /* 0xfffffffc00f09947 */ /* 0x008fea000383ffff */
[----:B------:R-:W-:Y:S05]  /*83b0*/  BRA `(.L_x_211) ;  /* 0xffffffe800c47947 */ /* 0x000fea000383ffff */
.L_x_180:
[----:B---3--:R3:W4:Y:S02]  /*83c0*/  SYNCS.PHASECHK.TRANS64.TRYWAIT P1, [R11+URZ+0x30848], R21 ;  /* 0x030848150b0075a7 */ /* 0x008724000802017f */
[----:B----4-:R-:W-:Y:S05]  /*83d0*/  @!P1 NANOSLEEP.SYNCS 0x989680 ;  /* 0x009896800000995d */ /* 0x010fea0003900000 */
[----:B------:R-:W4:Y:S02]  /*83e0*/  @!P1 SYNCS.PHASECHK.TRANS64 P1, [R11+URZ+0x30848], R21 ;  /* 0x030848150b0095a7 */ /* 0x000f24000802007f */
[----:B----4-:R-:W-:Y:S05]  /*83f0*/  @!P1 BRA `(.L_x_180) ;  /* 0xfffffffc00f09947 */ /* 0x010fea000383ffff */
[----:B------:R-:W-:Y:S05]  /*8400*/  BRA `(.L_x_212) ;  /* 0xffffffec00347947 */ /* 0x000fea000383ffff */
.L_x_182:
[----:B------:R-:W-:-:S07]  /*8410*/  SHF.L.U32 R4, R9, 0x1f, RZ ;  /* 0x0000001f09047819 */ /* 0x000fce00000006ff */
.L_x_213:
[----:B-1----:R1:W2:Y:S02]  /*8420*/  SYNCS.PHASECHK.TRANS64.TRYWAIT P1, [R11+URZ+0x30820], R4 ;  /* 0x030820040b0075a7 */ /* 0x0022a4000802017f */
[----:B--2---:R-:W-:Y:S05]  /*8430*/  @!P1 NANOSLEEP.SYNCS 0x989680 ;  /* 0x009896800000995d */ /* 0x004fea0003900000 */
[----:B------:R-:W2:Y:S02]  /*8440*/  @!P1 SYNCS.PHASECHK.TRANS64 P1, [R11+URZ+0x30820], R4 ;  /* 0x030820040b0095a7 */ /* 0x000ea4000802007f */
[----:B--2---:R-:W-:Y:S05]  /*8450*/  @!P1 BRA `(.L_x_213) ;  /* 0xfffffffc00f09947 */ /* 0x004fea000383ffff */
[----:B------:R-:W-:Y:S05]  /*8460*/  BRA `(.L_x_214) ;  /* 0xffffffec00bc7947 */ /* 0x000fea000383ffff */
.L_x_185:
[----:B---3--:R3:W4:Y:S02]  /*8470*/  SYNCS.PHASECHK.TRANS64.TRYWAIT P1, [R11+URZ+0x30840], R12 ;  /* 0x0308400c0b0075a7 */ /* 0x008724000802017f */
[----:B----4-:R-:W-:Y:S05]  /*8480*/  @!P1 NANOSLEEP.SYNCS 0x989680 ;  /* 0x009896800000995d */ /* 0x010fea0003900000 */
[----:B------:R-:W4:Y:S02]  /*8490*/  @!P1 SYNCS.PHASECHK.TRANS64 P1, [R11+URZ+0x30840], R12 ;  /* 0x0308400c0b0095a7 */ /* 0x000f24000802007f */
[----:B----4-:R-:W-:Y:S05]  /*84a0*/  @!P1 BRA `(.L_x_185) ;  /* 0xfffffffc00f09947 */ /* 0x010fea000383ffff */
[----:B------:R-:W-:Y:S05]  /*84b0*/  BRA `(.L_x_215) ;  /* 0xfffffff000487947 */ /* 0x000fea000383ffff */
.L_x_187:
[----:B-1----:R1:W2:Y:S02]  /*84c0*/  SYNCS.PHASECHK.TRANS64.TRYWAIT P1, [R11+URZ+0x30828], R12 ;  /* 0x0308280c0b0075a7 */ /* 0x0022a4000802017f */
[----:B--2---:R-:W-:Y:S05]  /*84d0*/  @!P1 NANOSLEEP.SYNCS 0x989680 ;  /* 0x009896800000995d */ /* 0x004fea0003900000 */
[----:B------:R-:W2:Y:S02]  /*84e0*/  @!P1 SYNCS.PHASECHK.TRANS64 P1, [R11+URZ+0x30828], R12 ;  /* 0x0308280c0b0095a7 */ /* 0x000ea4000802007f */
[----:B--2---:R-:W-:Y:S05]  /*84f0*/  @!P1 BRA `(.L_x_187) ;  /* 0xfffffffc00f09947 */ /* 0x004fea000383ffff */
[----:B------:R-:W-:Y:S05]  /*8500*/  BRA `(.L_x_216) ;  /* 0xfffffff000d07947 */ /* 0x000fea000383ffff */
.L_x_189:
[----:B-1----:R1:W2:Y:S02]  /*8510*/  SYNCS.PHASECHK.TRANS64.TRYWAIT P0, [R4+URZ+0x30840], R3 ;  /* 0x03084003040075a7 */ /* 0x0022a4000800017f */
[----:B--2---:R-:W-:Y:S05]  /*8520*/  @!P0 NANOSLEEP.SYNCS 0x989680 ;  /* 0x009896800000895d */ /* 0x004fea0003900000 */
[----:B------:R-:W2:Y:S02]  /*8530*/  @!P0 SYNCS.PHASECHK.TRANS64 P0, [R4+URZ+0x30840], R3 ;  /* 0x03084003040085a7 */ /* 0x000ea4000800007f */
[----:B--2---:R-:W-:Y:S05]  /*8540*/  @!P0 BRA `(.L_x_189) ;  /* 0xfffffffc00f08947 */ /* 0x004fea000383ffff */
[----:B------:R-:W-:Y:S05]  /*8550*/  BRA `(.L_x_217) ;  /* 0xfffffff400587947 */ /* 0x000fea000383ffff */
.L_x_191:
[----:B------:R-:W-:Y:S01]  /*8560*/  BSSY B0, `(.L_x_218) ;  /* 0x0000006000007945 */ /* 0x000fe20003800000 */
[----:B------:R-:W-:-:S07]  /*8570*/  IMAD.MOV.U32 R15, RZ, RZ, -0x1 ;  /* 0xffffffffff0f7424 */ /* 0x000fce00078e00ff */
[----:B------:R-:W-:Y:S05]  /*8580*/  WARPSYNC.COLLECTIVE R15, `(.L_x_219) ;  /* 0x000000000f0c7348 */ /* 0x000fea0003c00000 */
[----:B------:R-:W-:Y:S02]  /*8590*/  ELECT P6, UR62, PT ;  /* 0x00000000003e782f */ /* 0x000fe400038c0000 */
[----:B------:R-:W-:Y:S01]  /*85a0*/  MOV R14, UR62 ;  /* 0x0000003e000e7c02 */ /* 0x000fe20008000f00 */
[----:B------:R-:W-:Y:S10]  /*85b0*/  ENDCOLLECTIVE ;  /* 0x000000000000791b */ /* 0x000ff40003800000 */
.L_x_219:
[----:B------:R-:W-:Y:S05]  /*85c0*/  BSYNC B0 ;  /* 0x0000000000007941 */ /* 0x000fea0003800000 */
.L_x_218:
[----:B------:R-:W-:Y:S01]  /*85d0*/  PLOP3.LUT P0, PT, P6, PT, PT, 0x80, 0x0 ;  /* 0x000000000000781c */ /* 0x000fe2000370f070 */
[----:B------:R-:W-:-:S12]  /*85e0*/  BRA `(.L_x_220) ;  /* 0xfffffff800007947 */ /* 0x000fd8000383ffff */
.L_x_193:
[----:B-1----:R1:W2:Y:S02]  /*85f0*/  SYNCS.PHASECHK.TRANS64.TRYWAIT P1, [R6+URZ], R5 ;  /* 0x00000005060075a7 */ /* 0x0022a4000802017f */
[----:B--2---:R-:W-:Y:S05]  /*8600*/  @!P1 NANOSLEEP.SYNCS 0x989680 ;  /* 0x009896800000995d */ /* 0x004fea0003900000 */
[----:B------:R-:W2:Y:S02]  /*8610*/  @!P1 SYNCS.PHASECHK.TRANS64 P1, [R6+URZ], R5 ;  /* 0x00000005060095a7 */ /* 0x000ea4000802007f */
[----:B--2---:R-:W-:Y:S05]  /*8620*/  @!P1 BRA `(.L_x_193) ;  /* 0xfffffffc00f09947 */ /* 0x004fea000383ffff */
[----:B------:R-:W-:Y:S05]  /*8630*/  BRA `(.L_x_221) ;  /* 0xfffffff8003c7947 */ /* 0x000fea000383ffff */
.L_x_194:
[----:B--2---:R2:W3:Y:S02]  /*8640*/  SYNCS.PHASECHK.TRANS64.TRYWAIT P1, [R3+URZ], R2 ;  /* 0x00000002030075a7 */ /* 0x0044e4000802017f */
[----:B---3--:R-:W-:Y:S05]  /*8650*/  @!P1 NANOSLEEP.SYNCS 0x989680 ;  /* 0x009896800000995d */ /* 0x008fea0003900000 */
[----:B------:R-:W3:Y:S02]  /*8660*/  @!P1 SYNCS.PHASECHK.TRANS64 P1, [R3+URZ], R2 ;  /* 0x00000002030095a7 */ /* 0x000ee4000802007f */
[----:B---3--:R-:W-:Y:S05]  /*8670*/  @!P1 BRA `(.L_x_194) ;  /* 0xfffffffc00f09947 */ /* 0x008fea000383ffff */
[----:B------:R-:W-:Y:S05]  /*8680*/  BRA `(.L_x_222) ;  /* 0xfffffff800307947 */ /* 0x000fea000383ffff */
.L_x_196:
[----:B--2---:R2:W3:Y:S02]  /*8690*/  SYNCS.PHASECHK.TRANS64.TRYWAIT P0, [R0+URZ], R5 ;  /* 0x00000005000075a7 */ /* 0x0044e4000800017f */
[----:B---3--:R-:W-:Y:S05]  /*86a0*/  @!P0 NANOSLEEP.SYNCS 0x989680 ;  /* 0x009896800000895d */ /* 0x008fea0003900000 */
[----:B------:R-:W3:Y:S02]  /*86b0*/  @!P0 SYNCS.PHASECHK.TRANS64 P0, [R0+URZ], R5 ;  /* 0x00000005000085a7 */ /* 0x000ee4000800007f */
[----:B---3--:R-:W-:Y:S05]  /*86c0*/  @!P0 BRA `(.L_x_196) ;  /* 0xfffffffc00f08947 */ /* 0x008fea000383ffff */
[----:B------:R-:W-:Y:S05]  /*86d0*/  BRA `(.L_x_223) ;  /* 0xfffffff800347947 */ /* 0x000fea000383ffff */
.L_x_224:
        /* <DEDUP_REMOVED lines=10> */
.L_x_3654:


//--------------------- .text._ZN7cutlass13device_kernelIN5flash11enable_sm90INS1_16FlashAttnBwdSm90INS1_25CollectiveMainloopBwdSm90ILi2ELi2ELi2EN4cute5tupleIJNS5_1CILi1EEES8_S8_EEENS6_IJNS7_ILi64EEENS7_ILi128EEESB_EEENS_6half_tEfNS_4arch4Sm90ELb0ELb0ELb1ELb0ELb0ELb1ELb0ELb0ELi2ELi1ELi2ELi1ELb0EEENS1_24CollectiveEpilogueBwdGQAISC_fSF_Li256ELb0ELb0EEENS1_19SingleTileSchedulerILb0ELb0ELb0ELi128EEEEEEEEEvNT_6ParamsE --------------------------
	.section	.text._ZN7cutlass13device_kernelIN5flash11enable_sm90INS1_16FlashAttnBwdSm90INS1_25CollectiveMainloopBwdSm90ILi2ELi2ELi2EN4cute5tupleIJNS5_1CILi1EEES8_S8_EEENS6_IJNS7_ILi64EEENS7_ILi128EEESB_EEENS_6half_tEfNS_4arch4Sm90ELb0ELb0ELb1ELb0ELb0ELb1ELb0ELb0ELi2ELi1ELi2ELi1ELb0EEENS1_24CollectiveEpilogueBwdGQAISC_fSF_Li256ELb0ELb0EEENS1_19SingleTileSchedulerILb0ELb0ELb0ELi128EEEEEEEEEvNT_6ParamsE,"ax",@progbits
	.align	128
.text._ZN7cutlass13device_kernelIN5flash11enable_sm90INS1_16FlashAttnBwdSm90INS1_25CollectiveMainloopBwdSm90ILi2ELi2ELi2EN4cute5tupleIJNS5_1CILi1EEES8_S8_EEENS6_IJNS7_ILi64EEENS7_ILi128EEESB_EEENS_6half_tEfNS_4arch4Sm90ELb0ELb0ELb1ELb0ELb0ELb1ELb0ELb0ELi2ELi1ELi2ELi1ELb0EEENS1_24CollectiveEpilogueBwdGQAISC_fSF_Li256ELb0ELb0EEENS1_19SingleTileSchedulerILb0ELb0ELb0ELi128EEEEEEEEEvNT_6ParamsE:
        .type           _ZN7cutlass13device_kernelIN5flash11enable_sm90INS1_16FlashAttnBwdSm90INS1_25CollectiveMainloopBwdSm90ILi2ELi2ELi2EN4cute5tupleIJNS5_1CILi1EEES8_S8_EEENS6_IJNS7_ILi64EEENS7_ILi128EEESB_EEENS_6half_tEfNS_4arch4Sm90ELb0ELb0ELb1ELb0ELb0ELb1ELb0ELb0ELi2ELi1ELi2ELi1ELb0EEENS1_24CollectiveEpilogueBwdGQAISC_fSF_Li256ELb0ELb0EEENS1_19SingleTileSchedulerILb0ELb0ELb0ELi128EEEEEEEEEvNT_6ParamsE,@function
        .size           _ZN7cutlass13device_kernelIN5flash11enable_sm90INS1_16FlashAttnBwdSm90INS1_25CollectiveMainloopBwdSm90ILi2ELi2ELi2EN4cute5tupleIJNS5_1CILi1EEES8_S8_EEENS6_IJNS7_ILi64EEENS7_ILi128EEESB_EEENS_6half_tEfNS_4arch4Sm90ELb0ELb0ELb1ELb0ELb0ELb1ELb0ELb0ELi2ELi1ELi2ELi1ELb0EEENS1_24CollectiveEpilogueBwdGQAISC_fSF_Li256ELb0ELb0EEENS1_19SingleTileSchedulerILb0ELb0ELb0ELi128EEEEEEEEEvNT_6ParamsE,(.L_x_3655 - _ZN7cutlass13device_kernelIN5flash11enable_sm90INS1_16FlashAttnBwdSm90INS1_25CollectiveMainloopBwdSm90ILi2ELi2ELi2EN4cute5tupleIJNS5_1CILi1EEES8_S8_EEENS6_IJNS7_ILi64EEENS7_ILi128EEESB_EEENS_6half_tEfNS_4arch4Sm90ELb0ELb0ELb1ELb0ELb0ELb1ELb0ELb0ELi2ELi1ELi2ELi1ELb0EEENS1_24CollectiveEpilogueBwdGQAISC_fSF_Li256ELb0ELb0EEENS1_19SingleTileSchedulerILb0ELb0ELb0ELi128EEEEEEEEEvNT_6ParamsE)
        .other          _ZN7cutlass13device_kernelIN5flash11enable_sm90INS1_16FlashAttnBwdSm90INS1_25CollectiveMainloopBwdSm90ILi2ELi2ELi2EN4cute5tupleIJNS5_1CILi1EEES8_S8_EEENS6_IJNS7_ILi64EEENS7_ILi128EEESB_EEENS_6half_tEfNS_4arch4Sm90ELb0ELb0ELb1ELb0ELb0ELb1ELb0ELb0ELi2ELi1ELi2ELi1ELb0EEENS1_24CollectiveEpilogueBwdGQAISC_fSF_Li256ELb0ELb0EEENS1_19SingleTileSchedulerILb0ELb0ELb0ELi128EEEEEEEEEvNT_6ParamsE,@"STO_CUDA_ENTRY STV_DEFAULT"
_ZN7cutlass13device_kernelIN5flash11enable_sm90INS1_16FlashAttnBwdSm90INS1_25CollectiveMainloopBwdSm90ILi2ELi2ELi2EN4cute5tupleIJNS5_1CILi1EEES8_S8_EEENS6_IJNS7_ILi64EEENS7_ILi128EEESB_EEENS_6half_tEfNS_4arch4Sm90ELb0ELb0ELb1ELb0ELb0ELb1ELb0ELb0ELi2ELi1ELi2ELi1ELb0EEENS1_24CollectiveEpilogueBwdGQAISC_fSF_Li256ELb0ELb0EEENS1_19SingleTileSchedulerILb0ELb0ELb0ELi128EEEEEEEEEvNT_6ParamsE:
        /* <DEDUP_REMOVED lines=13> */
[----:B------:R-:W-:-:S02]  /*00d0*/  UIADD3.X UR7, URZ, UR5, URZ, UP0, !UPT ;  /* 0x000000053f077290 */ /* 0x000fc400087fe43f */
[----:B------:R-:W-:Y:S02]  /*00e0*/  UIADD3.X UR9, URZ, UR5, URZ, UP1, !UPT ;  /* 0x000000053f097290 */ /* 0x000fe40008ffe43f */
[----:B------:R-:W-:Y:S02]  /*00f0*/  UIADD3.X UR11, URZ, UR5, URZ, UP2, !UPT ;  /* 0x000000053f0b7290 */ /* 0x000fe400097fe43f */
[----:B------:R-:W-:-:S03]  /*0100*/  UIADD3.X UR5, URZ, UR5, URZ, UP3, !UPT ;  /* 0x000000053f057290 */ /* 0x000fc60009ffe43f */
[----:B------:R1:W-:Y:S02]  /*0110*/  UTMACCTL.PF [UR6] ;  /* 0x00000000060079b9 */ /* 0x0003e40008040000 */
[----:B------:R1:W-:Y:S02]  /*0120*/  UTMACCTL.PF [UR8] ;  /* 0x00000000080079b9 */ /* 0x0003e40008040000 */
[----:B------:R1:W-:Y:S02]  /*0130*/  UTMACCTL.PF [UR10] ;  /* 0x000000000a0079b9 */ /* 0x0003e40008040000 */
[----:B------:R1:W-:Y:S02]  /*0140*/  UTMACCTL.PF [UR4] ;  /* 0x00000000040079b9 */ /* 0x0003e40008040000 */
[----:B-1----:R-:W-:Y:S01]  /*0150*/  NOP ;  /* 0x0000000000007918 */ /* 0x002fe20000000000 */
.L_x_226:
[----:B------:R-:W-:Y:S05]  /*0160*/  BSYNC B0 ;  /* 0x0000000000007941 */ /* 0x000fea0003800000 */
.L_x_225:
        /* <DEDUP_REMOVED lines=34> */
.L_x_227:
        /* <DEDUP_REMOVED lines=22> */
.L_x_228:
[----:B------:R-:W-:Y:S01]  /*04f0*/  ISETP.NE.AND P0, PT, R2, RZ, PT ;  /* 0x000000ff0200720c */ /* 0x000fe20003f05270 */
[----:B------:R-:W-:Y:S01]  /*0500*/  IMAD.MOV.U32 R17, RZ, RZ, 0x1 ;  /* 0x00000001ff117424 */ /* 0x000fe200078e00ff */
[----:B------:R-:W-:Y:S01]  /*0510*/  NOP ;  /* 0x0000000000007918 */ /* 0x000fe20000000000 */
[----:B------:R-:W-:Y:S03]  /*0520*/  BSSY B6, `(.L_x_229) ;  /* 0x00006ff000067945 */ /* 0x000fe60003800000 */
[----:B------:R-:W-:Y:S01]  /*0530*/  SEL R17, R17, 0x2, !P0 ;  /* 0x0000000211117807 */ /* 0x000fe20004000000 */
[----:B-12-45:R-:W-:Y:S06]  /*0540*/  BAR.SYNC.DEFER_BLOCKING 0x0 ;  /* 0x0000000000007b1d */ /* 0x036fec0000010000 */
[----:B------:R-:W-:Y:S05]  /*0550*/  @!P0 BRA `(.L_x_230) ;  /* 0x0000004400d08947 */ /* 0x000fea0003800000 */
.L_x_231:
        /* <DEDUP_REMOVED lines=13> */
[----:B----4-:R-:W-:Y:S05]  /*0630*/  @!P0 BRA `(.L_x_232) ;  /* 0x0000006c00b48947 */ /* 0x010fea0003800000 */
        /* <DEDUP_REMOVED lines=19> */
.L_x_234:
        /* <DEDUP_REMOVED lines=15> */
.L_x_233:
        /* <DEDUP_REMOVED lines=22> */
.L_x_236:
        /* <DEDUP_REMOVED lines=15> */
.L_x_235:
        /* <DEDUP_REMOVED lines=8> */
.L_x_306:
[----:B------:R-:W-:Y:S01]  /*0b30*/  SHF.L.U32 R11, RZ, 0x1f, RZ ;  /* 0x0000001fff0b7819 */ /* 0x000fe200000006ff */
[----:B------:R-:W-:Y:S01]  /*0b40*/  IMAD.SHL.U32 R4, R0, 0x40, RZ ;  /* 0x0000004000047824 */ /* 0x000fe200078e00ff */
[-C--:B------:R-:W-:Y:S01]  /*0b50*/  LEA.HI R5, R3, R0.reuse, RZ, 0x5 ;  /* 0x0000000003057211 */ /* 0x080fe200078f28ff */
[----:B------:R-:W-:Y:S01]  /*0b60*/  IMAD.SHL.U32 R10, R13, 0x1000, RZ ;  /* 0x000010000d0a7824 */ /* 0x000fe200078e00ff */
[----:B------:R-:W3:Y:S01]  /*0b70*/  SYNCS.PHASECHK.TRANS64.TRYWAIT P0, [R16+URZ+0x30800], R11 ;  /* 0x0308000b100075a7 */ /* 0x000ee2000800017f */
[----:B------:R-:W-:Y:S02]  /*0b80*/  LEA.HI R6, R3, R0, RZ, 0x4 ;  /* 0x0000000003067211 */ /* 0x000fe400078f20ff */
[----:B------:R-:W-:Y:S02]  /*0b90*/  SHF.R.S32.HI R5, RZ, 0x5, R5 ;  /* 0x00000005ff057819 */ /* 0x000fe40000011405 */
[----:B------:R-:W-:Y:S02]  /*0ba0*/  SHF.R.S32.HI R9, RZ, 0x4, R6 ;  /* 0x00000004ff097819 */ /* 0x000fe40000011406 */
[----:B------:R-:W-:Y:S01]  /*0bb0*/  LOP3.LUT R4, R4, 0x1c0, RZ, 0xc0, !PT ;  /* 0x000001c004047812 */ /* 0x000fe200078ec0ff */
[----:B------:R-:W-:Y:S01]  /*0bc0*/  IMAD.SHL.U32 R5, R5, 0x10, RZ ;  /* 0x0000001005057824 */ /* 0x000fe200078e00ff */
[----:B------:R-:W-:-:S02]  /*0bd0*/  LEA.HI R7, R6, R9, RZ, 0x1 ;  /* 0x0000000906077211 */ /* 0x000fc400078f08ff */
[----:B------:R-:W-:Y:S02]  /*0be0*/  LEA.HI R6, R3, R0, RZ, 0x3 ;  /* 0x0000000003067211 */ /* 0x000fe400078f18ff */
[----:B------:R-:W-:Y:S02]  /*0bf0*/  LOP3.LUT R5, R4, 0x30, R5, 0xf8, !PT ;  /* 0x0000003004057812 */ /* 0x000fe400078ef805 */
[----:B------:R-:W-:Y:S02]  /*0c00*/  LOP3.LUT R8, R7, 0x7ffffe, RZ, 0xc0, !PT ;  /* 0x007ffffe07087812 */ /* 0x000fe400078ec0ff */
[----:B--2---:R-:W-:Y:S02]  /*0c10*/  LEA.HI R3, R14, R14, RZ, 0x1 ;  /* 0x0000000e0e037211 */ /* 0x004fe400078f08ff */
[----:B------:R-:W-:Y:S01]  /*0c20*/  LOP3.LUT R7, R5, 0x8, R6, 0xf8, !PT ;  /* 0x0000000805077812 */ /* 0x000fe200078ef806 */
[----:B------:R-:W-:Y:S01]  /*0c30*/  IMAD.IADD R9, R9, 0x1, -R8 ;  /* 0x0000000109097824 */ /* 0x000fe200078e0a08 */
[----:B------:R-:W-:-:S02]  /*0c40*/  LOP3.LUT R5, R2, 0xffffff80, RZ, 0xc0, !PT ;  /* 0xffffff8002057812 */ /* 0x000fc400078ec0ff */
[----:B------:R-:W-:Y:S01]  /*0c50*/  LOP3.LUT R3, R3, 0xfffffffe, RZ, 0xc0, !PT ;  /* 0xfffffffe03037812 */ /* 0x000fe200078ec0ff */
[----:B------:R-:W-:Y:S01]  /*0c60*/  IMAD R9, R9, 0x200, R10 ;  /* 0x0000020009097824 */ /* 0x000fe200078e020a */
[----:B------:R-:W-:Y:S01]  /*0c70*/  SHF.R.U32.HI R4, RZ, 0x3, R4 ;  /* 0x00000003ff047819 */ /* 0x000fe20000011604 */
[----:B------:R-:W-:Y:S02]  /*0c80*/  IMAD.IADD R5, R0, 0x1, -R5 ;  /* 0x0000000100057824 */ /* 0x000fe400078e0a05 */
[----:B------:R-:W-:Y:S01]  /*0c90*/  IMAD.IADD R8, R14, 0x1, -R3 ;  /* 0x000000010e087824 */ /* 0x000fe200078e0a03 */
[----:B------:R-:W-:Y:S01]  /*0ca0*/  LOP3.LUT R4, R7, R4, RZ, 0x3c, !PT ;  /* 0x0000000407047212 */ /* 0x000fe200078e3cff */
[----:B---3--:R-:W-:Y:S06]  /*0cb0*/  @P0 BRA `(.L_x_238) ;  /* 0x0000000000080947 */ /* 0x008fec0003800000 */
[----:B------:R-:W2:Y:S02]  /*0cc0*/  SYNCS.PHASECHK.TRANS64.TRYWAIT P0, [R16+URZ+0x30800], R11 ;  /* 0x0308000b100075a7 */ /* 0x000ea4000800017f */
[----:B--2---:R-:W-:Y:S05]  /*0cd0*/  @!P0 BRA `(.L_x_239) ;  /* 0x0000006800308947 */ /* 0x004fea0003800000 */
.L_x_238:
[----:B------:R-:W3:Y:S01]  /*0ce0*/  LDC R6, c[0x0][0x280] ;  /* 0x0000a000ff067b82 */ /* 0x000ee20000000800 */
[----:B------:R-:W-:Y:S01]  /*0cf0*/  SHF.R.S32.HI R0, RZ, 0x1f, R5 ;  /* 0x0000001fff007819 */ /* 0x000fe20000011405 */
[----:B------:R-:W-:Y:S01]  /*0d00*/  IMAD.IADD R12, R4, 0x1, R9 ;  /* 0x00000001040c7824 */ /* 0x000fe200078e0209 */
[----:B------:R-:W-:Y:S02]  /*0d10*/  CS2R R24, SRZ ;  /* 0x0000000000187805 */ /* 0x000fe4000001ff00 */
[----:B------:R-:W-:Y:S02]  /*0d20*/  CS2R R88, SRZ ;  /* 0x0000000000587805 */ /* 0x000fe4000001ff00 */
[----:B------:R-:W-:Y:S02]  /*0d30*/  LEA.HI R2, R0, R5, RZ, 0x2 ;  /* 0x0000000500027211 */ /* 0x000fe400078f10ff */
[----:B------:R-:W-:Y:S02]  /*0d40*/  CS2R R90, SRZ ;  /* 0x00000000005a7805 */ /* 0x000fe4000001ff00 */
[----:B------:R-:W-:-:S02]  /*0d50*/  CS2R R92, SRZ ;  /* 0x00000000005c7805 */ /* 0x000fc4000001ff00 */
[----:B------:R-:W-:Y:S02]  /*0d60*/  CS2R R94, SRZ ;  /* 0x00000000005e7805 */ /* 0x000fe4000001ff00 */
[----:B------:R-:W-:Y:S02]  /*0d70*/  LOP3.LUT R228, R2, 0x7ffffffc, RZ, 0xc0, !PT ;  /* 0x7ffffffc02e47812 */ /* 0x000fe400078ec0ff */
        /* <DEDUP_REMOVED lines=59> */
[----:B------:R-:W-:Y:S01]  /*1130*/  CS2R R86, SRZ ;  /* 0x0000000000567805 */ /* 0x000fe2000001ff00 */
[C---:B------:R-:W-:Y:S02]  /*1140*/  IMAD.SHL.U32 R9, R5.reuse, 0x4, RZ ;  /* 0x0000000405097824 */ /* 0x040fe400078e00ff */
[----:B------:R-:W-:Y:S01]  /*1150*/  IMAD.IADD R228, R5, 0x1, -R228 ;  /* 0x0000000105e47824 */ /* 0x000fe200078e0ae4 */
[----:B------:R-:W-:Y:S06]  /*1160*/  @!P0 BRA `(.L_x_240) ;  /* 0x0000002c00ac8947 */ /* 0x000fec0003800000 */
[----:B------:R-:W3:Y:S01]  /*1170*/  S2R R4, SR_CTAID.X ;  /* 0x0000000000047919 */ /* 0x000ee20000002500 */
[----:B------:R-:W3:Y:S01]  /*1180*/  LDC R7, c[0x0][0x290] ;  /* 0x0000a400ff077b82 */ /* 0x000ee20000000800 */
[----:B------:R-:W-:Y:S02]  /*1190*/  LEA.HI R5, R0, R5, RZ, 0x5 ;  /* 0x0000000500057211 */ /* 0x000fe400078f28ff */
[----:B------:R-:W-:Y:S02]  /*11a0*/  CS2R R150, SRZ ;  /* 0x0000000000967805 */ /* 0x000fe4000001ff00 */
[----:B------:R-:W-:Y:S02]  /*11b0*/  SHF.R.S32.HI R0, RZ, 0x2, R2 ;  /* 0x00000002ff007819 */ /* 0x000fe40000011402 */
[----:B------:R-:W-:Y:S02]  /*11c0*/  CS2R R148, SRZ ;  /* 0x0000000000947805 */ /* 0x000fe4000001ff00 */
[----:B------:R-:W-:-:S02]  /*11d0*/  SHF.R.S32.HI R5, RZ, 0x5, R5 ;  /* 0x00000005ff057819 */ /* 0x000fc40000011405 */
[----:B------:R-:W-:Y:S02]  /*11e0*/  CS2R R146, SRZ ;  /* 0x0000000000927805 */ /* 0x000fe4000001ff00 */
[----:B------:R-:W-:Y:S02]  /*11f0*/  SHF.R.S32.HI R3, RZ, 0x1f, R2 ;  /* 0x0000001fff037819 */ /* 0x000fe40000011402 */
[----:B------:R-:W-:Y:S02]  /*1200*/  CS2R R144, SRZ ;  /* 0x0000000000907805 */ /* 0x000fe4000001ff00 */
[----:B------:R-:W-:Y:S02]  /*1210*/  LEA.HI R2, R13, R13, RZ, 0x1 ;  /* 0x0000000d0d027211 */ /* 0x000fe400078f08ff */
[----:B------:R-:W-:Y:S02]  /*1220*/  CS2R R142, SRZ ;  /* 0x00000000008e7805 */ /* 0x000fe4000001ff00 */
[----:B------:R-:W-:-:S02]  /*1230*/  LEA.HI R3, R3, R0, RZ, 0x3 ;  /* 0x0000000003037211 */ /* 0x000fc400078f18ff */
[----:B------:R-:W-:Y:S02]  /*1240*/  CS2R R140, SRZ ;  /* 0x00000000008c7805 */ /* 0x000fe4000001ff00 */
[----:B------:R-:W-:Y:S02]  /*1250*/  LOP3.LUT R2, R2, 0xfffffffe, RZ, 0xc0, !PT ;  /* 0xfffffffe02027812 */ /* 0x000fe400078ec0ff */
[----:B------:R-:W-:Y:S02]  /*1260*/  CS2R R138, SRZ ;  /* 0x00000000008a7805 */ /* 0x000fe4000001ff00 */
[----:B------:R-:W-:Y:S02]  /*1270*/  LOP3.LUT R3, R3, 0xfffffff8, RZ, 0xc0, !PT ;  /* 0xfffffff803037812 */ /* 0x000fe400078ec0ff */
[----:B------:R-:W-:Y:S02]  /*1280*/  CS2R R136, SRZ ;  /* 0x0000000000887805 */ /* 0x000fe4000001ff00 */
[----:B------:R-:W-:Y:S01]  /*1290*/  CS2R R134, SRZ ;  /* 0x0000000000867805 */ /* 0x000fe2000001ff00 */
[----:B------:R-:W-:Y:S01]  /*12a0*/  IMAD.IADD R2, R13, 0x1, -R2 ;  /* 0x000000010d027824 */ /* 0x000fe200078e0a02 */
        /* <DEDUP_REMOVED lines=11> */
[----:B------:R-:W-:Y:S01]  /*1360*/  CS2R R110, SRZ ;  /* 0x00000000006e7805 */ /* 0x000fe2000001ff00 */
[----:B---3--:R-:W-:Y:S01]  /*1370*/  IMAD R4, R4, -0x80, R7 ;  /* 0xffffff8004047824 */ /* 0x008fe200078e0207 */
[----:B------:R-:W-:-:S02]  /*1380*/  LOP3.LUT R7, R17, 0x1, RZ, 0xfc, !PT ;  /* 0x0000000111077812 */ /* 0x000fc400078efcff */
[----:B------:R-:W-:Y:S02]  /*1390*/  CS2R R108, SRZ ;  /* 0x00000000006c7805 */ /* 0x000fe4000001ff00 */
[----:B------:R-:W-:Y:S01]  /*13a0*/  CS2R R106, SRZ ;  /* 0x00000000006a7805 */ /* 0x000fe2000001ff00 */
[----:B------:R-:W-:Y:S01]  /*13b0*/  IMAD R4, R5, -0x10, R4 ;  /* 0xfffffff005047824 */ /* 0x000fe200078e0204 */
[----:B------:R-:W-:Y:S01]  /*13c0*/  CS2R R104, SRZ ;  /* 0x0000000000687805 */ /* 0x000fe2000001ff00 */
[----:B------:R-:W-:Y:S01]  /*13d0*/  VIADD R5, R6, 0x3f ;  /* 0x0000003f06057836 */ /* 0x000fe20000000000 */
[----:B------:R-:W-:Y:S02]  /*13e0*/  CS2R R102, SRZ ;  /* 0x0000000000667805 */ /* 0x000fe4000001ff00 */
[----:B------:R-:W-:Y:S02]  /*13f0*/  CS2R R100, SRZ ;  /* 0x0000000000647805 */ /* 0x000fe4000001ff00 */
[----:B------:R-:W-:-:S02]  /*1400*/  IADD3 R3, R4, R3, -R0 ;  /* 0x0000000304037210 */ /* 0x000fc40007ffe800 */
[----:B------:R-:W-:Y:S02]  /*1410*/  CS2R R98, SRZ ;  /* 0x0000000000627805 */ /* 0x000fe4000001ff00 */
[----:B------:R-:W-:Y:S02]  /*1420*/  SHF.R.S32.HI R6, RZ, 0x1f, R5 ;  /* 0x0000001fff067819 */ /* 0x000fe40000011405 */
[----:B------:R-:W-:Y:S02]  /*1430*/  CS2R R96, SRZ ;  /* 0x0000000000607805 */ /* 0x000fe4000001ff00 */
[----:B------:R-:W-:Y:S02]  /*1440*/  CS2R R94, SRZ ;  /* 0x00000000005e7805 */ /* 0x000fe4000001ff00 */
[----:B------:R-:W-:Y:S02]  /*1450*/  CS2R R92, SRZ ;  /* 0x00000000005c7805 */ /* 0x000fe4000001ff00 */
[----:B--2---:R-:W-:Y:S01]  /*1460*/  LEA.HI R11, R6, R5, RZ, 0x6 ;  /* 0x00000005060b7211 */ /* 0x004fe200078f30ff */
[----:B------:R-:W-:Y:S01]  /*1470*/  IMAD R6, R2, -0x40, R3 ;  /* 0xffffffc002067824 */ /* 0x000fe200078e0203 */
[----:B------:R-:W-:Y:S01]  /*1480*/  CS2R R4, SRZ ;  /* 0x0000000000047805 */ /* 0x000fe2000001ff00 */
[----:B------:R-:W-:Y:S01]  /*1490*/  IMAD.MOV.U32 R3, RZ, RZ, RZ ;  /* 0x000000ffff037224 */ /* 0x000fe200078e00ff */
        /* <DEDUP_REMOVED lines=34> */
[----:B------:R-:W-:-:S07]  /*16c0*/  SHF.R.S32.HI R11, RZ, 0x6, R11 ;  /* 0x00000006ff0b7819 */ /* 0x000fce000001140b */
.L_x_251:
[----:B------:R-:W-:-:S13]  /*16d0*/  ISETP.NE.AND P0, PT, R7, 0x3, PT ;  /* 0x000000030700780c */ /* 0x000fda0003f05270 */
[----:B---3--:R-:W-:Y:S05]  /*16e0*/  @!P0 BRA `(.L_x_241) ;  /* 0x0000000000048947 */ /* 0x008fea0003800000 */
[----:B------:R-:W-:Y:S01]  /*16f0*/  BPT.TRAP 0x1 ;  /* 0x000000040000795c */ /* 0x000fe20000300000 */
.L_x_241:
[----:B------:R-:W-:Y:S01]  /*1700*/  IMAD R2, R3, 0x8, R16 ;  /* 0x0000000803027824 */ /* 0x000fe200078e0210 */
[----:B------:R-:W-:-:S04]  /*1710*/  SHF.L.U32 R153, R4, 0x1f, RZ ;  /* 0x0000001f04997819 */ /* 0x000fc800000006ff */
[----:B------:R2:W3:Y:S01]  /*1720*/  SYNCS.PHASECHK.TRANS64.TRYWAIT P1, [R2+URZ+0x30810], R153 ;  /* 0x03081099020075a7 */ /* 0x0004e2000802017f */
[----:B------:R-:W-:Y:S05]  /*1730*/  @!P0 BRA `(.L_x_242) ;  /* 0x0000000000048947 */ /* 0x000fea0003800000 */
[----:B------:R-:W-:Y:S01]  /*1740*/  BPT.TRAP 0x1 ;  /* 0x000000040000795c */ /* 0x000fe20000300000 */
.L_x_242:
[----:B---3--:R-:W-:Y:S05]  /*1750*/  @P1 BRA `(.L_x_243) ;  /* 0x0000000000081947 */ /* 0x008fea0003800000 */
[----:B------:R-:W3:Y:S02]  /*1760*/  SYNCS.PHASECHK.TRANS64.TRYWAIT P1, [R2+URZ+0x30810], R153 ;  /* 0x03081099020075a7 */ /* 0x000ee4000802017f */
[----:B---3--:R-:W-:Y:S05]  /*1770*/  @!P1 BRA `(.L_x_244) ;  /* 0x0000005c009c9947 */ /* 0x008fea0003800000 */
.L_x_243:
[----:B------:R-:W-:Y:S05]  /*1780*/  WARPSYNC.ALL ;  /* 0x0000000000007948 */ /* 0x000fea0003800000 */
[----:B------:R-:W-:Y:S01]  /*1790*/  VIADD R0, R16, 0x18000 ;  /* 0x0001800010007836 */ /* 0x000fe20000000000 */
[----:B------:R-:W-:Y:S01]  /*17a0*/  WARPGROUP.ARRIVE ;  /* 0x00000000000079c5 */ /* 0x000fe20000000000 */
[----:B-1----:R-:W-:Y:S01]  /*17b0*/  IMAD R13, R8, 0x2000, R16 ;  /* 0x00002000080d7824 */ /* 0x002fe200078e0210 */
[----:B------:R-:W-:Y:S01]  /*17c0*/  UMOV UR5, 0x40000040 ;  /* 0x4000004000057882 */ /* 0x000fe20000000000 */
[----:B------:R-:W-:Y:S01]  /*17d0*/  UMOV UR7, 0x40000040 ;  /* 0x4000004000077882 */ /* 0x000fe20000000000 */
[----:B------:R-:W-:-:S02]  /*17e0*/  SHF.R.U32.HI R0, RZ, 0x4, R0 ;  /* 0x00000004ff007819 */ /* 0x000fc40000011600 */
[----:B------:R-:W-:Y:S01]  /*17f0*/  R2UR UR9, R13 ;  /* 0x000000000d0972ca */ /* 0x000fe200000e0000 */
[----:B------:R-:W-:Y:S01]  /*1800*/  IMAD R13, R3, 0x20, R228 ;  /* 0x00000020030d7824 */ /* 0x000fe200078e02e4 */
[----:B------:R-:W-:-:S03]  /*1810*/  LOP3.LUT R0, R0, 0x3fff, RZ, 0xc0, !PT ;  /* 0x00003fff00007812 */ /* 0x000fc600078ec0ff */
[----:B------:R-:W-:Y:S01]  /*1820*/  IMAD.SHL.U32 R13, R13, 0x2, RZ ;  /* 0x000000020d0d7824 */ /* 0x000fe200078e00ff */
[----:B------:R-:W-:-:S03]  /*1830*/  LOP3.LUT R14, R0, 0x10000, RZ, 0xfc, !PT ;  /* 0x00010000000e7812 */ /* 0x000fc600078efcff */
[----:B------:R-:W-:Y:S02]  /*1840*/  IMAD R13, R13, 0x4, R16 ;  /* 0x000000040d0d7824 */ /* 0x000fe400078e0210 */
[----:B------:R-:W-:Y:S02]  /*1850*/  IMAD R14, R3, 0x400, R14 ;  /* 0x00000400030e7824 */ /* 0x000fe400078e020e */
[----:B------:R-:W-:-:S03]  /*1860*/  USHF.R.U32.HI UR4, URZ, 0x4, UR9 ;  /* 0x000000043f047899 */ /* 0x000fc60008011609 */
[----:B------:R-:W-:Y:S01]  /*1870*/  R2UR UR8, R14 ;  /* 0x000000000e0872ca */ /* 0x000fe200000e0000 */
[----:B------:R-:W-:-:S04]  /*1880*/  ULOP3.LUT UR4, UR4, 0x3fff, URZ, 0xc0, !UPT ;  /* 0x00003fff04047892 */ /* 0x000fc8000f8ec03f */
[----:B------:R-:W-:-:S07]  /*1890*/  ULOP3.LUT UR10, UR4, 0x10000, URZ, 0xfc, !UPT ;  /* 0x00010000040a7892 */ /* 0x000fce000f8efc3f */
[----:B------:R-:W-:Y:S01]  /*18a0*/  UMOV UR4, UR10 ;  /* 0x0000000a00047c82 */ /* 0x000fe20008000000 */
[----:B------:R-:W-:Y:S02]  /*18b0*/  UMOV UR6, UR8 ;  /* 0x0000000800067c82 */ /* 0x000fe40008000000 */
[----:B------:R-:W-:Y:S01]  /*18c0*/  HGMMA.64x64x16.F32 R184, gdesc[UR4], RZ, !UPT, gsb0 ;  /* 0x00e0000004b879f0 */ /* 0x000fe2000c0008ff */
        /* <DEDUP_REMOVED lines=60> */
.L_x_245:
[----:B------:R1:W1:Y:S01]  /*1c90*/  SYNCS.PHASECHK.TRANS64.TRYWAIT P1, [R2+URZ+0x30830], R153 ;  /* 0x03083099020075a7 */ /* 0x000262000802017f */
[----:B------:R-:W-:Y:S05]  /*1ca0*/  @!P0 BRA `(.L_x_246) ;  /* 0x0000000000048947 */ /* 0x000fea0003800000 */
[----:B------:R-:W-:Y:S01]  /*1cb0*/  BPT.TRAP 0x1 ;  /* 0x000000040000795c */ /* 0x000fe20000300000 */
.L_x_246:
[----:B------:R-:W-:-:S05]  /*1cc0*/  VIADD R17, R16, 0x20000 ;  /* 0x0002000010117836 */ /* 0x000fca0000000000 */
[----:B------:R-:W-:-:S04]  /*1cd0*/  SHF.R.U32.HI R17, RZ, 0x4, R17 ;  /* 0x00000004ff117819 */ /* 0x000fc80000011611 */
[----:B------:R-:W-:-:S04]  /*1ce0*/  LOP3.LUT R17, R17, 0x3fff, RZ, 0xc0, !PT ;  /* 0x00003fff11117812 */ /* 0x000fc800078ec0ff */
[----:B------:R-:W-:Y:S01]  /*1cf0*/  LOP3.LUT R152, R17, 0x10000, RZ, 0xfc, !PT ;  /* 0x0001000011987812 */ /* 0x000fe200078efcff */
[----:B-1----:R-:W-:Y:S06]  /*1d00*/  @P1 BRA `(.L_x_247) ;  /* 0x0000000000081947 */ /* 0x002fec0003800000 */
[----:B------:R-:W1:Y:S02]  /*1d10*/  SYNCS.PHASECHK.TRANS64.TRYWAIT P1, [R2+URZ+0x30830], R153 ;  /* 0x03083099020075a7 */ /* 0x000e64000802017f */
[----:B-1----:R-:W-:Y:S05]  /*1d20*/  @!P1 BRA `(.L_x_248) ;  /* 0x0000005800449947 */ /* 0x002fea0003800000 */
.L_x_247:
[----:B------:R-:W-:Y:S01]  /*1d30*/  UIADD3 UR9, UR9, 0x8000, URZ ;  /* 0x0000800009097890 */ /* 0x000fe2000fffe03f */
[----:B------:R-:W-:Y:S01]  /*1d40*/  IMAD R152, R3, 0x400, R152 ;  /* 0x0000040003987824 */ /* 0x000fe200078e0298 */
[----:B------:R-:W-:Y:S01]  /*1d50*/  UMOV UR7, 0x40000040 ;  /* 0x4000004000077882 */ /* 0x000fe20000000000 */
[----:B------:R-:W-:Y:S01]  /*1d60*/  UMOV UR5, 0x40000040 ;  /* 0x4000004000057882 */ /* 0x000fe20000000000 */
[----:B------:R-:W-:Y:S01]  /*1d70*/  USHF.R.U32.HI UR9, URZ, 0x4, UR9 ;  /* 0x000000043f097899 */ /* 0x000fe20008011609 */
[----:B------:R-:W-:Y:S01]  /*1d80*/  ISETP.GT.AND P1, PT, R6, 0x8, PT ;  /* 0x000000080600780c */ /* 0x000fe20003f24270 */
[----:B------:R-:W-:Y:S01]  /*1d90*/  ULDC UR10, c[0x0][0x75c] ;  /* 0x0001d700000a7ab9 */ /* 0x000fe20000000800 */
[----:B------:R-:W-:Y:S01]  /*1da0*/  R2UR UR8, R152 ;  /* 0x00000000980872ca */ /* 0x000fe200000e0000 */
[----:B------:R-:W-:Y:S01]  /*1db0*/  ULOP3.LUT UR9, UR9, 0x3fff, URZ, 0xc0, !UPT ;  /* 0x00003fff09097892 */ /* 0x000fe2000f8ec03f */
[----:B--23--:R-:W-:Y:S01]  /*1dc0*/  WARPGROUP.ARRIVE ;  /* 0x00000000000079c5 */ /* 0x00cfe20000000000 */
[----:B------:R-:W-:Y:S01]  /*1dd0*/  FMUL.FTZ R224, R188, UR10 ;  /* 0x0000000abce07c20 */ /* 0x000fe20008410000 */
[----:B------:R-:W-:Y:S01]  /*1de0*/  FMUL.FTZ R225, R189, UR10 ;  /* 0x0000000abde17c20 */ /* 0x000fe20008410000 */
[----:B------:R-:W-:Y:S01]  /*1df0*/  ULOP3.LUT UR9, UR9, 0x10000, URZ, 0xfc, !UPT ;  /* 0x0001000009097892 */ /* 0x000fe2000f8efc3f */
[----:B------:R-:W-:Y:S01]  /*1e00*/  FMUL.FTZ R186, R186, UR10 ;  /* 0x0000000ababa7c20 */ /* 0x000fe20008410000 */
[----:B------:R-:W-:Y:S01]  /*1e10*/  FMUL.FTZ R184, R184, UR10 ;  /* 0x0000000ab8b87c20 */ /* 0x000fe20008410000 */
[----:B------:R-:W-:Y:S01]  /*1e20*/  FMUL.FTZ R185, R185, UR10 ;  /* 0x0000000ab9b97c20 */ /* 0x000fe20008410000 */
[----:B------:R-:W-:Y:S01]  /*1e30*/  FMUL.FTZ R226, R200, UR10 ;  /* 0x0000000ac8e27c20 */ /* 0x000fe20008410000 */
[----:B------:R-:W-:Y:S01]  /*1e40*/  LOP3.LUT R200, R17, 0x2000000, RZ, 0xfc, !PT ;  /* 0x0200000011c87812 */ /* 0x000fe200078efcff */
[----:B------:R-:W-:Y:S01]  /*1e50*/  FMUL.FTZ R187, R187, UR10 ;  /* 0x0000000abbbb7c20 */ /* 0x000fe20008410000 */
[----:B------:R-:W-:Y:S01]  /*1e60*/  UMOV UR4, UR9 ;  /* 0x0000000900047c82 */ /* 0x000fe20008000000 */
[----:B------:R-:W-:Y:S01]  /*1e70*/  UMOV UR6, UR8 ;  /* 0x0000000800067c82 */ /* 0x000fe20008000000 */
[----:B------:R-:W1:Y:S01]  /*1e80*/  MUFU.TANH R186, R186 ;  /* 0x000000ba00ba7308 */ /* 0x000e620000002400 */
[----:B------:R-:W-:Y:S01]  /*1e90*/  HGMMA.64x64x16.F32 R152, gdesc[UR4], RZ, !UPT, gsb0 ;  /* 0x00e00000049879f0 */ /* 0x000fe2000c0008ff */
[----:B------:R-:W-:Y:S01]  /*1ea0*/  UIADD3 UR6, UR8, 0x2, URZ ;  /* 0x0000000208067890 */ /* 0x000fe2000fffe03f */
[----:B------:R-:W-:Y:S01]  /*1eb0*/  IMAD R200, R3, 0x400, R200 ;  /* 0x0000040003c87824 */ /* 0x000fe200078e02c8 */
[----:B------:R-:W-:Y:S01]  /*1ec0*/  UIADD3 UR4, UR9, 0x2, URZ ;  /* 0x0000000209047890 */ /* 0x000fe2000fffe03f */
[----:B------:R-:W-:Y:S01]  /*1ed0*/  ISETP.GT.AND P2, PT, R6, RZ, PT ;  /* 0x000000ff0600720c */ /* 0x000fe20003f44270 */
[----:B------:R-:W-:Y:S01]  /*1ee0*/  UMOV UR7, 0x40000040 ;  /* 0x4000004000077882 */ /* 0x000fe20000000000 */
[----:B------:R-:W-:Y:S01]  /*1ef0*/  UMOV UR5, 0x40000040 ;  /* 0x4000004000057882 */ /* 0x000fe20000000000 */
[----:B------:R-:W2:Y:S01]  /*1f00*/  MUFU.TANH R184, R184 ;  /* 0x000000b800b87308 */ /* 0x000ea20000002400 */
        /* <DEDUP_REMOVED lines=8> */
[----:B-1----:R-:W-:Y:S01]  /*1f90*/  FSEL R201, R186, -INF , P1 ;  /* 0xff800000bac97808 */ /* 0x002fe20000800000 */
[----:B------:R-:W-:Y:S01]  /*1fa0*/  FMUL.FTZ R197, R197, UR10 ;  /* 0x0000000ac5c57c20 */ /* 0x000fe20008410000 */
[----:B------:R-:W-:Y:S01]  /*1fb0*/  FMUL.FTZ R199, R199, UR10 ;  /* 0x0000000ac7c77c20 */ /* 0x000fe20008410000 */
[----:B------:R-:W-:Y:S01]  /*1fc0*/  FMUL.FTZ R196, R196, UR10 ;  /* 0x0000000ac4c47c20 */ /* 0x000fe20008410000 */
[----:B------:R-:W-:Y:S01]  /*1fd0*/  FMUL.FTZ R198, R198, UR10 ;  /* 0x0000000ac6c67c20 */ /* 0x000fe20008410000 */
[----:B------:R-:W-:Y:S01]  /*1fe0*/  FMUL.FTZ R202, R202, UR10 ;  /* 0x0000000acaca7c20 */ /* 0x000fe20008410000 */
[----:B------:R-:W-:Y:S01]  /*1ff0*/  FMUL.FTZ R210, R210, UR10 ;  /* 0x0000000ad2d27c20 */ /* 0x000fe20008410000 */
[----:B------:R-:W1:Y:S01]  /*2000*/  MUFU.TANH R187, R187 ;  /* 0x000000bb00bb7308 */ /* 0x000e620000002400 */
[C---:B--2---:R-:W-:Y:S01]  /*2010*/  FSEL R17, R184.reuse, -INF , P2 ;  /* 0xff800000b8117808 */ /* 0x044fe20001000000 */
[----:B------:R-:W-:Y:S01]  /*2020*/  FFMA.FTZ R184, -R184, R184, 1 ;  /* 0x3f800000b8b87423 */ /* 0x000fe200000101b8 */
[----:B------:R-:W-:Y:S01]  /*2030*/  FMUL.FTZ R209, R209, UR10 ;  /* 0x0000000ad1d17c20 */ /* 0x000fe20008410000 */
[----:B------:R-:W-:Y:S01]  /*2040*/  FMUL.FTZ R212, R212, UR10 ;  /* 0x0000000ad4d47c20 */ /* 0x000fe20008410000 */
[----:B------:R-:W-:-:S03]  /*2050*/  FFMA.FTZ R186, -R186, R186, 1 ;  /* 0x3f800000baba7423 */ /* 0x000fc600000101ba */
[----:B------:R-:W-:Y:S08]  /*2060*/  MUFU.TANH R225, R225 ;  /* 0x000000e100e17308 */ /* 0x000ff00000002400 */
[----:B------:R-:W-:Y:S01]  /*2070*/  MUFU.TANH R191, R191 ;  /* 0x000000bf00bf7308 */ /* 0x000fe20000002400 */
[C---:B-1----:R-:W-:Y:S01]  /*2080*/  FSEL R230, R187.reuse, -INF , P1 ;  /* 0xff800000bbe67808 */ /* 0x042fe20000800000 */
[----:B------:R-:W-:-:S06]  /*2090*/  FFMA.FTZ R187, -R187, R187, 1 ;  /* 0x3f800000bbbb7423 */ /* 0x000fcc00000101bb */
        /* <DEDUP_REMOVED lines=61> */
[----:B------:R-:W-:Y:S01]  /*2470*/  R2UR UR4, R200 ;  /* 0x00000000c80472ca */ /* 0x000fe200000e0000 */
[----:B------:R-:W-:Y:S01]  /*2480*/  ULDC UR5, c[0x0][0x744] ;  /* 0x0001d10000057ab9 */ /* 0x000fe20000000800 */
[----:B------:R-:W-:Y:S01]  /*2490*/  UMOV UR7, 0x40000040 ;  /* 0x4000004000077882 */ /* 0x000fe20000000000 */
[--C-:B----4-:R-:W-:Y:S01]  /*24a0*/  FFMA.FTZ R232, R201, UR5, -R222.reuse ;  /* 0x00000005c9e87c23 */ /* 0x110fe200080108de */
[----:B------:R-:W-:Y:S01]  /*24b0*/  FFMA.FTZ R17, R17, UR5, -R222 ;  /* 0x0000000511117c23 */ /* 0x000fe200080108de */
[----:B------:R-:W-:-:S05]  /*24c0*/  FFMA.FTZ R230, R230, UR5, -R223 ;  /* 0x00000005e6e67c23 */ /* 0x000fca00080108df */
[----:B------:R-:W1:Y:S03]  /*24d0*/  MUFU.EX2 R17, R17 ;  /* 0x0000001100117308 */ /* 0x000e660000000800 */
[----:B------:R-:W-:Y:S01]  /*24e0*/  UMOV UR6, UR4 ;  /* 0x0000000400067c82 */ /* 0x000fe20008000000 */
[----:B------:R-:W-:Y:S02]  /*24f0*/  WARPGROUP.DEPBAR.LE gsb0, 0x0 ;  /* 0x00008000000079c5 */ /* 0x000fe40000010000 */
[----:B------:R-:W2:Y:S02]  /*2500*/  LDS.64 R188, [R13+0x28200] ;  /* 0x028200000dbc7984 */ /* 0x000ea40000000a00 */
[--C-:B--2---:R-:W-:Y:S01]  /*2510*/  FADD.FTZ R200, R152, -R188.reuse ;  /* 0x800000bc98c87221 */ /* 0x104fe20000010000 */
[----:B------:R-:W-:Y:S01]  /*2520*/  FSEL R152, R185, -INF , P2 ;  /* 0xff800000b9987808 */ /* 0x000fe20001000000 */
[--C-:B------:R-:W-:Y:S01]  /*2530*/  FADD.FTZ R201, R155, -R189.reuse ;  /* 0x800000bd9bc97221 */ /* 0x100fe20000010000 */
[----:B------:R-:W-:Y:S01]  /*2540*/  FADD.FTZ R222, R153, -R189 ;  /* 0x800000bd99de7221 */ /* 0x000fe20000010000 */
[----:B-1----:R-:W-:Y:S01]  /*2550*/  FMUL.FTZ R189, R17, R200 ;  /* 0x000000c811bd7220 */ /* 0x002fe20000410000 */
[----:B------:R-:W-:Y:S01]  /*2560*/  FADD.FTZ R231, R154, -R188 ;  /* 0x800000bc9ae77221 */ /* 0x000fe20000010000 */
[----:B------:R-:W-:Y:S01]  /*2570*/  FFMA.FTZ R155, R152, UR5, -R223 ;  /* 0x00000005989b7c23 */ /* 0x000fe200080108df */
[----:B------:R-:W1:Y:S01]  /*2580*/  MUFU.EX2 R200, R230 ;  /* 0x000000e600c87308 */ /* 0x000e620000000800 */
[----:B------:R-:W2:Y:S01]  /*2590*/  LDS.64 R152, [R13+0x28220] ;  /* 0x028220000d987984 */ /* 0x000ea20000000a00 */
[----:B------:R-:W-:Y:S01]  /*25a0*/  FMUL.FTZ R184, R184, R189 ;  /* 0x000000bdb8b87220 */ /* 0x000fe20000410000 */
[----:B------:R-:W-:Y:S01]  /*25b0*/  FMUL.FTZ R189, R204, UR10 ;  /* 0x0000000accbd7c20 */ /* 0x000fe20008410000 */
[----:B------:R-:W-:Y:S01]  /*25c0*/  FMUL.FTZ R188, R203, UR10 ;  /* 0x0000000acbbc7c20 */ /* 0x000fe20008410000 */
[----:B------:R-:W-:Y:S01]  /*25d0*/  FFMA.FTZ R185, -R185, R185, 1 ;  /* 0x3f800000b9b97423 */ /* 0x000fe200000101b9 */
[----:B------:R-:W-:-:S02]  /*25e0*/  FSEL R203, R224, -INF , P2 ;  /* 0xff800000e0cb7808 */ /* 0x000fc40001000000 */
[----:B------:R-:W3:Y:S08]  /*25f0*/  MUFU.EX2 R155, R155 ;  /* 0x0000009b009b7308 */ /* 0x000ef00000000800 */
[----:B------:R-:W-:Y:S01]  /*2600*/  MUFU.TANH R188, R188 ;  /* 0x000000bc00bc7308 */ /* 0x000fe20000002400 */
[----:B-1----:R-:W-:-:S04]  /*2610*/  FMUL.FTZ R204, R200, R201 ;  /* 0x000000c9c8cc7220 */ /* 0x002fc80000410000 */
[----:B------:R-:W-:Y:S01]  /*2620*/  FMUL.FTZ R187, R187, R204 ;  /* 0x000000ccbbbb7220 */ /* 0x000fe20000410000 */
[----:B------:R-:W-:Y:S02]  /*2630*/  FMUL.FTZ R204, R206, UR10 ;  /* 0x0000000acecc7c20 */ /* 0x000fe40008410000 */
[----:B------:R-:W-:Y:S01]  /*2640*/  MUFU.TANH R189, R189 ;  /* 0x000000bd00bd7308 */ /* 0x000fe20000002400 */
[----:B---3--:R-:W-:-:S04]  /*2650*/  FMUL.FTZ R222, R155, R222 ;  /* 0x000000de9bde7220 */ /* 0x008fc80000410000 */
[----:B------:R-:W-:Y:S01]  /*2660*/  FMUL.FTZ R185, R185, R222 ;  /* 0x000000deb9b97220 */ /* 0x000fe20000410000 */
[----:B-----5:R-:W-:Y:S01]  /*2670*/  FFMA.FTZ R222, R203, UR5, -R220 ;  /* 0x00000005cbde7c23 */ /* 0x020fe200080108dc */
[----:B------:R-:W-:Y:S01]  /*2680*/  FMUL.FTZ R203, R205, UR10 ;  /* 0x0000000acdcb7c20 */ /* 0x000fe20008410000 */
[C---:B------:R-:W-:Y:S01]  /*2690*/  FSEL R205, R190.reuse, -INF , P1 ;  /* 0xff800000becd7808 */ /* 0x040fe20000800000 */
[----:B------:R-:W-:Y:S01]  /*26a0*/  FFMA.FTZ R190, -R190, R190, 1 ;  /* 0x3f800000bebe7423 */ /* 0x000fe200000101be */
[----:B------:R1:W3:Y:S01]  /*26b0*/  MUFU.EX2 R201, R222 ;  /* 0x000000de00c97308 */ /* 0x0002e20000000800 */
[----:B------:R-:W-:Y:S01]  /*26c0*/  F2FP.F16.F32.PACK_AB R184, R185, R184 ;  /* 0x000000b8b9b8723e */ /* 0x000fe200000000ff */
[--C-:B--2---:R-:W-:Y:S01]  /*26d0*/  FADD.FTZ R230, R156, -R152.reuse ;  /* 0x800000989ce67221 */ /* 0x104fe20000010000 */
[----:B------:R-:W-:Y:S01]  /*26e0*/  FADD.FTZ R223, R158, -R152 ;  /* 0x800000989edf7221 */ /* 0x000fe20000010000 */
[----:B------:R-:W-:Y:S01]  /*26f0*/  FSEL R152, R225, -INF , P2 ;  /* 0xff800000e1987808 */ /* 0x000fe20001000000 */
[--C-:B------:R-:W-:Y:S01]  /*2700*/  FADD.FTZ R206, R157, -R153.reuse ;  /* 0x800000999dce7221 */ /* 0x100fe20000010000 */
[----:B------:R-:W-:Y:S01]  /*2710*/  FADD.FTZ R159, R159, -R153 ;  /* 0x800000999f9f7221 */ /* 0x000fe20000010000 */
[----:B------:R-:W-:Y:S01]  /*2720*/  FFMA.FTZ R225, -R225, R225, 1 ;  /* 0x3f800000e1e17423 */ /* 0x000fe200000101e1 */
[----:B------:R-:W-:Y:S01]  /*2730*/  FFMA.FTZ R156, R205, UR5, -R220 ;  /* 0x00000005cd9c7c23 */ /* 0x000fe200080108dc */
[--C-:B------:R-:W-:Y:S01]  /*2740*/  FFMA.FTZ R157, R152, UR5, -R221.reuse ;  /* 0x00000005989d7c23 */ /* 0x100fe200080108dd */
[----:B------:R-:W-:Y:S01]  /*2750*/  FSEL R152, R191, -INF , P1 ;  /* 0xff800000bf987808 */ /* 0x000fe20000800000 */
[----:B------:R-:W-:Y:S01]  /*2760*/  FMUL.FTZ R220, R207, UR10 ;  /* 0x0000000acfdc7c20 */ /* 0x000fe20008410000 */
[----:B------:R-:W-:Y:S01]  /*2770*/  FSEL R207, R194, -INF , P1 ;  /* 0xff800000c2cf7808 */ /* 0x000fe20000800000 */
[----:B------:R-:W-:Y:S01]  /*2780*/  FFMA.FTZ R191, -R191, R191, 1 ;  /* 0x3f800000bfbf7423 */ /* 0x000fe200000101bf */
[----:B------:R-:W2:Y:S01]  /*2790*/  MUFU.EX2 R156, R156 ;  /* 0x0000009c009c7308 */ /* 0x000ea20000000800 */
[----:B------:R-:W-:Y:S01]  /*27a0*/  FFMA.FTZ R158, R152, UR5, -R221 ;  /* 0x00000005989e7c23 */ /* 0x000fe200080108dd */
[----:B------:R-:W-:Y:S01]  /*27b0*/  FMUL.FTZ R221, R208, UR10 ;  /* 0x0000000ad0dd7c20 */ /* 0x000fe20008410000 */
[----:B------:R-:W4:Y:S01]  /*27c0*/  LDS.64 R152, [R13+0x28240] ;  /* 0x028240000d987984 */ /* 0x000f220000000a00 */
[----:B-1----:R-:W-:Y:S01]  /*27d0*/  FFMA.FTZ R222, R207, UR5, -R218 ;  /* 0x00000005cfde7c23 */ /* 0x002fe200080108da */
[----:B------:R-:W-:Y:S01]  /*27e0*/  FFMA.FTZ R205, -R224, R224, 1 ;  /* 0x3f800000e0cd7423 */ /* 0x000fe200000101e0 */
[----:B---3--:R-:W-:-:S02]  /*27f0*/  FMUL.FTZ R230, R201, R230 ;  /* 0x000000e6c9e67220 */ /* 0x008fc40000410000 */
[----:B------:R-:W1:Y:S02]  /*2800*/  MUFU.EX2 R157, R157 ;  /* 0x0000009d009d7308 */ /* 0x000e640000000800 */
[----:B------:R-:W-:-:S06]  /*2810*/  FMUL.FTZ R205, R205, R230 ;  /* 0x000000e6cdcd7220 */ /* 0x000fcc0000410000 */
[----:B------:R-:W3:Y:S01]  /*2820*/  MUFU.EX2 R158, R158 ;  /* 0x0000009e009e7308 */ /* 0x000ee20000000800 */
[----:B--2---:R-:W-:-:S04]  /*2830*/  FMUL.FTZ R223, R156, R223 ;  /* 0x000000df9cdf7220 */ /* 0x004fc80000410000 */
[----:B------:R-:W-:-:S03]  /*2840*/  FMUL.FTZ R190, R190, R223 ;  /* 0x000000dfbebe7220 */ /* 0x000fc60000410000 */
[----:B------:R-:W-:Y:S01]  /*2850*/  MUFU.TANH R204, R204 ;  /* 0x000000cc00cc7308 */ /* 0x000fe20000002400 */
[----:B-1----:R-:W-:-:S04]  /*2860*/  FMUL.FTZ R206, R157, R206 ;  /* 0x000000ce9dce7220 */ /* 0x002fc80000410000 */
[----:B------:R-:W-:-:S03]  /*2870*/  FMUL.FTZ R208, R225, R206 ;  /* 0x000000cee1d07220 */ /* 0x000fc60000410000 */
[----:B------:R-:W-:Y:S01]  /*2880*/  MUFU.TANH R203, R203 ;  /* 0x000000cb00cb7308 */ /* 0x000fe20000002400 */
[----:B---3--:R-:W-:Y:S01]  /*2890*/  FMUL.FTZ R206, R158, R159 ;  /* 0x0000009f9ece7220 */ /* 0x008fe20000410000 */
[C---:B------:R-:W-:Y:S01]  /*28a0*/  FSEL R159, R192.reuse, -INF , P2 ;  /* 0xff800000c09f7808 */ /* 0x040fe20001000000 */
[----:B------:R-:W-:Y:S02]  /*28b0*/  FFMA.FTZ R192, -R192, R192, 1 ;  /* 0x3f800000c0c07423 */ /* 0x000fe400000101c0 */
[----:B------:R-:W-:Y:S02]  /*28c0*/  FMUL.FTZ R191, R191, R206 ;  /* 0x000000cebfbf7220 */ /* 0x000fe40000410000 */
[----:B------:R-:W-:Y:S01]  /*28d0*/  FFMA.FTZ R159, R159, UR5, -R218 ;  /* 0x000000059f9f7c23 */ /* 0x000fe200080108da */
[C---:B------:R-:W-:Y:S01]  /*28e0*/  FSEL R218, R195.reuse, -INF , P1 ;  /* 0xff800000c3da7808 */ /* 0x040fe20000800000 */
[----:B------:R-:W-:Y:S01]  /*28f0*/  FFMA.FTZ R195, -R195, R195, 1 ;  /* 0x3f800000c3c37423 */ /* 0x000fe200000101c3 */
[----:B------:R-:W-:Y:S01]  /*2900*/  MUFU.TANH R220, R220 ;  /* 0x000000dc00dc7308 */ /* 0x000fe20000002400 */
[--C-:B----4-:R-:W-:Y:S01]  /*2910*/  FADD.FTZ R206, R160, -R152.reuse ;  /* 0x80000098a0ce7221 */ /* 0x110fe20000010000 */
[----:B------:R-:W-:Y:S01]  /*2920*/  FADD.FTZ R207, R162, -R152 ;  /* 0x80000098a2cf7221 */ /* 0x000fe20000010000 */
[----:B------:R-:W-:Y:S01]  /*2930*/  FSEL R152, R193, -INF , P2 ;  /* 0xff800000c1987808 */ /* 0x000fe20001000000 */
[--C-:B------:R-:W-:Y:S01]  /*2940*/  FADD.FTZ R160, R161, -R153.reuse ;  /* 0x80000099a1a07221 */ /* 0x100fe20000010000 */
[----:B------:R-:W-:Y:S01]  /*2950*/  FADD.FTZ R161, R163, -R153 ;  /* 0x80000099a3a17221 */ /* 0x000fe20000010000 */
[----:B------:R-:W-:-:S02]  /*2960*/  FFMA.FTZ R193, -R193, R193, 1 ;  /* 0x3f800000c1c17423 */ /* 0x000fc400000101c1 */
[----:B------:R-:W1:Y:S01]  /*2970*/  MUFU.EX2 R159, R159 ;  /* 0x0000009f009f7308 */ /* 0x000e620000000800 */
[--C-:B------:R-:W-:Y:S01]  /*2980*/  FFMA.FTZ R163, R152, UR5, -R219.reuse ;  /* 0x0000000598a37c23 */ /* 0x100fe200080108db */
[----:B------:R-:W-:Y:S01]  /*2990*/  FFMA.FTZ R219, R218, UR5, -R219 ;  /* 0x00000005dadb7c23 */ /* 0x000fe200080108db */
[----:B------:R-:W2:Y:S01]  /*29a0*/  LDS.64 R152, [R13+0x28260] ;  /* 0x028260000d987984 */ /* 0x000ea20000000a00 */
[----:B------:R-:W-:Y:S01]  /*29b0*/  FMUL.FTZ R218, R211, UR10 ;  /* 0x0000000ad3da7c20 */ /* 0x000fe20008410000 */
[----:B------:R-:W-:-:S03]  /*29c0*/  FFMA.FTZ R211, -R194, R194, 1 ;  /* 0x3f800000c2d37423 */ /* 0x000fc600000101c2 */
[----:B------:R-:W3:Y:S08]  /*29d0*/  MUFU.EX2 R162, R222 ;  /* 0x000000de00a27308 */ /* 0x000ef00000000800 */
[----:B------:R-:W4:Y:S01]  /*29e0*/  MUFU.EX2 R163, R163 ;  /* 0x000000a300a37308 */ /* 0x000f220000000800 */
[----:B-1----:R-:W-:-:S04]  /*29f0*/  FMUL.FTZ R223, R159, R206 ;  /* 0x000000ce9fdf7220 */ /* 0x002fc80000410000 */
[----:B------:R-:W-:-:S03]  /*2a00*/  FMUL.FTZ R194, R192, R223 ;  /* 0x000000dfc0c27220 */ /* 0x000fc60000410000 */
[----:B------:R-:W-:Y:S01]  /*2a10*/  MUFU.TANH R221, R221 ;  /* 0x000000dd00dd7308 */ /* 0x000fe20000002400 */
[----:B---3--:R-:W-:Y:S01]  /*2a20*/  FMUL.FTZ R206, R162, R207 ;  /* 0x000000cfa2ce7220 */ /* 0x008fe20000410000 */
[----:B------:R-:W-:-:S03]  /*2a30*/  FSEL R207, R196, -INF , P2 ;  /* 0xff800000c4cf7808 */ /* 0x000fc60001000000 */
[----:B------:R-:W-:Y:S01]  /*2a40*/  FMUL.FTZ R192, R211, R206 ;  /* 0x000000ced3c07220 */ /* 0x000fe20000410000 */
[----:B------:R-:W-:Y:S01]  /*2a50*/  FSEL R211, R198, -INF , P1 ;  /* 0xff800000c6d37808 */ /* 0x000fe20000800000 */
[--C-:B------:R-:W-:Y:S01]  /*2a60*/  FFMA.FTZ R207, R207, UR5, -R216.reuse ;  /* 0x00000005cfcf7c23 */ /* 0x100fe200080108d8 */
[----:B------:R-:W1:Y:S01]  /*2a70*/  MUFU.EX2 R206, R219 ;  /* 0x000000db00ce7308 */ /* 0x000e620000000800 */
[----:B----4-:R-:W-:Y:S02]  /*2a80*/  FMUL.FTZ R160, R163, R160 ;  /* 0x000000a0a3a07220 */ /* 0x010fe40000410000 */
[----:B------:R-:W-:Y:S02]  /*2a90*/  FFMA.FTZ R216, R211, UR5, -R216 ;  /* 0x00000005d3d87c23 */ /* 0x000fe400080108d8 */
[----:B------:R-:W-:-:S03]  /*2aa0*/  FMUL.FTZ R193, R193, R160 ;  /* 0x000000a0c1c17220 */ /* 0x000fc60000410000 */
[----:B------:R-:W3:Y:S01]  /*2ab0*/  MUFU.EX2 R207, R207 ;  /* 0x000000cf00cf7308 */ /* 0x000ee20000000800 */
[--C-:B--2---:R-:W-:Y:S01]  /*2ac0*/  FADD.FTZ R222, R164, -R152.reuse ;  /* 0x80000098a4de7221 */ /* 0x104fe20000010000 */
[----:B------:R-:W-:Y:S01]  /*2ad0*/  FADD.FTZ R223, R166, -R152 ;  /* 0x80000098a6df7221 */ /* 0x000fe20000010000 */
[----:B------:R-:W-:Y:S01]  /*2ae0*/  FSEL R152, R197, -INF , P2 ;  /* 0xff800000c5987808 */ /* 0x000fe20001000000 */
[----:B------:R-:W-:Y:S01]  /*2af0*/  FADD.FTZ R211, R165, -R153 ;  /* 0x80000099a5d37221 */ /* 0x000fe20000010000 */
[----:B------:R-:W-:-:S03]  /*2b00*/  FFMA.FTZ R197, -R197, R197, 1 ;  /* 0x3f800000c5c57423 */ /* 0x000fc600000101c5 */
[----:B------:R-:W2:Y:S01]  /*2b10*/  MUFU.EX2 R164, R216 ;  /* 0x000000d800a47308 */ /* 0x000ea20000000800 */
[----:B-1----:R-:W-:Y:S01]  /*2b20*/  FMUL.FTZ R160, R206, R161 ;  /* 0x000000a1cea07220 */ /* 0x002fe20000410000 */
[----:B------:R-:W-:Y:S01]  /*2b30*/  FFMA.FTZ R166, R152, UR5, -R217 ;  /* 0x0000000598a67c23 */ /* 0x000fe200080108d9 */
[----:B------:R-:W-:Y:S01]  /*2b40*/  FFMA.FTZ R152, -R196, R196, 1 ;  /* 0x3f800000c4987423 */ /* 0x000fe200000101c4 */
[----:B------:R-:W-:Y:S01]  /*2b50*/  FADD.FTZ R196, R167, -R153 ;  /* 0x80000099a7c47221 */ /* 0x000fe20000010000 */
[----:B------:R-:W-:Y:S01]  /*2b60*/  FMUL.FTZ R195, R195, R160 ;  /* 0x000000a0c3c37220 */ /* 0x000fe20000410000 */
[----:B------:R-:W-:Y:S01]  /*2b70*/  FSEL R160, R199, -INF , P1 ;  /* 0xff800000c7a07808 */ /* 0x000fe20000800000 */
[----:B------:R-:W-:Y:S01]  /*2b80*/  FFMA.FTZ R153, -R198, R198, 1 ;  /* 0x3f800000c6997423 */ /* 0x000fe200000101c6 */
[----:B------:R-:W1:Y:S01]  /*2b90*/  MUFU.EX2 R166, R166 ;  /* 0x000000a600a67308 */ /* 0x000e620000000800 */
[----:B------:R-:W-:Y:S01]  /*2ba0*/  FMUL.FTZ R198, R213, UR10 ;  /* 0x0000000ad5c67c20 */ /* 0x000fe20008410000 */
[----:B------:R-:W-:Y:S01]  /*2bb0*/  FSEL R167, R226, -INF , P2 ;  /* 0xff800000e2a77808 */ /* 0x000fe20001000000 */
[----:B------:R-:W-:Y:S01]  /*2bc0*/  FFMA.FTZ R217, R160, UR5, -R217 ;  /* 0x00000005a0d97c23 */ /* 0x000fe200080108d9 */
[----:B------:R-:W-:Y:S01]  /*2bd0*/  FSEL R213, R202, -INF , P1 ;  /* 0xff800000cad57808 */ /* 0x000fe20000800000 */
[----:B------:R-:W4:Y:S01]  /*2be0*/  LDS.64 R160, [R13+0x28280] ;  /* 0x028280000da07984 */ /* 0x000f220000000a00 */
[----:B---3--:R-:W-:Y:S01]  /*2bf0*/  FMUL.FTZ R219, R207, R222 ;  /* 0x000000decfdb7220 */ /* 0x008fe20000410000 */
[--C-:B------:R-:W-:Y:S01]  /*2c00*/  FFMA.FTZ R167, R167, UR5, -R22.reuse ;  /* 0x00000005a7a77c23 */ /* 0x100fe20008010816 */
[----:B------:R3:W5:Y:S01]  /*2c10*/  MUFU.EX2 R165, R217 ;  /* 0x000000d900a57308 */ /* 0x0007620000000800 */
[----:B------:R-:W-:Y:S01]  /*2c20*/  FFMA.FTZ R213, R213, UR5, -R22 ;  /* 0x00000005d5d57c23 */ /* 0x000fe20008010816 */
[----:B------:R-:W-:Y:S01]  /*2c30*/  FMUL.FTZ R152, R152, R219 ;  /* 0x000000db98987220 */ /* 0x000fe20000410000 */
[----:B------:R-:W-:Y:S01]  /*2c40*/  FFMA.FTZ R199, -R199, R199, 1 ;  /* 0x3f800000c7c77423 */ /* 0x000fe200000101c7 */
[----:B------:R-:W-:Y:S01]  /*2c50*/  FFMA.FTZ R226, -R226, R226, 1 ;  /* 0x3f800000e2e27423 */ /* 0x000fe200000101e2 */
[----:B--2---:R-:W-:-:S03]  /*2c60*/  FMUL.FTZ R216, R164, R223 ;  /* 0x000000dfa4d87220 */ /* 0x004fc60000410000 */
[----:B------:R-:W2:Y:S01]  /*2c70*/  MUFU.EX2 R167, R167 ;  /* 0x000000a700a77308 */ /* 0x000ea20000000800 */
[----:B-1----:R-:W-:Y:S01]  /*2c80*/  FMUL.FTZ R22, R166, R211 ;  /* 0x000000d3a6167220 */ /* 0x002fe20000410000 */
[----:B------:R-:W-:Y:S01]  /*2c90*/  FMUL.FTZ R153, R153, R216 ;  /* 0x000000d899997220 */ /* 0x000fe20000410000 */
[----:B------:R-:W-:Y:S01]  /*2ca0*/  FMUL.FTZ R216, R214, UR10 ;  /* 0x0000000ad6d87c20 */ /* 0x000fe20008410000 */
[----:B------:R-:W-:Y:S01]  /*2cb0*/  FFMA.FTZ R214, -R188, R188, 1 ;  /* 0x3f800000bcd67423 */ /* 0x000fe200000101bc */
[----:B------:R-:W-:Y:S01]  /*2cc0*/  FMUL.FTZ R197, R197, R22 ;  /* 0x00000016c5c57220 */ /* 0x000fe20000410000 */
[----:B------:R-:W-:Y:S01]  /*2cd0*/  FSEL R22, R227, -INF , P2 ;  /* 0xff800000e3167808 */ /* 0x000fe20001000000 */
[----:B---3--:R-:W-:Y:S01]  /*2ce0*/  FMUL.FTZ R217, R215, UR10 ;  /* 0x0000000ad7d97c20 */ /* 0x008fe20008410000 */
[----:B------:R1:W3:Y:S01]  /*2cf0*/  MUFU.EX2 R211, R213 ;  /* 0x000000d500d37308 */ /* 0x0002e20000000800 */
[----:B-----5:R-:W-:Y:S01]  /*2d00*/  FMUL.FTZ R196, R165, R196 ;  /* 0x000000c4a5c47220 */ /* 0x020fe20000410000 */
[----:B------:R-:W-:-:S03]  /*2d10*/  FFMA.FTZ R215, -R189, R189, 1 ;  /* 0x3f800000bdd77423 */ /* 0x000fc600000101bd */
[----:B------:R-:W-:Y:S01]  /*2d20*/  FMUL.FTZ R196, R199, R196 ;  /* 0x000000c4c7c47220 */ /* 0x000fe20000410000 */
[----:B------:R-:W-:Y:S02]  /*2d30*/  FFMA.FTZ R199, -R202, R202, 1 ;  /* 0x3f800000cac77423 */ /* 0x000fe400000101ca */
[----:B------:R-:W-:Y:S01]  /*2d40*/  MUFU.TANH R218, R218 ;  /* 0x000000da00da7308 */ /* 0x000fe20000002400 */
[----:B-1----:R-:W-:-:S07]  /*2d50*/  FFMA.FTZ R213, -R227, R227, 1 ;  /* 0x3f800000e3d57423 */ /* 0x002fce00000101e3 */
[----:B------:R-:W-:Y:S01]  /*2d60*/  MUFU.TANH R216, R216 ;  /* 0x000000d800d87308 */ /* 0x000fe20000002400 */
[--C-:B----4-:R-:W-:Y:S01]  /*2d70*/  FADD.FTZ R168, R168, -R160.reuse ;  /* 0x800000a0a8a87221 */ /* 0x110fe20000010000 */
[----:B------:R-:W-:Y:S01]  /*2d80*/  FADD.FTZ R222, R170, -R160 ;  /* 0x800000a0aade7221 */ /* 0x000fe20000010000 */
[----:B------:R-:W-:Y:S01]  /*2d90*/  FFMA.FTZ R160, R22, UR5, -R23 ;  /* 0x0000000516a07c23 */ /* 0x000fe20008010817 */
[----:B------:R-:W-:Y:S01]  /*2da0*/  FSEL R22, R188, -INF , P1 ;  /* 0xff800000bc167808 */ /* 0x000fe20000800000 */
[--C-:B------:R-:W-:Y:S01]  /*2db0*/  FADD.FTZ R219, R169, -R161.reuse ;  /* 0x800000a1a9db7221 */ /* 0x100fe20000010000 */
[----:B------:R-:W-:Y:S01]  /*2dc0*/  FADD.FTZ R170, R171, -R161 ;  /* 0x800000a1abaa7221 */ /* 0x000fe20000010000 */
[----:B--2---:R-:W-:Y:S01]  /*2dd0*/  FMUL.FTZ R169, R167, R168 ;  /* 0x000000a8a7a97220 */ /* 0x004fe20000410000 */
[----:B---3--:R-:W-:Y:S01]  /*2de0*/  FMUL.FTZ R222, R211, R222 ;  /* 0x000000ded3de7220 */ /* 0x008fe20000410000 */
[----:B------:R-:W1:Y:S01]  /*2df0*/  MUFU.EX2 R160, R160 ;  /* 0x000000a000a07308 */ /* 0x000e620000000800 */
[----:B------:R-:W-:Y:S01]  /*2e00*/  FFMA.FTZ R161, R22, UR5, -R23 ;  /* 0x0000000516a17c23 */ /* 0x000fe20008010817 */
[----:B------:R-:W-:Y:S01]  /*2e10*/  FMUL.FTZ R202, R226, R169 ;  /* 0x000000a9e2ca7220 */ /* 0x000fe20000410000 */
[----:B------:R-:W2:Y:S01]  /*2e20*/  LDS.64 R22, [R13+0x282a0] ;  /* 0x0282a0000d167984 */ /* 0x000ea20000000a00 */
[----:B------:R-:W-:Y:S01]  /*2e30*/  FSEL R169, R189, -INF , P2 ;  /* 0xff800000bda97808 */ /* 0x000fe20001000000 */
[----:B------:R-:W-:Y:S01]  /*2e40*/  FMUL.FTZ R199, R199, R222 ;  /* 0x000000dec7c77220 */ /* 0x000fe20000410000 */
[----:B------:R-:W-:-:S02]  /*2e50*/  FFMA.FTZ R222, -R203, R203, 1 ;  /* 0x3f800000cbde7423 */ /* 0x000fc400000101cb */
[----:B------:R-:W3:Y:S08]  /*2e60*/  MUFU.EX2 R161, R161 ;  /* 0x000000a100a17308 */ /* 0x000ef00000000800 */
[----:B------:R-:W-:Y:S01]  /*2e70*/  MUFU.TANH R198, R198 ;  /* 0x000000c600c67308 */ /* 0x000fe20000002400 */
[C---:B-1----:R-:W-:Y:S01]  /*2e80*/  FMUL.FTZ R168, R160.reuse, R219 ;  /* 0x000000dba0a87220 */ /* 0x042fe20000410000 */
[----:B------:R-:W-:-:S03]  /*2e90*/  F2FP.F16.F32.PACK_AB R160, R160, R167 ;  /* 0x000000a7a0a0723e */ /* 0x000fc600000000ff */
[----:B------:R-:W-:Y:S01]  /*2ea0*/  FMUL.FTZ R213, R213, R168 ;  /* 0x000000a8d5d57220 */ /* 0x000fe20000410000 */
[--C-:B------:R-:W-:Y:S01]  /*2eb0*/  FFMA.FTZ R168, R169, UR5, -R20.reuse ;  /* 0x00000005a9a87c23 */ /* 0x100fe20008010814 */
[C---:B------:R-:W-:Y:S01]  /*2ec0*/  FSEL R169, R204.reuse, -INF , P1 ;  /* 0xff800000cca97808 */ /* 0x040fe20000800000 */
[----:B------:R-:W-:Y:S01]  /*2ed0*/  FFMA.FTZ R204, -R204, R204, 1 ;  /* 0x3f800000cccc7423 */ /* 0x000fe200000101cc */
[C---:B---3--:R-:W-:Y:S01]  /*2ee0*/  FMUL.FTZ R171, R161.reuse, R170 ;  /* 0x000000aaa1ab7220 */ /* 0x048fe20000410000 */
[----:B------:R-:W-:Y:S01]  /*2ef0*/  MUFU.TANH R217, R217 ;  /* 0x000000d900d97308 */ /* 0x000fe20000002400 */
[----:B------:R-:W-:Y:S01]  /*2f00*/  F2FP.F16.F32.PACK_AB R161, R161, R211 ;  /* 0x000000d3a1a1723e */ /* 0x000fe200000000ff */
[----:B------:R-:W-:Y:S01]  /*2f10*/  FFMA.FTZ R169, R169, UR5, -R20 ;  /* 0x00000005a9a97c23 */ /* 0x000fe20008010814 */
[----:B------:R-:W-:Y:S01]  /*2f20*/  FSEL R20, R203, -INF , P2 ;  /* 0xff800000cb147808 */ /* 0x000fe20001000000 */
[----:B------:R-:W-:Y:S01]  /*2f30*/  FMUL.FTZ R214, R214, R171 ;  /* 0x000000abd6d67220 */ /* 0x000fe20000410000 */
[----:B------:R-:W-:-:S03]  /*2f40*/  FFMA.FTZ R203, -R220, R220, 1 ;  /* 0x3f800000dccb7423 */ /* 0x000fc600000101dc */
[----:B------:R-:W1:Y:S01]  /*2f50*/  MUFU.EX2 R168, R168 ;  /* 0x000000a800a87308 */ /* 0x000e620000000800 */
[----:B------:R-:W-:Y:S01]  /*2f60*/  FFMA.FTZ R170, R20, UR5, -R21 ;  /* 0x0000000514aa7c23 */ /* 0x000fe20008010815 */
[----:B------:R-:W-:-:S05]  /*2f70*/  FSEL R20, R220, -INF , P1 ;  /* 0xff800000dc147808 */ /* 0x000fca0000800000 */
[----:B------:R-:W-:Y:S01]  /*2f80*/  FFMA.FTZ R188, R20, UR5, -R21 ;  /* 0x0000000514bc7c23 */ /* 0x000fe20008010815 */
[----:B------:R-:W-:Y:S01]  /*2f90*/  FSEL R21, R221, -INF , P2 ;  /* 0xff800000dd157808 */ /* 0x000fe20001000000 */
[----:B--2---:R-:W-:Y:S01]  /*2fa0*/  FADD.FTZ R171, R172, -R22 ;  /* 0x80000016acab7221 */ /* 0x004fe20000010000 */
[----:B------:R-:W2:Y:S01]  /*2fb0*/  MUFU.EX2 R170, R170 ;  /* 0x000000aa00aa7308 */ /* 0x000ea20000000800 */
[--C-:B------:R-:W-:Y:S01]  /*2fc0*/  FADD.FTZ R173, R173, -R23.reuse ;  /* 0x80000017adad7221 */ /* 0x100fe20000010000 */
[----:B------:R-:W-:Y:S01]  /*2fd0*/  FADD.FTZ R175, R175, -R23 ;  /* 0x80000017afaf7221 */ /* 0x000fe20000010000 */
[----:B------:R-:W-:Y:S01]  /*2fe0*/  FFMA.FTZ R23, R21, UR5, -R18 ;  /* 0x0000000515177c23 */ /* 0x000fe20008010812 */
[----:B------:R-:W-:Y:S01]  /*2ff0*/  FADD.FTZ R174, R174, -R22 ;  /* 0x80000016aeae7221 */ /* 0x000fe20000010000 */
[----:B-1----:R-:W-:Y:S01]  /*3000*/  FMUL.FTZ R20, R168, R171 ;  /* 0x000000aba8147220 */ /* 0x002fe20000410000 */
[----:B------:R-:W-:Y:S02]  /*3010*/  FSEL R171, R210, -INF , P1 ;  /* 0xff800000d2ab7808 */ /* 0x000fe40000800000 */
[----:B------:R-:W1:Y:S01]  /*3020*/  MUFU.EX2 R169, R169 ;  /* 0x000000a900a97308 */ /* 0x000e620000000800 */
[----:B------:R-:W-:-:S02]  /*3030*/  FMUL.FTZ R215, R215, R20 ;  /* 0x00000014d7d77220 */ /* 0x000fc40000410000 */
[----:B------:R-:W-:Y:S01]  /*3040*/  FFMA.FTZ R171, R171, UR5, -R18 ;  /* 0x00000005abab7c23 */ /* 0x000fe20008010812 */
[----:B------:R-:W-:Y:S01]  /*3050*/  FSEL R18, R209, -INF , P2 ;  /* 0xff800000d1127808 */ /* 0x000fe20001000000 */
[----:B------:R-:W3:Y:S03]  /*3060*/  LDS.64 R20, [R13+0x282c0] ;  /* 0x0282c0000d147984 */ /* 0x000ee60000000a00 */
[----:B------:R4:W5:Y:S01]  /*3070*/  MUFU.EX2 R22, R188 ;  /* 0x000000bc00167308 */ /* 0x0009620000000800 */
[----:B------:R-:W-:Y:S01]  /*3080*/  FFMA.FTZ R172, R18, UR5, -R19 ;  /* 0x0000000512ac7c23 */ /* 0x000fe20008010813 */
[----:B------:R-:W-:-:S06]  /*3090*/  FSEL R18, R218, -INF , P1 ;  /* 0xff800000da127808 */ /* 0x000fcc0000800000 */
[----:B------:R-:W-:Y:S01]  /*30a0*/  MUFU.EX2 R171, R171 ;  /* 0x000000ab00ab7308 */ /* 0x000fe20000000800 */
[----:B----4-:R-:W-:Y:S01]  /*30b0*/  FFMA.FTZ R188, R18, UR5, -R19 ;  /* 0x0000000512bc7c23 */ /* 0x010fe20008010813 */
[----:B--2---:R-:W-:Y:S01]  /*30c0*/  FMUL.FTZ R19, R170, R173 ;  /* 0x000000adaa137220 */ /* 0x004fe20000410000 */
[----:B-1----:R-:W-:-:S03]  /*30d0*/  FMUL.FTZ R189, R169, R174 ;  /* 0x000000aea9bd7220 */ /* 0x002fc60000410000 */
[----:B------:R-:W-:Y:S01]  /*30e0*/  FMUL.FTZ R222, R222, R19 ;  /* 0x00000013dede7220 */ /* 0x000fe20000410000 */
[----:B------:R-:W-:Y:S01]  /*30f0*/  FMUL.FTZ R204, R204, R189 ;  /* 0x000000bdcccc7220 */ /* 0x000fe20000410000 */
[----:B------:R-:W-:Y:S01]  /*3100*/  FSEL R189, R212, -INF , P2 ;  /* 0xff800000d4bd7808 */ /* 0x000fe20001000000 */
[----:B------:R1:W2:Y:S01]  /*3110*/  LDS.64 R18, [R13+0x282e0] ;  /* 0x0282e0000d127984 */ /* 0x0002a20000000a00 */
[----:B-----5:R-:W-:Y:S01]  /*3120*/  FMUL.FTZ R220, R22, R175 ;  /* 0x000000af16dc7220 */ /* 0x020fe20000410000 */
[----:B------:R-:W4:Y:S01]  /*3130*/  MUFU.EX2 R154, R232 ;  /* 0x000000e8009a7308 */ /* 0x000f220000000800 */
[----:B------:R-:W-:Y:S01]  /*3140*/  FFMA.FTZ R212, -R212, R212, 1 ;  /* 0x3f800000d4d47423 */ /* 0x000fe200000101d4 */
[----:B------:R-:W-:Y:S01]  /*3150*/  FFMA.FTZ R174, R189, UR5, -R14 ;  /* 0x00000005bdae7c23 */ /* 0x000fe2000801080e */
[C---:B------:R-:W-:Y:S01]  /*3160*/  FSEL R189, R216.reuse, -INF , P1 ;  /* 0xff800000d8bd7808 */ /* 0x040fe20000800000 */
[----:B------:R-:W-:Y:S01]  /*3170*/  FMUL.FTZ R203, R203, R220 ;  /* 0x000000dccbcb7220 */ /* 0x000fe20000410000 */
[----:B------:R-:W-:-:S03]  /*3180*/  FFMA.FTZ R216, -R216, R216, 1 ;  /* 0x3f800000d8d87423 */ /* 0x000fc600000101d8 */
[----:B------:R-:W-:Y:S01]  /*3190*/  FFMA.FTZ R175, R189, UR5, -R14 ;  /* 0x00000005bdaf7c23 */ /* 0x000fe2000801080e */
[C---:B------:R-:W-:Y:S01]  /*31a0*/  FSEL R14, R198.reuse, -INF , P2 ;  /* 0xff800000c60e7808 */ /* 0x040fe20001000000 */
[----:B------:R-:W-:Y:S01]  /*31b0*/  MUFU.EX2 R23, R23 ;  /* 0x0000001700177308 */ /* 0x000fe20000000800 */
[----:B------:R-:W-:-:S03]  /*31c0*/  FFMA.FTZ R198, -R198, R198, 1 ;  /* 0x3f800000c6c67423 */ /* 0x000fc600000101c6 */
[--C-:B-1----:R-:W-:Y:S01]  /*31d0*/  FFMA.FTZ R13, R14, UR5, -R15.reuse ;  /* 0x000000050e0d7c23 */ /* 0x102fe2000801080f */
[C---:B------:R-:W-:Y:S01]  /*31e0*/  FSEL R14, R217.reuse, -INF , P1 ;  /* 0xff800000d90e7808 */ /* 0x040fe20000800000 */
[----:B------:R-:W-:Y:S01]  /*31f0*/  FFMA.FTZ R217, -R217, R217, 1 ;  /* 0x3f800000d9d97423 */ /* 0x000fe200000101d9 */
[----:B----4-:R-:W-:Y:S01]  /*3200*/  FMUL.FTZ R231, R154, R231 ;  /* 0x000000e79ae77220 */ /* 0x010fe20000410000 */
[----:B------:R-:W1:Y:S01]  /*3210*/  MUFU.EX2 R172, R172 ;  /* 0x000000ac00ac7308 */ /* 0x000e620000000800 */
[----:B---3--:R-:W-:Y:S01]  /*3220*/  FADD.FTZ R178, R178, -R20 ;  /* 0x80000014b2b27221 */ /* 0x008fe20000010000 */
[----:B------:R-:W-:Y:S01]  /*3230*/  FFMA.FTZ R14, R14, UR5, -R15 ;  /* 0x000000050e0e7c23 */ /* 0x000fe2000801080f */
[--C-:B------:R-:W-:Y:S01]  /*3240*/  FADD.FTZ R189, R177, -R21.reuse ;  /* 0x80000015b1bd7221 */ /* 0x100fe20000010000 */
[----:B------:R-:W-:Y:S01]  /*3250*/  FMUL.FTZ R186, R186, R231 ;  /* 0x000000e7baba7220 */ /* 0x000fe20000410000 */
[----:B------:R-:W-:Y:S01]  /*3260*/  FMUL.FTZ R177, R171, R178 ;  /* 0x000000b2abb17220 */ /* 0x000fe20000410000 */
[----:B------:R-:W-:Y:S01]  /*3270*/  FADD.FTZ R220, R179, -R21 ;  /* 0x80000015b3dc7221 */ /* 0x000fe20000010000 */
[----:B------:R-:W-:Y:S01]  /*3280*/  FFMA.FTZ R15, -R221, R221, 1 ;  /* 0x3f800000dd0f7423 */ /* 0x000fe200000101dd */
[----:B------:R-:W-:Y:S01]  /*3290*/  MUFU.EX2 R175, R175 ;  /* 0x000000af00af7308 */ /* 0x000fe20000000800 */
[----:B------:R-:W-:Y:S01]  /*32a0*/  F2FP.F16.F32.PACK_AB R185, R187, R186 ;  /* 0x000000babbb9723e */ /* 0x000fe200000000ff */
[----:B------:R-:W-:Y:S01]  /*32b0*/  FFMA.FTZ R21, -R218, R218, 1 ;  /* 0x3f800000da157423 */ /* 0x000fe200000101da */
[----:B------:R-:W-:-:S02]  /*32c0*/  F2FP.F16.F32.PACK_AB R187, R191, R190 ;  /* 0x000000bebfbb723e */ /* 0x000fc400000000ff */
[----:B------:R-:W-:Y:S01]  /*32d0*/  F2FP.F16.F32.PACK_AB R191, R196, R153 ;  /* 0x00000099c4bf723e */ /* 0x000fe200000000ff */
[----:B------:R-:W-:Y:S01]  /*32e0*/  IMAD R153, R3, 0x2000, R12 ;  /* 0x0000200003997824 */ /* 0x000fe200078e020c */
[----:B------:R-:W-:Y:S01]  /*32f0*/  F2FP.F16.F32.PACK_AB R186, R208, R205 ;  /* 0x000000cdd0ba723e */ /* 0x000fe200000000ff */
[----:B------:R3:W4:Y:S01]  /*3300*/  MUFU.EX2 R173, R188 ;  /* 0x000000bc00ad7308 */ /* 0x0007220000000800 */
[----:B-1----:R-:W-:Y:S01]  /*3310*/  FMUL.FTZ R189, R172, R189 ;  /* 0x000000bdacbd7220 */ /* 0x002fe20000410000 */
[----:B------:R-:W-:Y:S01]  /*3320*/  F2FP.F16.F32.PACK_AB R190, R197, R152 ;  /* 0x00000098c5be723e */ /* 0x000fe200000000ff */
[--C-:B--2---:R-:W-:Y:S01]  /*3330*/  FADD.FTZ R178, R181, -R19.reuse ;  /* 0x80000013b5b27221 */ /* 0x104fe20000010000 */
[----:B------:R-:W-:Y:S01]  /*3340*/  FADD.FTZ R183, R183, -R19 ;  /* 0x80000013b7b77221 */ /* 0x000fe20000010000 */
[----:B------:R-:W-:Y:S01]  /*3350*/  F2FP.F16.F32.PACK_AB R152, R155, R17 ;  /* 0x000000119b98723e */ /* 0x000fe200000000ff */
[----:B------:R-:W-:Y:S02]  /*3360*/  IMAD R17, R8, 0x4000, R16 ;  /* 0x0000400008117824 */ /* 0x000fe400078e0210 */
[----:B------:R-:W1:Y:S01]  /*3370*/  MUFU.EX2 R174, R174 ;  /* 0x000000ae00ae7308 */ /* 0x000e620000000800 */
[----:B---3--:R-:W-:Y:S01]  /*3380*/  FADD.FTZ R188, R176, -R20 ;  /* 0x80000014b0bc7221 */ /* 0x008fe20000010000 */
[----:B------:R-:W-:Y:S01]  /*3390*/  FFMA.FTZ R20, -R210, R210, 1 ;  /* 0x3f800000d2147423 */ /* 0x000fe200000101d2 */
[----:B------:R-:W-:Y:S01]  /*33a0*/  FFMA.FTZ R176, -R209, R209, 1 ;  /* 0x3f800000d1b07423 */ /* 0x000fe200000101d1 */
[----:B------:R-:W-:Y:S01]  /*33b0*/  F2FP.F16.F32.PACK_AB R155, R158, R156 ;  /* 0x0000009c9e9b723e */ /* 0x000fe200000000ff */
[----:B------:R-:W-:Y:S01]  /*33c0*/  FMUL.FTZ R188, R23, R188 ;  /* 0x000000bc17bc7220 */ /* 0x000fe20000410000 */
[----:B------:R-:W-:Y:S01]  /*33d0*/  FMUL.FTZ R20, R20, R177 ;  /* 0x000000b114147220 */ /* 0x000fe20000410000 */
[--C-:B------:R-:W-:Y:S01]  /*33e0*/  FADD.FTZ R177, R180, -R18.reuse ;  /* 0x80000012b4b17221 */ /* 0x100fe20000010000 */
[----:B------:R-:W2:Y:S01]  /*33f0*/  MUFU.EX2 R13, R13 ;  /* 0x0000000d000d7308 */ /* 0x000ea20000000800 */
[----:B------:R-:W-:Y:S01]  /*3400*/  FADD.FTZ R18, R182, -R18 ;  /* 0x80000012b6127221 */ /* 0x000fe20000010000 */
[----:B----4-:R-:W-:Y:S01]  /*3410*/  FMUL.FTZ R220, R173, R220 ;  /* 0x000000dcaddc7220 */ /* 0x010fe20000410000 */
[----:B------:R-:W-:Y:S01]  /*3420*/  FMUL.FTZ R15, R15, R188 ;  /* 0x000000bc0f0f7220 */ /* 0x000fe20000410000 */
[----:B------:R-:W-:Y:S01]  /*3430*/  FMUL.FTZ R176, R176, R189 ;  /* 0x000000bdb0b07220 */ /* 0x000fe20000410000 */
[----:B------:R-:W-:Y:S01]  /*3440*/  FMUL.FTZ R19, R175, R18 ;  /* 0x00000012af137220 */ /* 0x000fe20000410000 */
[----:B------:R-:W-:Y:S01]  /*3450*/  FMUL.FTZ R21, R21, R220 ;  /* 0x000000dc15157220 */ /* 0x000fe20000410000 */
[----:B------:R-:W-:Y:S01]  /*3460*/  F2FP.F16.F32.PACK_AB R188, R193, R194 ;  /* 0x000000c2c1bc723e */ /* 0x000fe200000000ff */
[----:B------:R-:W3:Y:S01]  /*3470*/  MUFU.EX2 R14, R14 ;  /* 0x0000000e000e7308 */ /* 0x000ee20000000800 */
[----:B-1----:R-:W-:Y:S01]  /*3480*/  FMUL.FTZ R177, R174, R177 ;  /* 0x000000b1aeb17220 */ /* 0x002fe20000410000 */
[----:B------:R-:W-:Y:S01]  /*3490*/  FMUL.FTZ R19, R216, R19 ;  /* 0x00000013d8137220 */ /* 0x000fe20000410000 */
[----:B------:R-:W-:Y:S01]  /*34a0*/  F2FP.F16.F32.PACK_AB R196, R176, R15 ;  /* 0x0000000fb0c4723e */ /* 0x000fe200000000ff */
[----:B------:R-:W-:-:S02]  /*34b0*/  IMAD R15, R153, 0x2, R16 ;  /* 0x00000002990f7824 */ /* 0x000fc400078e0210 */
[----:B------:R-:W-:Y:S01]  /*34c0*/  FMUL.FTZ R177, R212, R177 ;  /* 0x000000b1d4b17220 */ /* 0x000fe20000410000 */
[----:B------:R-:W-:Y:S02]  /*34d0*/  F2FP.F16.F32.PACK_AB R189, R195, R192 ;  /* 0x000000c0c3bd723e */ /* 0x000fe400000000ff */
[----:B------:R-:W-:Y:S01]  /*34e0*/  F2FP.F16.F32.PACK_AB R192, R213, R202 ;  /* 0x000000cad5c0723e */ /* 0x000fe200000000ff */
[----:B--2---:R-:W-:Y:S01]  /*34f0*/  FMUL.FTZ R179, R13, R178 ;  /* 0x000000b20db37220 */ /* 0x004fe20000410000 */
[----:B------:R-:W-:Y:S01]  /*3500*/  F2FP.F16.F32.PACK_AB R193, R214, R199 ;  /* 0x000000c7d6c1723e */ /* 0x000fe200000000ff */
[----:B------:R-:W-:Y:S01]  /*3510*/  STSM.16.MT88.4 [R15+0x28800], R184 ;  /* 0x028800b80f007844 */ /* 0x000fe20000004200 */
[----:B------:R-:W-:Y:S01]  /*3520*/  F2FP.F16.F32.PACK_AB R194, R222, R215 ;  /* 0x000000d7dec2723e */ /* 0x000fe200000000ff */
[----:B------:R-:W-:Y:S01]  /*3530*/  FMUL.FTZ R198, R198, R179 ;  /* 0x000000b3c6c67220 */ /* 0x000fe20000410000 */
[----:B------:R-:W-:Y:S01]  /*3540*/  F2FP.F16.F32.PACK_AB R195, R203, R204 ;  /* 0x000000cccbc3723e */ /* 0x000fe200000000ff */
[----:B------:R-:W-:Y:S01]  /*3550*/  STSM.16.MT88.4 [R15+0x29000], R188 ;  /* 0x029000bc0f007844 */ /* 0x000fe20000004200 */
[----:B------:R-:W-:Y:S01]  /*3560*/  F2FP.F16.F32.PACK_AB R197, R21, R20 ;  /* 0x0000001415c5723e */ /* 0x000fe200000000ff */
[----:B---3--:R-:W-:Y:S01]  /*3570*/  FMUL.FTZ R18, R14, R183 ;  /* 0x000000b70e127220 */ /* 0x008fe20000410000 */
[----:B------:R-:W-:Y:S01]  /*3580*/  F2FP.F16.F32.PACK_AB R198, R198, R177 ;  /* 0x000000b1c6c6723e */ /* 0x000fe200000000ff */
[----:B------:R-:W-:Y:S01]  /*3590*/  STSM.16.MT88.4 [R15+0x29800], R192 ;  /* 0x029800c00f007844 */ /* 0x000fe20000004200 */
[----:B------:R-:W-:Y:S01]  /*35a0*/  F2FP.F16.F32.PACK_AB R153, R200, R154 ;  /* 0x0000009ac899723e */ /* 0x000fe200000000ff */
[----:B------:R-:W-:Y:S01]  /*35b0*/  FMUL.FTZ R18, R217, R18 ;  /* 0x00000012d9127220 */ /* 0x000fe20000410000 */
[----:B------:R-:W-:-:S02]  /*35c0*/  F2FP.F16.F32.PACK_AB R154, R157, R201 ;  /* 0x000000c99d9a723e */ /* 0x000fc400000000ff */
[----:B------:R-:W-:Y:S02]  /*35d0*/  F2FP.F16.F32.PACK_AB R172, R172, R23 ;  /* 0x00000017acac723e */ /* 0x000fe400000000ff */
[----:B------:R-:W-:Y:S02]  /*35e0*/  F2FP.F16.F32.PACK_AB R199, R18, R19 ;  /* 0x0000001312c7723e */ /* 0x000fe400000000ff */
[----:B------:R-:W-:Y:S02]  /*35f0*/  F2FP.F16.F32.PACK_AB R173, R173, R171 ;  /* 0x000000abadad723e */ /* 0x000fe400000000ff */
[----:B------:R-:W-:Y:S01]  /*3600*/  F2FP.F16.F32.PACK_AB R174, R13, R174 ;  /* 0x000000ae0dae723e */ /* 0x000fe200000000ff */
[----:B------:R1:W-:Y:S01]  /*3610*/  STSM.16.MT88.4 [R15+0x2a000], R196 ;  /* 0x02a000c40f007844 */ /* 0x0003e20000004200 */
[----:B------:R-:W-:Y:S01]  /*3620*/  WARPGROUP.ARRIVE ;  /* 0x00000000000079c5 */ /* 0x000fe20000000000 */
[----:B------:R-:W-:Y:S02]  /*3630*/  F2FP.F16.F32.PACK_AB R175, R14, R175 ;  /* 0x000000af0eaf723e */ /* 0x000fe400000000ff */
[----:B------:R-:W-:-:S13]  /*3640*/  R2UR UR5, R17 ;  /* 0x00000000110572ca */ /* 0x000fda00000e0000 */
[----:B------:R-:W-:Y:S01]  /*3650*/  HGMMA.64x128x16.F32 R24, R152, gdesc[UR4].tnspB, R24, gsb0 ;  /* 0x41e0000498187df0 */ /* 0x000fe20008000818 */
[----:B------:R-:W-:Y:S01]  /*3660*/  UIADD3 UR6, UR4, 0x80, URZ ;  /* 0x0000008004067890 */ /* 0x000fe2000fffe03f */
[----:B------:R-:W-:Y:S01]  /*3670*/  UMOV UR7, 0x40000040 ;  /* 0x4000004000077882 */ /* 0x000fe20000000000 */
[----:B-1----:R-:W-:Y:S01]  /*3680*/  SHF.R.U32.HI R15, RZ, 0x4, R229 ;  /* 0x00000004ff0f7819 */ /* 0x002fe200000116e5 */
[----:B------:R-:W-:-:S03]  /*3690*/  USHF.R.U32.HI UR5, URZ, 0x4, UR5 ;  /* 0x000000043f057899 */ /* 0x000fc60008011605 */
[----:B------:R-:W-:Y:S01]  /*36a0*/  LOP3.LUT R15, R15, 0x3fff, RZ, 0xc0, !PT ;  /* 0x00003fff0f0f7812 */ /* 0x000fe200078ec0ff */
[----:B------:R-:W-:-:S03]  /*36b0*/  ULOP3.LUT UR9, UR5, 0x3fff, URZ, 0xc0, !UPT ;  /* 0x00003fff05097892 */ /* 0x000fc6000f8ec03f */
[----:B------:R-:W-:Y:S01]  /*36c0*/  LOP3.LUT R18, R15, 0x10000, RZ, 0xfc, !PT ;  /* 0x000100000f127812 */ /* 0x000fe200078efcff */
[----:B------:R-:W-:-:S04]  /*36d0*/  UMOV UR5, 0x40000040 ;  /* 0x4000004000057882 */ /* 0x000fc80000000000 */
[----:B------:R-:W-:-:S05]  /*36e0*/  IMAD R18, R3, 0x400, R18 ;  /* 0x0000040003127824 */ /* 0x000fca00078e0212 */
[----:B------:R-:W-:Y:S01]  /*36f0*/  R2UR UR8, R18 ;  /* 0x00000000120872ca */ /* 0x000fe200000e0000 */
[----:B------:R-:W-:Y:S02]  /*3700*/  WARPGROUP.DEPBAR.LE gsb0, 0x0 ;  /* 0x00008000000079c5 */ /* 0x000fe40000010000 */
[----:B------:R-:W-:Y:S02]  /*3710*/  F2FP.F16.F32.PACK_AB R152, R163, R159 ;  /* 0x0000009fa398723e */ /* 0x000fe400000000ff */
[----:B------:R-:W-:Y:S02]  /*3720*/  F2FP.F16.F32.PACK_AB R153, R206, R162 ;  /* 0x000000a2ce99723e */ /* 0x000fe400000000ff */
[----:B------:R-:W-:Y:S02]  /*3730*/  F2FP.F16.F32.PACK_AB R154, R166, R207 ;  /* 0x000000cfa69a723e */ /* 0x000fe400000000ff */
[----:B------:R-:W-:Y:S02]  /*3740*/  F2FP.F16.F32.PACK_AB R155, R165, R164 ;  /* 0x000000a4a59b723e */ /* 0x000fe400000000ff */
[----:B------:R-:W-:-:S02]  /*3750*/  F2FP.F16.F32.PACK_AB R162, R170, R168 ;  /* 0x000000a8aaa2723e */ /* 0x000fc400000000ff */
[----:B------:R-:W-:Y:S01]  /*3760*/  WARPGROUP.ARRIVE ;  /* 0x00000000000079c5 */ /* 0x000fe20000000000 */
[----:B------:R-:W-:-:S05]  /*3770*/  F2FP.F16.F32.PACK_AB R163, R22, R169 ;  /* 0x000000a916a3723e */ /* 0x000fca00000000ff */
[----:B------:R-:W-:Y:S01]  /*3780*/  HGMMA.64x128x16.F32 R24, R152, gdesc[UR4].tnspB, R24, gsb0 ;  /* 0x41e0000498187df0 */ /* 0x000fe20008000818 */
[----:B------:R-:W-:Y:S01]  /*3790*/  UIADD3 UR6, UR4, 0x100, URZ ;  /* 0x0000010004067890 */ /* 0x000fe2000fffe03f */
[----:B------:R-:W-:Y:S01]  /*37a0*/  UMOV UR7, 0x40000040 ;  /* 0x4000004000077882 */ /* 0x000fe20000000000 */
[----:B------:R-:W-:Y:S02]  /*37b0*/  WARPGROUP.DEPBAR.LE gsb0, 0x0 ;  /* 0x00008000000079c5 */ /* 0x000fe40000010000 */
[----:B------:R-:W-:-:S07]  /*37c0*/  WARPGROUP.ARRIVE ;  /* 0x00000000000079c5 */ /* 0x000fce0000000000 */
[----:B------:R-:W-:Y:S01]  /*37d0*/  HGMMA.64x128x16.F32 R24, R160, gdesc[UR4].tnspB, R24, gsb0 ;  /* 0x41e00004a0187df0 */ /* 0x000fe20008000818 */
        /* <DEDUP_REMOVED lines=70> */
.L_x_249:
[----:B------:R-:W-:Y:S01]  /*3c40*/  LOP3.LUT R0, R0, 0x2000000, RZ, 0xfc, !PT ;  /* 0x0200000000007812 */ /* 0x000fe200078efcff */
[----:B------:R-:W-:Y:S01]  /*3c50*/  UMOV UR7, 0x40000040 ;  /* 0x4000004000077882 */ /* 0x000fe20000000000 */
[----:B------:R-:W1:Y:S03]  /*3c60*/  S2R R13, SR_TID.X ;  /* 0x00000000000d7919 */ /* 0x000e660000002100 */
[----:B------:R-:W-:-:S05]  /*3c70*/  IMAD R0, R3, 0x400, R0 ;  /* 0x0000040003007824 */ /* 0x000fca00078e0200 */
[----:B------:R-:W-:Y:S01]  /*3c80*/  R2UR UR4, R0 ;  /* 0x00000000000472ca */ /* 0x000fe200000e0000 */
[----:B------:R-:W-:-:S05]  /*3c90*/  VIADD R0, R2, 0x30840 ;  /* 0x0003084002007836 */ /* 0x000fca0000000000 */
[----:B------:R-:W-:-:S04]  /*3ca0*/  PRMT R0, RZ, 0x654, R0 ;  /* 0x00000654ff007816 */ /* 0x000fc80000000000 */
[----:B------:R2:W-:Y:S01]  /*3cb0*/  SYNCS.ARRIVE.TRANS64.RED.A1T0 RZ, [R0+URZ], RZ ;  /* 0x000000ff00ff79a7 */ /* 0x0005e2000810043f */
[----:B------:R-:W-:Y:S02]  /*3cc0*/  WARPGROUP.ARRIVE ;  /* 0x00000000000079c5 */ /* 0x000fe40000000000 */
[----:B------:R-:W-:-:S04]  /*3cd0*/  UMOV UR6, UR4 ;  /* 0x0000000400067c82 */ /* 0x000fc80008000000 */
[----:B------:R-:W-:Y:S01]  /*3ce0*/  HGMMA.64x128x16.F32 R88, R184, gdesc[UR4].tnspB, R88, gsb0 ;  /* 0x41e00004b8587df0 */ /* 0x000fe20008000858 */
[----:B------:R-:W-:Y:S01]  /*3cf0*/  UIADD3 UR6, UR4, 0x80, URZ ;  /* 0x0000008004067890 */ /* 0x000fe2000fffe03f */
[----:B------:R-:W-:Y:S01]  /*3d00*/  UMOV UR7, 0x40000040 ;  /* 0x4000004000077882 */ /* 0x000fe20000000000 */
[----:B-1----:R-:W-:Y:S01]  /*3d10*/  SHF.R.U32.HI R15, RZ, 0x7, R13 ;  /* 0x00000007ff0f7819 */ /* 0x002fe2000001160d */
[----:B------:R-:W-:-:S04]  /*3d20*/  IMAD.IADD R13, R9, 0x1, R10 ;  /* 0x00000001090d7824 */ /* 0x000fc800078e020a */
[----:B------:R-:W-:Y:S02]  /*3d30*/  VIADD R14, R15, 0x9 ;  /* 0x000000090f0e7836 */ /* 0x000fe40000000000 */
[----:B------:R-:W-:Y:S02]  /*3d40*/  IMAD R13, R13, 0x4, R16 ;  /* 0x000000040d0d7824 */ /* 0x000fe400078e0210 */
        /* <DEDUP_REMOVED lines=34> */
.L_x_250:
        /* <DEDUP_REMOVED lines=11> */
.L_x_240:
[----:B------:R-:W4:Y:S01]  /*4020*/  S2UR UR8, SR_CTAID.Y ;  /* 0x00000000000879c3 */ /* 0x000f220000002600 */
[----:B------:R-:W5:Y:S01]  /*4030*/  S2R R8, SR_TID.X ;  /* 0x0000000000087919 */ /* 0x000f620000002100 */
[----:B------:R-:W-:Y:S01]  /*4040*/  ULDC UR4, c[0x0][0x850] ;  /* 0x0002140000047ab9 */ /* 0x000fe20000000800 */
[----:B------:R-:W-:Y:S01]  /*4050*/  ULDC.64 UR12, c[0x0][0x818] ;  /* 0x00020600000c7ab9 */ /* 0x000fe20000000a00 */
[----:B------:R-:W-:-:S04]  /*4060*/  UISETP.NE.AND UP0, UPT, UR4, 0x1, UPT ;  /* 0x000000010400788c */ /* 0x000fc8000bf05270 */
[----:B------:R-:W1:Y:S07]  /*4070*/  S2UR UR6, SR_CTAID.X ;  /* 0x00000000000679c3 */ /* 0x000e6e0000002500 */
[----:B------:R-:W-:Y:S01]  /*4080*/  @UP0 ULDC UR4, c[0x0][0x854] ;  /* 0x0002150000040ab9 */ /* 0x000fe20000000800 */
[----:B------:R-:W-:Y:S01]  /*4090*/  @UP0 ULDC UR7, c[0x0][0x858] ;  /* 0x0002160000070ab9 */ /* 0x000fe20000000800 */
[----:B------:R-:W3:Y:S01]  /*40a0*/  S2UR UR11, SR_CTAID.Z ;  /* 0x00000000000b79c3 */ /* 0x000ee20000002700 */
[----:B----4-:R-:W-:-:S07]  /*40b0*/  UIMAD.WIDE.U32 UR4, UR8, UR4, URZ ;  /* 0x00000004080472a5 */ /* 0x010fce000f8e003f */
[----:B--2---:R-:W2:Y:S01]  /*40c0*/  LDC.64 R10, c[0x0][0x820] ;  /* 0x00020800ff0a7b82 */ /* 0x004ea20000000a00 */
[----:B------:R-:W-:Y:S02]  /*40d0*/  @UP0 USHF.R.U32.HI UR8, URZ, UR7, UR5 ;  /* 0x000000073f080299 */ /* 0x000fe40008011605 */
[----:B-1----:R-:W-:-:S05]  /*40e0*/  USHF.L.U32 UR6, UR6, 0xe, URZ ;  /* 0x0000000e06067899 */ /* 0x002fca000800063f */
[----:B------:R-:W1:Y:S01]  /*40f0*/  LDC.64 R12, c[0x0][0x848] ;  /* 0x00021200ff0c7b82 */ /* 0x000e620000000a00 */
[----:B------:R-:W-:Y:S01]  /*4100*/  USHF.R.S32.HI UR9, URZ, 0x1f, UR8 ;  /* 0x0000001f3f097899 */ /* 0x000fe20008011408 */
[----:B-----5:R-:W-:Y:S01]  /*4110*/  VIADD R0, R8, 0xffffff80 ;  /* 0xffffff8008007836 */ /* 0x020fe20000000000 */
[----:B------:R-:W-:Y:S02]  /*4120*/  USHF.R.S32.HI UR7, URZ, 0x1f, UR6 ;  /* 0x0000001f3f077899 */ /* 0x000fe40008011406 */
[----:B------:R-:W-:Y:S02]  /*4130*/  UIMAD UR10, UR9, UR12, URZ ;  /* 0x0000000c090a72a4 */ /* 0x000fe4000f8e023f */
[----:B------:R-:W-:Y:S01]  /*4140*/  UIMAD.WIDE.U32 UR4, UR8, UR12, UR6 ;  /* 0x0000000c080472a5 */ /* 0x000fe2000f8e0006 */
[----:B------:R-:W-:Y:S01]  /*4150*/  SHF.R.S32.HI R3, RZ, 0x1f, R0 ;  /* 0x0000001fff037819 */ /* 0x000fe20000011400 */
[----:B------:R-:W-:-:S03]  /*4160*/  UIMAD UR10, UR8, UR13, UR10 ;  /* 0x0000000d080a72a4 */ /* 0x000fc6000f8e020a */
[----:B------:R-:W-:Y:S01]  /*4170*/  ULDC.64 UR12, c[0x0][0x840] ;  /* 0x00021000000c7ab9 */ /* 0x000fe20000000a00 */
[----:B------:R-:W-:Y:S01]  /*4180*/  LEA.HI R3, R3, R0, RZ, 0x7 ;  /* 0x0000000003037211 */ /* 0x000fe200078f38ff */
[----:B------:R-:W-:Y:S01]  /*4190*/  UIMAD UR9, UR9, UR12, URZ ;  /* 0x0000000c090972a4 */ /* 0x000fe2000f8e023f */
[----:B---3--:R-:W-:Y:S01]  /*41a0*/  IMAD.U32 R2, RZ, RZ, UR4 ;  /* 0x00000004ff027e24 */ /* 0x008fe2000f8e00ff */
[----:B------:R-:W-:Y:S01]  /*41b0*/  UIMAD.WIDE.U32 UR6, UR8, UR12, UR6 ;  /* 0x0000000c080672a5 */ /* 0x000fe2000f8e0006 */
[----:B------:R-:W-:Y:S01]  /*41c0*/  SHF.R.S32.HI R0, RZ, 0x7, R3 ;  /* 0x00000007ff007819 */ /* 0x000fe20000011403 */
[----:B------:R-:W-:Y:S01]  /*41d0*/  UIMAD UR8, UR8, UR13, UR9 ;  /* 0x0000000d080872a4 */ /* 0x000fe2000f8e0209 */
[----:B------:R-:W-:Y:S01]  /*41e0*/  IMAD.U32 R3, RZ, RZ, UR5 ;  /* 0x00000005ff037e24 */ /* 0x000fe2000f8e00ff */
[----:B------:R-:W-:Y:S02]  /*41f0*/  UIADD3 UR9, UR5, UR10, URZ ;  /* 0x0000000a05097290 */ /* 0x000fe4000fffe03f */
[----:B------:R-:W-:Y:S01]  /*4200*/  USHF.R.S32.HI UR10, URZ, 0x1f, UR11 ;  /* 0x0000001f3f0a7899 */ /* 0x000fe2000801140b */
[----:B------:R-:W-:Y:S01]  /*4210*/  IMAD R9, R0, 0x2000, R9 ;  /* 0x0000200000097824 */ /* 0x000fe200078e0209 */
[----:B------:R-:W-:-:S02]  /*4220*/  UIADD3 UR8, UR7, UR8, URZ ;  /* 0x0000000807087290 */ /* 0x000fc4000fffe03f */
[----:B------:R-:W-:Y:S01]  /*4230*/  IMAD.U32 R5, RZ, RZ, UR7 ;  /* 0x00000007ff057e24 */ /* 0x000fe2000f8e00ff */
[----:B------:R-:W-:Y:S01]  /*4240*/  ULDC UR4, c[0x0][0x740] ;  /* 0x0001d00000047ab9 */ /* 0x000fe20000000800 */
[----:B------:R-:W-:Y:S02]  /*4250*/  IMAD.U32 R3, RZ, RZ, UR9 ;  /* 0x00000009ff037e24 */ /* 0x000fe4000f8e00ff */
[----:B------:R-:W-:Y:S01]  /*4260*/  FMUL.FTZ R88, R88, UR4 ;  /* 0x0000000458587c20 */ /* 0x000fe20008410000 */
[----:B--2---:R-:W-:Y:S02]  /*4270*/  IMAD R0, R10, UR10, RZ ;  /* 0x0000000a0a007c24 */ /* 0x004fe4000f8e02ff */
[----:B------:R-:W-:Y:S01]  /*4280*/  FMUL.FTZ R89, R89, UR4 ;  /* 0x0000000459597c20 */ /* 0x000fe20008410000 */
[----:B------:R-:W-:Y:S02]  /*4290*/  IMAD.U32 R4, RZ, RZ, UR6 ;  /* 0x00000006ff047e24 */ /* 0x000fe4000f8e00ff */
[----:B------:R-:W-:Y:S01]  /*42a0*/  FMUL.FTZ R90, R90, UR4 ;  /* 0x000000045a5a7c20 */ /* 0x000fe20008410000 */
[----:B------:R-:W-:-:S02]  /*42b0*/  IMAD.U32 R5, RZ, RZ, UR8 ;  /* 0x00000008ff057e24 */ /* 0x000fc4000f8e00ff */
[----:B------:R-:W-:Y:S01]  /*42c0*/  FMUL.FTZ R91, R91, UR4 ;  /* 0x000000045b5b7c20 */ /* 0x000fe20008410000 */
[----:B-1----:R-:W-:Y:S02]  /*42d0*/  IMAD R6, R12, UR10, RZ ;  /* 0x0000000a0c067c24 */ /* 0x002fe4000f8e02ff */
[----:B------:R-:W-:Y:S01]  /*42e0*/  FMUL.FTZ R92, R92, UR4 ;  /* 0x000000045c5c7c20 */ /* 0x000fe20008410000 */
[----:B------:R-:W-:Y:S02]  /*42f0*/  IMAD R7, R11, UR11, R0 ;  /* 0x0000000b0b077c24 */ /* 0x000fe4000f8e0200 */
[----:B------:R-:W-:Y:S01]  /*4300*/  FMUL.FTZ R93, R93, UR4 ;  /* 0x000000045d5d7c20 */ /* 0x000fe20008410000 */
[----:B------:R-:W-:-:S04]  /*4310*/  IMAD.WIDE.U32 R2, R10, UR11, R2 ;  /* 0x0000000b0a027c25 */ /* 0x000fc8000f8e0002 */
[----:B------:R-:W-:Y:S01]  /*4320*/  FMUL.FTZ R94, R94, UR4 ;  /* 0x000000045e5e7c20 */ /* 0x000fe20008410000 */
[----:B------:R-:W-:Y:S01]  /*4330*/  FMUL.FTZ R95, R95, UR4 ;  /* 0x000000045f5f7c20 */ /* 0x000fe20008410000 */
[----:B------:R-:W-:Y:S01]  /*4340*/  FMUL.FTZ R96, R96, UR4 ;  /* 0x0000000460607c20 */ /* 0x000fe20008410000 */
[----:B------:R-:W-:Y:S02]  /*4350*/  IMAD R11, R13, UR11, R6 ;  /* 0x0000000b0d0b7c24 */ /* 0x000fe4000f8e0206 */
[----:B------:R-:W-:Y:S01]  /*4360*/  FMUL.FTZ R97, R97, UR4 ;  /* 0x0000000461617c20 */ /* 0x000fe20008410000 */
[----:B------:R-:W-:-:S04]  /*4370*/  IMAD.WIDE.U32 R4, R12, UR11, R4 ;  /* 0x0000000b0c047c25 */ /* 0x000fc8000f8e0004 */
        /* <DEDUP_REMOVED lines=54> */
[----:B------:R-:W-:Y:S05]  /*46e0*/  WARPSYNC.ALL ;  /* 0x0000000000007948 */ /* 0x000fea0003800000 */
[----:B------:R-:W-:-:S02]  /*46f0*/  IMAD R9, R9, 0x4, R16 ;  /* 0x0000000409097824 */ /* 0x000fc400078e0210 */
[----:B------:R-:W-:Y:S02]  /*4700*/  IMAD.IADD R6, R3, 0x1, R7 ;  /* 0x0000000103067824 */ /* 0x000fe400078e0207 */
[----:B------:R-:W-:Y:S01]  /*4710*/  IMAD.IADD R0, R5, 0x1, R11 ;  /* 0x0000000105007824 */ /* 0x000fe200078e020b */
[----:B------:R-:W-:Y:S01]  /*4720*/  BAR.SYNC.DEFER_BLOCKING 0x1, 0x100 ;  /* 0x0044000000007b1d */ /* 0x000fe20000010000 */
[----:B------:R-:W-:-:S07]  /*4730*/  ISETP.NE.AND P1, PT, R8, 0x80, PT ;  /* 0x000000800800780c */ /* 0x000fce0003f25270 */
[----:B------:R-:W1:Y:S01]  /*4740*/  LDC.64 R10, c[0x0][0x800] ;  /* 0x00020000ff0a7b82 */ /* 0x000e620000000a00 */
[----:B------:R-:W-:Y:S07]  /*4750*/  BSSY B0, `(.L_x_252) ;  /* 0x000002c000007945 */ /* 0x000fee0003800000 */
[----:B------:R-:W2:Y:S01]  /*4760*/  LDC.64 R12, c[0x0][0x828] ;  /* 0x00020a00ff0c7b82 */ /* 0x000ea20000000a00 */
[----:B------:R3:W-:Y:S04]  /*4770*/  STS.128 [R9], R24 ;  /* 0x0000001809007388 */ /* 0x0007e80000000c00 */
[----:B------:R3:W-:Y:S01]  /*4780*/  STS.128 [R9+0x800], R28 ;  /* 0x0008001c09007388 */ /* 0x0007e20000000c00 */
[----:B-1----:R-:W-:-:S03]  /*4790*/  LEA R10, P0, R2, R10, 0x2 ;  /* 0x0000000a020a7211 */ /* 0x002fc600078010ff */
[----:B------:R3:W-:Y:S01]  /*47a0*/  STS.128 [R9+0x1000], R32 ;  /* 0x0010002009007388 */ /* 0x0007e20000000c00 */
[----:B------:R-:W-:-:S03]  /*47b0*/  LEA.HI.X R6, R2, R11, R6, 0x2, P0 ;  /* 0x0000000b02067211 */ /* 0x000fc600000f1406 */
[----:B------:R3:W-:Y:S01]  /*47c0*/  STS.128 [R9+0x1800], R36 ;  /* 0x0018002409007388 */ /* 0x0007e20000000c00 */
[----:B--2---:R-:W-:-:S03]  /*47d0*/  LEA R12, P2, R4, R12, 0x2 ;  /* 0x0000000c040c7211 */ /* 0x004fc600078410ff */
[----:B------:R3:W-:Y:S01]  /*47e0*/  STS.128 [R9+0x2000], R40 ;  /* 0x0020002809007388 */ /* 0x0007e20000000c00 */
[----:B------:R-:W-:-:S03]  /*47f0*/  LEA.HI.X R0, R4, R13, R0, 0x2, P2 ;  /* 0x0000000d04007211 */ /* 0x000fc600010f1400 */
[----:B------:R3:W-:Y:S04]  /*4800*/  STS.128 [R9+0x2800], R44 ;  /* 0x0028002c09007388 */ /* 0x0007e80000000c00 */
        /* <DEDUP_REMOVED lines=15> */
[----:B-1----:R-:W1:Y:S02]  /*4900*/  FENCE.VIEW.ASYNC.S ;  /* 0x00000000000073c6 */ /* 0x002e640000000000 */
[----:B-1----:R-:W-:Y:S06]  /*4910*/  BAR.SYNC.DEFER_BLOCKING 0x1, 0x100 ;  /* 0x0044000000007b1d */ /* 0x002fec0000010000 */
[----:B------:R-:W-:Y:S05]  /*4920*/  @P1 BRA `(.L_x_253) ;  /* 0x0000000000381947 */ /* 0x000fea0003800000 */
[----:B------:R-:W-:Y:S01]  /*4930*/  R2UR UR4, R12 ;  /* 0x000000000c0472ca */ /* 0x000fe200000e0000 */
[----:B------:R-:W-:Y:S01]  /*4940*/  UMOV UR7, 0x1000 ;  /* 0x0000100000077882 */ /* 0x000fe20000000000 */
[----:B------:R-:W-:Y:S01]  /*4950*/  R2UR UR5, R0 ;  /* 0x00000000000572ca */ /* 0x000fe200000e0000 */
[----:B------:R-:W-:Y:S01]  /*4960*/  UMOV UR8, 0x0 ;  /* 0x0000000000087882 */ /* 0x000fe20000000000 */
[----:B------:R-:W-:Y:S01]  /*4970*/  R2UR UR6, R16 ;  /* 0x00000000100672ca */ /* 0x000fe200000e0000 */
[----:B------:R-:W-:Y:S01]  /*4980*/  UMOV UR9, 0x14f00000 ;  /* 0x14f0000000097882 */ /* 0x000fe20000000000 */
[----:B------:R-:W-:-:S13]  /*4990*/  PLOP3.LUT P0, PT, PT, PT, PT, 0x80, 0x0 ;  /* 0x000000000000781c */ /* 0x000fda0003f0f070 */
.L_x_254:
[----:B------:R-:W-:Y:S01]  /*49a0*/  @P0 ELECT P2, URZ, PT ;  /* 0x00000000003f082f */ /* 0x000fe20003840000 */
[----:B------:R1:W-:-:S12]  /*49b0*/  UBLKRED.G.S.ADD.F32.RN [UR4], [UR6], UR7, desc[UR8] ;  /* 0x00000804060073bb */ /* 0x0003d800080a1407 */
[----:B------:R-:W-:Y:S02]  /*49c0*/  @P2 PLOP3.LUT P0, PT, P2, PT, PT, 0x8, 0x0 ;  /* 0x000000000000281c */ /* 0x000fe4000170e170 */
[----:B------:R-:W-:-:S11]  /*49d0*/  PLOP3.LUT P2, PT, PT, PT, PT, 0x8, 0x0 ;  /* 0x000000000000781c */ /* 0x000fd60003f4e170 */
[----:B-1----:R-:W-:Y:S05]  /*49e0*/  @P0 BRA.U.ANY `(.L_x_254) ;  /* 0xfffffffd00ec0947 */ /* 0x002fea000393ffff */
[----:B------:R0:W-:Y:S01]  /*49f0*/  UTMACMDFLUSH ;  /* 0x00000000000079b7 */ /* 0x0001e20000000000 */
[----:B------:R-:W-:-:S04]  /*4a00*/  DEPBAR.LE SB0, 0x0 ;  /* 0x000080000000791a */ /* 0x000fc80000000000 */
.L_x_253:
[----:B------:R-:W-:Y:S05]  /*4a10*/  BSYNC B0 ;  /* 0x0000000000007941 */ /* 0x000fea0003800000 */
.L_x_252:
[----:B------:R-:W-:Y:S06]  /*4a20*/  BAR.SYNC.DEFER_BLOCKING 0x1, 0x100 ;  /* 0x0044000000007b1d */ /* 0x000fec0000010000 */
[----:B------:R4:W-:Y:S04]  /*4a30*/  STS.128 [R9], R88 ;  /* 0x0000005809007388 */ /* 0x0009e80000000c00 */
        /* <DEDUP_REMOVED lines=30> */
.L_x_255:
[----:B------:R-:W-:Y:S01]  /*4c20*/  @P0 ELECT P1, URZ, PT ;  /* 0x00000000003f082f */ /* 0x000fe20003820000 */
[----:B------:R1:W-:-:S12]  /*4c30*/  UBLKRED.G.S.ADD.F32.RN [UR4], [UR6], UR7, desc[UR8] ;  /* 0x00000804060073bb */ /* 0x0003d800080a1407 */
[----:B------:R-:W-:Y:S02]  /*4c40*/  @P1 PLOP3.LUT P0, PT, P1, PT, PT, 0x8, 0x0 ;  /* 0x000000000000181c */ /* 0x000fe40000f0e170 */
[----:B------:R-:W-:-:S11]  /*4c50*/  PLOP3.LUT P1, PT, PT, PT, PT, 0x8, 0x0 ;  /* 0x000000000000781c */ /* 0x000fd60003f2e170 */
[----:B-1----:R-:W-:Y:S05]  /*4c60*/  @P0 BRA.U.ANY `(.L_x_255) ;  /* 0xfffffffd00ec0947 */ /* 0x002fea000393ffff */
[----:B------:R0:W-:Y:S01]  /*4c70*/  UTMACMDFLUSH ;  /* 0x00000000000079b7 */ /* 0x0001e20000000000 */
[----:B------:R-:W-:-:S04]  /*4c80*/  DEPBAR.LE SB0, 0x0 ;  /* 0x000080000000791a */ /* 0x000fc80000000000 */
[----:B------:R-:W-:Y:S05]  /*4c90*/  BRA `(.L_x_232) ;  /* 0x00000028001c7947 */ /* 0x000fea0003800000 */
.L_x_230:
        /* <DEDUP_REMOVED lines=51> */
.L_x_270:
        /* <DEDUP_REMOVED lines=21> */
.L_x_259:
[----:B------:R-:W-:Y:S05]  /*5120*/  BSYNC B0 ;  /* 0x0000000000007941 */ /* 0x000fea0003800000 */
.L_x_258:
        /* <DEDUP_REMOVED lines=13> */
.L_x_261:
[----:B------:R-:W-:Y:S05]  /*5200*/  BSYNC B0 ;  /* 0x0000000000007941 */ /* 0x000fea0003800000 */
.L_x_260:
[----:B------:R-:W-:Y:S06]  /*5210*/  BAR.ARV 0xa, 0xa0 ;  /* 0x0282800000007b1d */ /* 0x000fec0000002000 */
[----:B------:R-:W-:Y:S04]  /*5220*/  BSSY B0, `(.L_x_262) ;  /* 0x0000003000007945 */ /* 0x000fe80003800000 */
[----:B------:R-:W-:Y:S05]  /*5230*/  @!P0 BRA `(.L_x_263) ;  /* 0x0000000000048947 */ /* 0x000fea0003800000 */
[----:B------:R-:W-:-:S04]  /*5240*/  DEPBAR.LE SB0, 0x0 ;  /* 0x000080000000791a */ /* 0x000fc80000000000 */
.L_x_263:
[----:B------:R-:W-:Y:S05]  /*5250*/  BSYNC B0 ;  /* 0x0000000000007941 */ /* 0x000fea0003800000 */
.L_x_262:
        /* <DEDUP_REMOVED lines=13> */
.L_x_265:
[----:B------:R-:W-:Y:S05]  /*5330*/  BSYNC B0 ;  /* 0x0000000000007941 */ /* 0x000fea0003800000 */
.L_x_264:
        /* <DEDUP_REMOVED lines=13> */
.L_x_267:
[----:B------:R-:W-:Y:S05]  /*5410*/  BSYNC B0 ;  /* 0x0000000000007941 */ /* 0x000fea0003800000 */
.L_x_266:
[----:B------:R-:W-:Y:S01]  /*5420*/  VIADD R0, R0, 0xfffffffe ;  /* 0xfffffffe00007836 */ /* 0x000fe20000000000 */
[----:B------:R-:W-:Y:S06]  /*5430*/  BAR.ARV 0xa, 0xa0 ;  /* 0x0282800000007b1d */ /* 0x000fec0000002000 */
[----:B------:R-:W-:Y:S01]  /*5440*/  BSSY B0, `(.L_x_268) ;  /* 0x0000004000007945 */ /* 0x000fe20003800000 */
[----:B------:R-:W-:-:S03]  /*5450*/  ISETP.NE.AND P1, PT, R0, RZ, PT ;  /* 0x000000ff0000720c */ /* 0x000fc60003f25270 */
[----:B------:R-:W-:Y:S10]  /*5460*/  @!P0 BRA `(.L_x_269) ;  /* 0x0000000000048947 */ /* 0x000ff40003800000 */
[----:B------:R-:W-:-:S04]  /*5470*/  DEPBAR.LE SB0, 0x0 ;  /* 0x000080000000791a */ /* 0x000fc80000000000 */
.L_x_269:
[----:B------:R-:W-:Y:S05]  /*5480*/  BSYNC B0 ;  /* 0x0000000000007941 */ /* 0x000fea0003800000 */
.L_x_268:
[----:B------:R-:W-:Y:S06]  /*5490*/  BAR.ARV 0xb, 0xa0 ;  /* 0x02c2800000007b1d */ /* 0x000fec0000002000 */
[----:B------:R-:W-:Y:S02]  /*54a0*/  UIADD3 UR5, UR5, 0x2, URZ ;  /* 0x0000000205057890 */ /* 0x000fe4000fffe03f */
[----:B------:R-:W-:Y:S01]  /*54b0*/  UIADD3 UR4, UR4, 0x1, URZ ;  /* 0x0000000104047890 */ /* 0x000fe2000fffe03f */
[----:B------:R-:W-:Y:S11]  /*54c0*/  @P1 BRA `(.L_x_270) ;  /* 0xfffffff800c01947 */ /* 0x000ff6000383ffff */
[----:B------:R-:W-:-:S12]  /*54d0*/  USHF.L.U32 UR5, UR5, 0xd, URZ ;  /* 0x0000000d05057899 */ /* 0x000fd8000800063f */
.L_x_257:
        /* <DEDUP_REMOVED lines=19> */
.L_x_272:
[----:B------:R-:W-:Y:S05]  /*5610*/  BSYNC B0 ;  /* 0x0000000000007941 */ /* 0x000fea0003800000 */
.L_x_271:
        /* <DEDUP_REMOVED lines=19> */
.L_x_274:
[----:B------:R-:W-:Y:S05]  /*5750*/  BSYNC B0 ;  /* 0x0000000000007941 */ /* 0x000fea0003800000 */
.L_x_273:
[----:B------:R-:W-:Y:S06]  /*5760*/  BAR.ARV 0xa, 0xa0 ;  /* 0x0282800000007b1d */ /* 0x000fec0000002000 */
[----:B------:R-:W-:Y:S04]  /*5770*/  BSSY B0, `(.L_x_275) ;  /* 0x0000003000007945 */ /* 0x000fe80003800000 */
[----:B------:R-:W-:Y:S05]  /*5780*/  @!P0 BRA `(.L_x_276) ;  /* 0x0000000000048947 */ /* 0x000fea0003800000 */
[----:B------:R-:W-:-:S04]  /*5790*/  DEPBAR.LE SB0, 0x0 ;  /* 0x000080000000791a */ /* 0x000fc80000000000 */
.L_x_276:
[----:B------:R-:W-:Y:S05]  /*57a0*/  BSYNC B0 ;  /* 0x0000000000007941 */ /* 0x000fea0003800000 */
.L_x_275:
[----:B------:R-:W-:Y:S06]  /*57b0*/  BAR.ARV 0xb, 0xa0 ;  /* 0x02c2800000007b1d */ /* 0x000fec0000002000 */
[----:B------:R-:W-:Y:S05]  /*57c0*/  BRA `(.L_x_232) ;  /* 0x0000001c00507947 */ /* 0x000fea0003800000 */
.L_x_256:
        /* <DEDUP_REMOVED lines=55> */
.L_x_307:
[----:B------:R-:W-:Y:S02]  /*5b40*/  IMAD.IADD R10, R7, 0x1, R3 ;  /* 0x00000001070a7824 */ /* 0x000fe400078e0203 */
[----:B-1----:R-:W-:Y:S02]  /*5b50*/  IMAD.SHL.U32 R0, R2, 0x80, RZ ;  /* 0x0000008002007824 */ /* 0x002fe400078e00ff */
[----:B------:R-:W-:Y:S01]  /*5b60*/  IMAD.MOV.U32 R9, RZ, RZ, 0x1 ;  /* 0x00000001ff097424 */ /* 0x000fe200078e00ff */
[----:B------:R-:W-:Y:S06]  /*5b70*/  @P0 BRA `(.L_x_280) ;  /* 0x0000000000180947 */ /* 0x000fec0003800000 */
[----:B------:R-:W1:Y:S01]  /*5b80*/  S2R R4, SR_TID.X ;  /* 0x0000000000047919 */ /* 0x000e620000002100 */
[----:B------:R-:W-:-:S04]  /*5b90*/  IMAD.MOV.U32 R2, RZ, RZ, 0x4100 ;  /* 0x00004100ff027424 */ /* 0x000fc800078e00ff */
[----:B------:R2:W-:Y:S01]  /*5ba0*/  SYNCS.ARRIVE.TRANS64 RZ, [R11+URZ+0x30810], R2 ;  /* 0x030810020bff79a7 */ /* 0x0005e2000800003f */
[----:B-1----:R-:W-:-:S13]  /*5bb0*/  LOP3.LUT P1, RZ, R4, 0x1f, RZ, 0xc0, !PT ;  /* 0x0000001f04ff7812 */ /* 0x002fda000782c0ff */
[----:B--2---:R-:W-:Y:S05]  /*5bc0*/  @!P1 BRA `(.L_x_280) ;  /* 0x0000000000049947 */ /* 0x004fea0003800000 */
[----:B------:R-:W-:Y:S01]  /*5bd0*/  BPT.TRAP 0x1 ;  /* 0x000000040000795c */ /* 0x000fe20000300000 */
.L_x_280:
[----:B------:R-:W1:Y:S01]  /*5be0*/  LDC.64 R2, c[0x0][0x198] ;  /* 0x00006600ff027b82 */ /* 0x000e620000000a00 */
[----:B------:R-:W-:Y:S01]  /*5bf0*/  R2UR UR11, R0 ;  /* 0x00000000000b72ca */ /* 0x000fe200000e0000 */
[----:B------:R-:W-:Y:S01]  /*5c00*/  UMOV UR19, URZ ;  /* 0x0000003f00137c82 */ /* 0x000fe20008000000 */
[----:B------:R-:W-:Y:S01]  /*5c10*/  R2UR UR8, R11 ;  /* 0x000000000b0872ca */ /* 0x000fe200000e0000 */
[----:B------:R-:W-:Y:S01]  /*5c20*/  UMOV UR22, 0x0 ;  /* 0x0000000000167882 */ /* 0x000fe20000000000 */
[----:B------:R-:W-:Y:S01]  /*5c30*/  UMOV UR23, 0x14f00000 ;  /* 0x14f0000000177882 */ /* 0x000fe20000000000 */
[----:B------:R-:W-:Y:S01]  /*5c40*/  UMOV UR18, URZ ;  /* 0x0000003f00127c82 */ /* 0x000fe20008000000 */
[----:B------:R-:W-:Y:S01]  /*5c50*/  UMOV UR26, 0x40 ;  /* 0x00000040001a7882 */ /* 0x000fe20000000000 */
[----:B------:R-:W2:Y:S01]  /*5c60*/  LDC R12, c[0x0][0x280] ;  /* 0x0000a000ff0c7b82 */ /* 0x000ea20000000800 */
[----:B------:R-:W-:Y:S01]  /*5c70*/  UMOV UR28, UR20 ;  /* 0x00000014001c7c82 */ /* 0x000fe20008000000 */
[----:B------:R-:W-:Y:S01]  /*5c80*/  UMOV UR29, UR21 ;  /* 0x00000015001d7c82 */ /* 0x000fe20008000000 */
[----:B------:R-:W-:Y:S01]  /*5c90*/  UMOV UR27, UR19 ;  /* 0x00000013001b7c82 */ /* 0x000fe20008000000 */
[----:B------:R-:W-:Y:S01]  /*5ca0*/  UMOV UR10, 0x10 ;  /* 0x00000010000a7882 */ /* 0x000fe20000000000 */
[----:B------:R-:W-:Y:S01]  /*5cb0*/  IMAD.MOV.U32 R4, RZ, RZ, 0x10000 ;  /* 0x00010000ff047424 */ /* 0x000fe200078e00ff */
[----:B------:R-:W-:Y:S01]  /*5cc0*/  UMOV UR30, 0x0 ;  /* 0x00000000001e7882 */ /* 0x000fe20000000000 */
[----:B------:R-:W-:Y:S01]  /*5cd0*/  UMOV UR31, 0x10000000 ;  /* 0x10000000001f7882 */ /* 0x000fe20000000000 */
[----:B------:R-:W-:Y:S01]  /*5ce0*/  UIADD3 UR16, UR8, 0x18000, URZ ;  /* 0x0001800008107890 */ /* 0x000fe2000fffe03f */
[----:B------:R-:W-:Y:S01]  /*5cf0*/  IMAD.MOV.U32 R20, RZ, RZ, RZ ;  /* 0x000000ffff147224 */ /* 0x000fe200078e00ff */
[----:B------:R-:W-:Y:S01]  /*5d00*/  UIADD3 UR17, UR8, 0x30810, URZ ;  /* 0x0003081008117890 */ /* 0x000fe2000fffe03f */
[----:B------:R-:W-:Y:S01]  /*5d10*/  IMAD.MOV.U32 R5, RZ, RZ, RZ ;  /* 0x000000ffff057224 */ /* 0x000fe200078e00ff */
[----:B------:R-:W-:-:S02]  /*5d20*/  UIADD3 UR24, UR8, 0x1a000, URZ ;  /* 0x0001a00008187890 */ /* 0x000fc4000fffe03f */
[----:B------:R-:W-:Y:S01]  /*5d30*/  UIADD3 UR32, UR8, 0x28000, URZ ;  /* 0x0002800008207890 */ /* 0x000fe2000fffe03f */
[----:B-1----:R-:W-:Y:S02]  /*5d40*/  IMAD.MOV.U32 R8, RZ, RZ, R2 ;  /* 0x000000ffff087224 */ /* 0x002fe400078e0002 */
[----:B------:R-:W-:Y:S01]  /*5d50*/  UMOV UR25, UR17 ;  /* 0x0000001100197c82 */ /* 0x000fe20008000000 */
[----:B------:R-:W-:Y:S01]  /*5d60*/  UMOV UR33, UR17 ;  /* 0x0000001100217c82 */ /* 0x000fe20008000000 */
[----:B------:R-:W-:Y:S01]  /*5d70*/  UIADD3 UR9, UR8, 0x30800, URZ ;  /* 0x0003080008097890 */ /* 0x000fe2000fffe03f */
[----:B------:R-:W-:Y:S01]  /*5d80*/  IADD3 R0, P1, R8, 0x2f0, RZ ;  /* 0x000002f008007810 */ /* 0x000fe20007f3e0ff */
[----:B------:R-:W-:Y:S01]  /*5d90*/  UIADD3 UR40, UR8, 0x4000, URZ ;  /* 0x0000400008287890 */ /* 0x000fe2000fffe03f */
[----:B------:R-:W-:Y:S02]  /*5da0*/  UMOV UR13, UR21 ;  /* 0x00000015000d7c82 */ /* 0x000fe40008000000 */
[----:B------:R-:W-:Y:S01]  /*5db0*/  R2UR UR6, R0 ;  /* 0x00000000000672ca */ /* 0x000fe200000e0000 */
[----:B------:R-:W-:Y:S01]  /*5dc0*/  UMOV UR42, 0x40 ;  /* 0x00000040002a7882 */ /* 0x000fe20000000000 */
        /* <DEDUP_REMOVED lines=11> */
[----:B------:R-:W-:-:S03]  /*5e80*/  UMOV UR34, UR18 ;  /* 0x0000001200227c82 */ /* 0x000fc60008000000 */
[----:B------:R-:W-:Y:S01]  /*5e90*/  R2UR UR7, R2 ;  /* 0x00000000020772ca */ /* 0x000fe200000e0000 */
[----:B------:R-:W-:-:S05]  /*5ea0*/  IMAD.X R2, RZ, RZ, R0, P2 ;  /* 0x000000ffff027224 */ /* 0x000fca00010e0600 */
[----:B------:R-:W-:Y:S02]  /*5eb0*/  R2UR UR39, R2 ;  /* 0x00000000022772ca */ /* 0x000fe400000e0000 */
[----:B------:R-:W-:-:S04]  /*5ec0*/  IADD3 R2, P1, R8, 0xf0, RZ ;  /* 0x000000f008027810 */ /* 0x000fc80007f3e0ff */
[----:B------:R-:W-:Y:S01]  /*5ed0*/  R2UR UR14, R2 ;  /* 0x00000000020e72ca */ /* 0x000fe200000e0000 */
[----:B------:R-:W-:Y:S01]  /*5ee0*/  IMAD.X R3, RZ, RZ, R0, P1 ;  /* 0x000000ffff037224 */ /* 0x000fe200008e0600 */
[----:B--2---:R-:W-:-:S04]  /*5ef0*/  ISETP.GE.AND P1, PT, R12, 0x41, PT ;  /* 0x000000410c00780c */ /* 0x004fc80003f26270 */
        /* <DEDUP_REMOVED lines=33> */
.L_x_291:
[----:B------:R-:W-:-:S04]  /*6110*/  SHF.L.U32 R21, R9, 0x1f, RZ ;  /* 0x0000001f09157819 */ /* 0x000fc800000006ff */
[----:B-1----:R-:W1:Y:S02]  /*6120*/  SYNCS.PHASECHK.TRANS64.TRYWAIT P1, [R11+URZ+0x30840], R21 ;  /* 0x030840150b0075a7 */ /* 0x002e64000802017f */
[----:B-12---:R-:W-:Y:S05]  /*6130*/  @!P1 BRA `(.L_x_283) ;  /* 0x0000001400689947 */ /* 0x006fea0003800000 */
.L_x_308:
[----:B------:R-:W-:Y:S05]  /*6140*/  @P0 BRA `(.L_x_284) ;  /* 0x0000000000140947 */ /* 0x000fea0003800000 */
[----:B------:R-:W-:Y:S01]  /*6150*/  ISETP.NE.AND P1, PT, R14, RZ, PT ;  /* 0x000000ff0e00720c */ /* 0x000fe20003f25270 */
[----:B------:R-:W-:-:S04]  /*6160*/  IMAD.MOV.U32 R0, RZ, RZ, 0x4100 ;  /* 0x00004100ff007424 */ /* 0x000fc800078e00ff */
[----:B------:R2:W-:Y:S08]  /*6170*/  SYNCS.ARRIVE.TRANS64 RZ, [R11+URZ+0x30830], R0 ;  /* 0x030830000bff79a7 */ /* 0x0005f0000800003f */
[----:B------:R-:W-:Y:S05]  /*6180*/  @!P1 BRA `(.L_x_284) ;  /* 0x0000000000049947 */ /* 0x000fea0003800000 */
[----:B------:R-:W-:Y:S01]  /*6190*/  BPT.TRAP 0x1 ;  /* 0x000000040000795c */ /* 0x000fe20000300000 */
.L_x_284:
        /* <DEDUP_REMOVED lines=36> */
.L_x_309:
[----:B------:R-:W-:Y:S05]  /*63e0*/  @P0 BRA `(.L_x_286) ;  /* 0x0000000000140947 */ /* 0x000fea0003800000 */
[----:B------:R-:W-:Y:S01]  /*63f0*/  ISETP.NE.AND P1, PT, R14, RZ, PT ;  /* 0x000000ff0e00720c */ /* 0x000fe20003f25270 */
[----:B------:R-:W-:-:S04]  /*6400*/  IMAD.MOV.U32 R2, RZ, RZ, 0x4100 ;  /* 0x00004100ff027424 */ /* 0x000fc800078e00ff */
[----:B------:R3:W-:Y:S08]  /*6410*/  SYNCS.ARRIVE.TRANS64 RZ, [R11+URZ+0x30818], R2 ;  /* 0x030818020bff79a7 */ /* 0x0007f0000800003f */
[----:B------:R-:W-:Y:S05]  /*6420*/  @!P1 BRA `(.L_x_286) ;  /* 0x0000000000049947 */ /* 0x000fea0003800000 */
[----:B------:R-:W-:Y:S01]  /*6430*/  BPT.TRAP 0x1 ;  /* 0x000000040000795c */ /* 0x000fe20000300000 */
.L_x_286:
        /* <DEDUP_REMOVED lines=27> */
.L_x_310:
        /* <DEDUP_REMOVED lines=9> */
.L_x_288:
        /* <DEDUP_REMOVED lines=31> */
.L_x_312:
[----:B------:R-:W-:Y:S05]  /*6870*/  @P0 BRA `(.L_x_290) ;  /* 0x0000000000140947 */ /* 0x000fea0003800000 */
[----:B------:R-:W-:Y:S01]  /*6880*/  ISETP.NE.AND P1, PT, R14, RZ, PT ;  /* 0x000000ff0e00720c */ /* 0x000fe20003f25270 */
[----:B-1----:R-:W-:-:S04]  /*6890*/  IMAD.MOV.U32 R4, RZ, RZ, 0x4100 ;  /* 0x00004100ff047424 */ /* 0x002fc800078e00ff */
[----:B------:R2:W-:Y:S08]  /*68a0*/  SYNCS.ARRIVE.TRANS64 RZ, [R11+URZ+0x30810], R4 ;  /* 0x030810040bff79a7 */ /* 0x0005f0000800003f */
[----:B------:R-:W-:Y:S05]  /*68b0*/  @!P1 BRA `(.L_x_290) ;  /* 0x0000000000049947 */ /* 0x000fea0003800000 */
[----:B------:R-:W-:Y:S01]  /*68c0*/  BPT.TRAP 0x1 ;  /* 0x000000040000795c */ /* 0x000fe20000300000 */
.L_x_290:
        /* <DEDUP_REMOVED lines=29> */
.L_x_282:
[----:B------:R-:W-:-:S13]  /*6aa0*/  ISETP.NE.AND P1, PT, R19, RZ, PT ;  /* 0x000000ff1300720c */ /* 0x000fda0003f25270 */
[----:B------:R-:W-:Y:S05]  /*6ab0*/  @!P1 BRA `(.L_x_281) ;  /* 0x0000000400289947 */ /* 0x000fea0003800000 */
[----:B------:R-:W-:-:S04]  /*6ac0*/  SHF.L.U32 R12, R9, 0x1f, RZ ;  /* 0x0000001f090c7819 */ /* 0x000fc800000006ff */
[----:B------:R-:W3:Y:S02]  /*6ad0*/  SYNCS.PHASECHK.TRANS64.TRYWAIT P1, [R11+URZ+0x30840], R12 ;  /* 0x0308400c0b0075a7 */ /* 0x000ee4000802017f */
[----:B---3--:R-:W-:Y:S05]  /*6ae0*/  @!P1 BRA `(.L_x_292) ;  /* 0x0000000c00509947 */ /* 0x008fea0003800000 */
.L_x_313:
[----:B------:R-:W-:Y:S05]  /*6af0*/  @P0 BRA `(.L_x_293) ;  /* 0x0000000000140947 */ /* 0x000fea0003800000 */
[----:B------:R-:W-:Y:S01]  /*6b00*/  ISETP.NE.AND P1, PT, R14, RZ, PT ;  /* 0x000000ff0e00720c */ /* 0x000fe20003f25270 */
[----:B-12---:R-:W-:-:S04]  /*6b10*/  IMAD.MOV.U32 R4, RZ, RZ, 0x4100 ;  /* 0x00004100ff047424 */ /* 0x006fc800078e00ff */
[----:B------:R4:W-:Y:S08]  /*6b20*/  SYNCS.ARRIVE.TRANS64 RZ, [R11+URZ+0x30830], R4 ;  /* 0x030830040bff79a7 */ /* 0x0009f0000800003f */
[----:B------:R-:W-:Y:S05]  /*6b30*/  @!P1 BRA `(.L_x_293) ;  /* 0x0000000000049947 */ /* 0x000fea0003800000 */
[----:B------:R-:W-:Y:S01]  /*6b40*/  BPT.TRAP 0x1 ;  /* 0x000000040000795c */ /* 0x000fe20000300000 */
.L_x_293:
        /* <DEDUP_REMOVED lines=33> */
.L_x_314:
[----:B------:R-:W-:Y:S05]  /*6d60*/  @P0 BRA `(.L_x_295) ;  /* 0x0000000000140947 */ /* 0x000fea0003800000 */
[----:B------:R-:W-:Y:S01]  /*6d70*/  ISETP.NE.AND P0, PT, R14, RZ, PT ;  /* 0x000000ff0e00720c */ /* 0x000fe20003f05270 */
[----:B------:R-:W-:-:S04]  /*6d80*/  IMAD.MOV.U32 R4, RZ, RZ, 0x4100 ;  /* 0x00004100ff047424 */ /* 0x000fc800078e00ff */
[----:B------:R2:W-:Y:S08]  /*6d90*/  SYNCS.ARRIVE.TRANS64 RZ, [R11+URZ+0x30818], R4 ;  /* 0x030818040bff79a7 */ /* 0x0005f0000800003f */
[----:B------:R-:W-:Y:S05]  /*6da0*/  @!P0 BRA `(.L_x_295) ;  /* 0x0000000000048947 */ /* 0x000fea0003800000 */
[----:B------:R-:W-:Y:S01]  /*6db0*/  BPT.TRAP 0x1 ;  /* 0x000000040000795c */ /* 0x000fe20000300000 */
.L_x_295:
        /* <DEDUP_REMOVED lines=26> */
.L_x_281:
[----:B-12---:R-:W-:Y:S01]  /*6f60*/  IMAD R4, R20, 0x8, R11 ;  /* 0x0000000814047824 */ /* 0x006fe200078e020b */
[----:B------:R-:W-:Y:S01]  /*6f70*/  SHF.L.U32 R3, R9, 0x1f, RZ ;  /* 0x0000001f09037819 */ /* 0x000fe200000006ff */
[----:B------:R-:W1:Y:S03]  /*6f80*/  S2R R2, SR_TID.X ;  /* 0x0000000000027919 */ /* 0x000e660000002100 */
[----:B------:R-:W2:Y:S01]  /*6f90*/  SYNCS.PHASECHK.TRANS64.TRYWAIT P0, [R4+URZ+0x30840], R3 ;  /* 0x03084003040075a7 */ /* 0x000ea2000800017f */
[----:B-1----:R-:W-:-:S04]  /*6fa0*/  LOP3.LUT R2, R2, 0x7f, RZ, 0xc0, !PT ;  /* 0x0000007f02027812 */ /* 0x002fc800078ec0ff */
[----:B------:R-:W-:Y:S01]  /*6fb0*/  ISETP.NE.AND P1, PT, R2, RZ, PT ;  /* 0x000000ff0200720c */ /* 0x000fe20003f25270 */
[----:B--2---:R-:W-:-:S12]  /*6fc0*/  @!P0 BRA `(.L_x_296) ;  /* 0x0000000800408947 */ /* 0x004fd80003800000 */
.L_x_315:
[----:B------:R-:W-:Y:S05]  /*6fd0*/  @P1 BRA `(.L_x_297) ;  /* 0x0000000000181947 */ /* 0x000fea0003800000 */
[----:B------:R-:W2:Y:S01]  /*6fe0*/  S2R R2, SR_TID.X ;  /* 0x0000000000027919 */ /* 0x000ea20000002100 */
[----:B-1----:R-:W-:-:S04]  /*6ff0*/  IMAD.MOV.U32 R3, RZ, RZ, 0x4100 ;  /* 0x00004100ff037424 */ /* 0x002fc800078e00ff */
[----:B------:R4:W-:Y:S01]  /*7000*/  SYNCS.ARRIVE.TRANS64 RZ, [R4+URZ+0x30830], R3 ;  /* 0x0308300304ff79a7 */ /* 0x0009e2000800003f */
[----:B--2---:R-:W-:-:S13]  /*7010*/  LOP3.LUT P0, RZ, R2, 0x1f, RZ, 0xc0, !PT ;  /* 0x0000001f02ff7812 */ /* 0x004fda000780c0ff */
[----:B----4-:R-:W-:Y:S05]  /*7020*/  @!P0 BRA `(.L_x_297) ;  /* 0x0000000000048947 */ /* 0x010fea0003800000 */
[----:B------:R-:W-:Y:S01]  /*7030*/  BPT.TRAP 0x1 ;  /* 0x000000040000795c */ /* 0x000fe20000300000 */
.L_x_297:
        /* <DEDUP_REMOVED lines=40> */
.L_x_278:
[----:B------:R-:W-:Y:S05]  /*72c0*/  BSYNC B0 ;  /* 0x0000000000007941 */ /* 0x000fea0003800000 */
.L_x_277:
[----:B------:R-:W-:-:S03]  /*72d0*/  UMOV UR6, 0xffffffff ;  /* 0xffffffff00067882 */ /* 0x000fc60000000000 */
[----:B------:R-:W-:Y:S05]  /*72e0*/  BRA.DIV UR6, `(.L_x_298) ;  /* 0x00000006068c7947 */ /* 0x000fea000b800000 */
[----:B------:R-:W-:-:S13]  /*72f0*/  ELECT P0, URZ, PT ;  /* 0x00000000003f782f */ /* 0x000fda0003800000 */
.L_x_318:
[----:B------:R-:W-:Y:S05]  /*7300*/  @!P0 BRA `(.L_x_232) ;  /* 0x0000000000808947 */ /* 0x000fea0003800000 */
[----:B------:R-:W-:-:S04]  /*7310*/  LOP3.LUT R17, R17, 0x2, RZ, 0xfc, !PT ;  /* 0x0000000211117812 */ /* 0x000fc800078efcff */
[----:B------:R-:W-:-:S13]  /*7320*/  ISETP.NE.AND P0, PT, R17, 0x3, PT ;  /* 0x000000031100780c */ /* 0x000fda0003f05270 */
[----:B------:R-:W-:Y:S05]  /*7330*/  @!P0 BRA `(.L_x_299) ;  /* 0x0000000000048947 */ /* 0x000fea0003800000 */
[----:B------:R-:W-:Y:S01]  /*7340*/  BPT.TRAP 0x1 ;  /* 0x000000040000795c */ /* 0x000fe20000300000 */
.L_x_299:
        /* <DEDUP_REMOVED lines=15> */
.L_x_319:
[----:B------:R-:W2:Y:S02]  /*7440*/  SYNCS.PHASECHK.TRANS64.TRYWAIT P1, [R3+URZ], R2 ;  /* 0x00000002030075a7 */ /* 0x000ea4000802017f */
[----:B--2---:R-:W-:Y:S05]  /*7450*/  @!P1 BRA `(.L_x_301) ;  /* 0x0000000400689947 */ /* 0x004fea0003800000 */
.L_x_320:
[----:B------:R-:W-:Y:S05]  /*7460*/  @!P0 BRA `(.L_x_302) ;  /* 0x0000000000048947 */ /* 0x000fea0003800000 */
[----:B------:R-:W-:Y:S01]  /*7470*/  BPT.TRAP 0x1 ;  /* 0x000000040000795c */ /* 0x000fe20000300000 */
.L_x_302:
[----:B--2---:R-:W-:-:S04]  /*7480*/  VIADD R3, R7, 0x30840 ;  /* 0x0003084007037836 */ /* 0x004fc80000000000 */
[----:B------:R-:W-:-:S04]  /*7490*/  IMAD R0, R0, 0x8, R3 ;  /* 0x0000000800007824 */ /* 0x000fc800078e0203 */
[----:B------:R-:W2:Y:S02]  /*74a0*/  SYNCS.PHASECHK.TRANS64.TRYWAIT P0, [R0+URZ], R5 ;  /* 0x00000005000075a7 */ /* 0x000ea4000800017f */
[----:B--2---:R-:W-:Y:S05]  /*74b0*/  @!P0 BRA `(.L_x_303) ;  /* 0x0000000400648947 */ /* 0x004fea0003800000 */
.L_x_321:
[----:B------:R-:W-:-:S07]  /*74c0*/  IMAD R3, R4, 0x8, R3 ;  /* 0x0000000804037824 */ /* 0x000fce00078e0203 */
.L_x_304:
[----:B---3--:R3:W4:Y:S02]  /*74d0*/  SYNCS.PHASECHK.TRANS64.TRYWAIT P0, [R3+URZ], R2 ;  /* 0x00000002030075a7 */ /* 0x008724000800017f */
[----:B----4-:R-:W-:Y:S05]  /*74e0*/  @!P0 NANOSLEEP.SYNCS 0x989680 ;  /* 0x009896800000895d */ /* 0x010fea0003900000 */
[----:B------:R-:W4:Y:S02]  /*74f0*/  @!P0 SYNCS.PHASECHK.TRANS64 P0, [R3+URZ], R2 ;  /* 0x00000002030085a7 */ /* 0x000f24000800007f */
[----:B----4-:R-:W-:Y:S05]  /*7500*/  @!P0 BRA `(.L_x_304) ;  /* 0xfffffffc00f08947 */ /* 0x010fea000383ffff */
.L_x_232:
[----:B------:R-:W-:Y:S05]  /*7510*/  BSYNC B6 ;  /* 0x0000000000067941 */ /* 0x000fea0003800000 */
.L_x_229:
[----:B------:R-:W-:Y:S05]  /*7520*/  EXIT ;  /* 0x000000000000794d */ /* 0x000fea0003800000 */
.L_x_237:
[----:B------:R-:W-:Y:S02]  /*7530*/  IMAD.MOV.U32 R12, RZ, RZ, RZ ;  /* 0x000000ffff0c7224 */ /* 0x000fe400078e00ff */
[----:B------:R-:W-:Y:S02]  /*7540*/  IMAD.MOV.U32 R11, RZ, RZ, 0x1f ;  /* 0x0000001fff0b7424 */ /* 0x000fe400078e00ff */
[----:B------:R-:W-:-:S07]  /*7550*/  IMAD.MOV.U32 R15, RZ, RZ, -0x1 ;  /* 0xffffffffff0f7424 */ /* 0x000fce00078e00ff */
[----:B------:R-:W-:Y:S05]  /*7560*/  WARPSYNC.COLLECTIVE R15, `(.L_x_305) ;  /* 0x000000000f087348 */ /* 0x000fea0003c00000 */
[----:B------:R1:W2:Y:S02]  /*7570*/  SHFL.IDX P6, R14, R13, R12, R11 ;  /* 0x0000000c0d0e7389 */ /* 0x0002a400000c000b */
[----:B-12---:R-:W-:Y:S01]  /*7580*/  ENDCOLLECTIVE ;  /* 0x000000000000791b */ /* 0x006fe20003800000 */
.L_x_305:
[----:B------:R-:W-:Y:S05]  /*7590*/  BRA `(.L_x_306) ;  /* 0xffffff9400647947 */ /* 0x000fea000383ffff */
.L_x_239:
[----:B--2---:R2:W3:Y:S02]  /*75a0*/  SYNCS.PHASECHK.TRANS64.TRYWAIT P0, [R16+URZ+0x30800], R11 ;  /* 0x0308000b100075a7 */ /* 0x0044e4000800017f */
[----:B---3--:R-:W-:Y:S05]  /*75b0*/  @!P0 NANOSLEEP.SYNCS 0x989680 ;  /* 0x009896800000895d */ /* 0x008fea0003900000 */
[----:B------:R-:W3:Y:S02]  /*75c0*/  @!P0 SYNCS.PHASECHK.TRANS64 P0, [R16+URZ+0x30800], R11 ;  /* 0x0308000b100085a7 */ /* 0x000ee4000800007f */
[----:B---3--:R-:W-:Y:S05]  /*75d0*/  @!P0 BRA `(.L_x_239) ;  /* 0xfffffffc00f08947 */ /* 0x008fea000383ffff */
[----:B------:R-:W-:Y:S05]  /*75e0*/  BRA `(.L_x_238) ;  /* 0xffffff9400bc7947 */ /* 0x000fea000383ffff */
.L_x_244:
[----:B---3--:R3:W4:Y:S02]  /*75f0*/  SYNCS.PHASECHK.TRANS64.TRYWAIT P1, [R2+URZ+0x30810], R153 ;  /* 0x03081099020075a7 */ /* 0x008724000802017f */
[----:B----4-:R-:W-:Y:S05]  /*7600*/  @!P1 NANOSLEEP.SYNCS 0x989680 ;  /* 0x009896800000995d */ /* 0x010fea0003900000 */
[----:B------:R-:W4:Y:S02]  /*7610*/  @!P1 SYNCS.PHASECHK.TRANS64 P1, [R2+URZ+0x30810], R153 ;  /* 0x03081099020095a7 */ /* 0x000f24000802007f */
[----:B----4-:R-:W-:Y:S05]  /*7620*/  @!P1 BRA `(.L_x_244) ;  /* 0xfffffffc00f09947 */ /* 0x010fea000383ffff */
[----:B------:R-:W-:Y:S05]  /*7630*/  BRA `(.L_x_243) ;  /* 0xffffffa000507947 */ /* 0x000fea000383ffff */
.L_x_248:
[----:B------:R1:W1:Y:S02]  /*7640*/  SYNCS.PHASECHK.TRANS64.TRYWAIT P1, [R2+URZ+0x30830], R153 ;  /* 0x03083099020075a7 */ /* 0x000264000802017f */
[----:B-1----:R-:W-:Y:S05]  /*7650*/  @!P1 NANOSLEEP.SYNCS 0x989680 ;  /* 0x009896800000995d */ /* 0x002fea0003900000 */
[----:B------:R-:W1:Y:S02]  /*7660*/  @!P1 SYNCS.PHASECHK.TRANS64 P1, [R2+URZ+0x30830], R153 ;  /* 0x03083099020095a7 */ /* 0x000e64000802007f */
[----:B-1----:R-:W-:Y:S05]  /*7670*/  @!P1 BRA `(.L_x_248) ;  /* 0xfffffffc00f09947 */ /* 0x002fea000383ffff */
[----:B------:R-:W-:Y:S05]  /*7680*/  BRA `(.L_x_247) ;  /* 0xffffffa400a87947 */ /* 0x000fea000383ffff */
.L_x_279:
[----:B-1----:R1:W2:Y:S02]  /*7690*/  SYNCS.PHASECHK.TRANS64.TRYWAIT P1, [R11+URZ+0x30820], R0 ;  /* 0x030820000b0075a7 */ /* 0x0022a4000802017f */
[----:B--2---:R-:W-:Y:S05]  /*76a0*/  @!P1 NANOSLEEP.SYNCS 0x989680 ;  /* 0x009896800000995d */ /* 0x004fea0003900000 */
[----:B------:R-:W2:Y:S02]  /*76b0*/  @!P1 SYNCS.PHASECHK.TRANS64 P1, [R11+URZ+0x30820], R0 ;  /* 0x030820000b0095a7 */ /* 0x000ea4000802007f */
[----:B--2---:R-:W-:Y:S05]  /*76c0*/  @!P1 BRA `(.L_x_279) ;  /* 0xfffffffc00f09947 */ /* 0x004fea000383ffff */
[----:B------:R-:W-:Y:S05]  /*76d0*/  BRA `(.L_x_307) ;  /* 0xffffffe400187947 */ /* 0x000fea000383ffff */
.L_x_283:
[----:B-1----:R1:W2:Y:S02]  /*76e0*/  SYNCS.PHASECHK.TRANS64.TRYWAIT P1, [R11+URZ+0x30840], R21 ;  /* 0x030840150b0075a7 */ /* 0x0022a4000802017f */
[----:B--2---:R-:W-:Y:S05]  /*76f0*/  @!P1 NANOSLEEP.SYNCS 0x989680 ;  /* 0x009896800000995d */ /* 0x004fea0003900000 */
[----:B------:R-:W2:Y:S02]  /*7700*/  @!P1 SYNCS.PHASECHK.TRANS64 P1, [R11+URZ+0x30840], R21 ;  /* 0x030840150b0095a7 */ /* 0x000ea4000802007f */
[----:B--2---:R-:W-:Y:S05]  /*7710*/  @!P1 BRA `(.L_x_283) ;  /* 0xfffffffc00f09947 */ /* 0x004fea000383ffff */
[----:B------:R-:W-:Y:S05]  /*7720*/  BRA `(.L_x_308) ;  /* 0xffffffe800847947 */ /* 0x000fea000383ffff */
.L_x_285:
[----:B--2---:R2:W3:Y:S02]  /*7730*/  SYNCS.PHASECHK.TRANS64.TRYWAIT P1, [R11+URZ+0x30828], R21 ;  /* 0x030828150b0075a7 */ /* 0x0044e4000802017f */
[----:B---3--:R-:W-:Y:S05]  /*7740*/  @!P1 NANOSLEEP.SYNCS 0x989680 ;  /* 0x009896800000995d */ /* 0x008fea0003900000 */
[----:B------:R-:W3:Y:S02]  /*7750*/  @!P1 SYNCS.PHASECHK.TRANS64 P1, [R11+URZ+0x30828], R21 ;  /* 0x030828150b0095a7 */ /* 0x000ee4000802007f */
[----:B---3--:R-:W-:Y:S05]  /*7760*/  @!P1 BRA `(.L_x_285) ;  /* 0xfffffffc00f09947 */ /* 0x008fea000383ffff */
[----:B------:R-:W-:Y:S05]  /*7770*/  BRA `(.L_x_309) ;  /* 0xffffffec00187947 */ /* 0x000fea000383ffff */
.L_x_287:
[----:B---3--:R3:W4:Y:S02]  /*7780*/  SYNCS.PHASECHK.TRANS64.TRYWAIT P1, [R11+URZ+0x30848], R21 ;  /* 0x030848150b0075a7 */ /* 0x008724000802017f */
[----:B----4-:R-:W-:Y:S05]  /*7790*/  @!P1 NANOSLEEP.SYNCS 0x989680 ;  /* 0x009896800000995d */ /* 0x010fea0003900000 */
[----:B------:R-:W4:Y:S02]  /*77a0*/  @!P1 SYNCS.PHASECHK.TRANS64 P1, [R11+URZ+0x30848], R21 ;  /* 0x030848150b0095a7 */ /* 0x000f24000802007f */
[----:B----4-:R-:W-:Y:S05]  /*77b0*/  @!P1 BRA `(.L_x_287) ;  /* 0xfffffffc00f09947 */ /* 0x010fea000383ffff */
[----:B------:R-:W-:Y:S05]  /*77c0*/  BRA `(.L_x_310) ;  /* 0xffffffec00887947 */ /* 0x000fea000383ffff */
.L_x_289:
[----:B------:R-:W-:-:S07]  /*77d0*/  SHF.L.U32 R4, R9, 0x1f, RZ ;  /* 0x0000001f09047819 */ /* 0x000fce00000006ff */
.L_x_311:
[----:B-1----:R1:W2:Y:S02]  /*77e0*/  SYNCS.PHASECHK.TRANS64.TRYWAIT P1, [R11+URZ+0x30820], R4 ;  /* 0x030820040b0075a7 */ /* 0x0022a4000802017f */
[----:B--2---:R-:W-:Y:S05]  /*77f0*/  @!P1 NANOSLEEP.SYNCS 0x989680 ;  /* 0x009896800000995d */ /* 0x004fea0003900000 */
[----:B------:R-:W2:Y:S02]  /*7800*/  @!P1 SYNCS.PHASECHK.TRANS64 P1, [R11+URZ+0x30820], R4 ;  /* 0x030820040b0095a7 */ /* 0x000ea4000802007f */
[----:B--2---:R-:W-:Y:S05]  /*7810*/  @!P1 BRA `(.L_x_311) ;  /* 0xfffffffc00f09947 */ /* 0x004fea000383ffff */
[----:B------:R-:W-:Y:S05]  /*7820*/  BRA `(.L_x_312) ;  /* 0xfffffff000107947 */ /* 0x000fea000383ffff */
.L_x_292:
[----:B---3--:R3:W4:Y:S02]  /*7830*/  SYNCS.PHASECHK.TRANS64.TRYWAIT P1, [R11+URZ+0x30840], R12 ;  /* 0x0308400c0b0075a7 */ /* 0x008724000802017f */
[----:B----4-:R-:W-:Y:S05]  /*7840*/  @!P1 NANOSLEEP.SYNCS 0x989680 ;  /* 0x009896800000995d */ /* 0x010fea0003900000 */
[----:B------:R-:W4:Y:S02]  /*7850*/  @!P1 SYNCS.PHASECHK.TRANS64 P1, [R11+URZ+0x30840], R12 ;  /* 0x0308400c0b0095a7 */ /* 0x000f24000802007f */
[----:B----4-:R-:W-:Y:S05]  /*7860*/  @!P1 BRA `(.L_x_292) ;  /* 0xfffffffc00f09947 */ /* 0x010fea000383ffff */
[----:B------:R-:W-:Y:S05]  /*7870*/  BRA `(.L_x_313) ;  /* 0xfffffff0009c7947 */ /* 0x000fea000383ffff */
.L_x_294:
[----:B-1----:R1:W2:Y:S02]  /*7880*/  SYNCS.PHASECHK.TRANS64.TRYWAIT P1, [R11+URZ+0x30828], R12 ;  /* 0x0308280c0b0075a7 */ /* 0x0022a4000802017f */
[----:B--2---:R-:W-:Y:S05]  /*7890*/  @!P1 NANOSLEEP.SYNCS 0x989680 ;  /* 0x009896800000995d */ /* 0x004fea0003900000 */
[----:B------:R-:W2:Y:S02]  /*78a0*/  @!P1 SYNCS.PHASECHK.TRANS64 P1, [R11+URZ+0x30828], R12 ;  /* 0x0308280c0b0095a7 */ /* 0x000ea4000802007f */
[----:B--2---:R-:W-:Y:S05]  /*78b0*/  @!P1 BRA `(.L_x_294) ;  /* 0xfffffffc00f09947 */ /* 0x004fea000383ffff */
[----:B------:R-:W-:Y:S05]  /*78c0*/  BRA `(.L_x_314) ;  /* 0xfffffff400247947 */ /* 0x000fea000383ffff */
.L_x_296:
[----:B-1----:R1:W2:Y:S02]  /*78d0*/  SYNCS.PHASECHK.TRANS64.TRYWAIT P0, [R4+URZ+0x30840], R3 ;  /* 0x03084003040075a7 */ /* 0x0022a4000800017f */
[----:B--2---:R-:W-:Y:S05]  /*78e0*/  @!P0 NANOSLEEP.SYNCS 0x989680 ;  /* 0x009896800000895d */ /* 0x004fea0003900000 */
[----:B------:R-:W2:Y:S02]  /*78f0*/  @!P0 SYNCS.PHASECHK.TRANS64 P0, [R4+URZ+0x30840], R3 ;  /* 0x03084003040085a7 */ /* 0x000ea4000800007f */
[----:B--2---:R-:W-:Y:S05]  /*7900*/  @!P0 BRA `(.L_x_296) ;  /* 0xfffffffc00f08947 */ /* 0x004fea000383ffff */
[----:B------:R-:W-:Y:S05]  /*7910*/  BRA `(.L_x_315) ;  /* 0xfffffff400ac7947 */ /* 0x000fea000383ffff */
.L_x_298:
[----:B------:R-:W-:Y:S01]  /*7920*/  BSSY B0, `(.L_x_316) ;  /* 0x0000006000007945 */ /* 0x000fe20003800000 */
[----:B------:R-:W-:-:S07]  /*7930*/  IMAD.MOV.U32 R15, RZ, RZ, -0x1 ;  /* 0xffffffffff0f7424 */ /* 0x000fce00078e00ff */
[----:B------:R-:W-:Y:S05]  /*7940*/  WARPSYNC.COLLECTIVE R15, `(.L_x_317) ;  /* 0x000000000f0c7348 */ /* 0x000fea0003c00000 */
[----:B------:R-:W-:Y:S02]  /*7950*/  ELECT P6, UR62, PT ;  /* 0x00000000003e782f */ /* 0x000fe400038c0000 */
[----:B------:R-:W-:Y:S01]  /*7960*/  MOV R14, UR62 ;  /* 0x0000003e000e7c02 */ /* 0x000fe20008000f00 */
[----:B------:R-:W-:Y:S10]  /*7970*/  ENDCOLLECTIVE ;  /* 0x000000000000791b */ /* 0x000ff40003800000 */
.L_x_317:
[----:B------:R-:W-:Y:S05]  /*7980*/  BSYNC B0 ;  /* 0x0000000000007941 */ /* 0x000fea0003800000 */
.L_x_316:
[----:B------:R-:W-:Y:S01]  /*7990*/  PLOP3.LUT P0, PT, P6, PT, PT, 0x80, 0x0 ;  /* 0x000000000000781c */ /* 0x000fe2000370f070 */
[----:B------:R-:W-:-:S12]  /*79a0*/  BRA `(.L_x_318) ;  /* 0xfffffff800547947 */ /* 0x000fd8000383ffff */
.L_x_300:
[----:B-1----:R1:W2:Y:S02]  /*79b0*/  SYNCS.PHASECHK.TRANS64.TRYWAIT P1, [R6+URZ], R5 ;  /* 0x00000005060075a7 */ /* 0x0022a4000802017f */
[----:B--2---:R-:W-:Y:S05]  /*79c0*/  @!P1 NANOSLEEP.SYNCS 0x989680 ;  /* 0x009896800000995d */ /* 0x004fea0003900000 */
[----:B------:R-:W2:Y:S02]  /*79d0*/  @!P1 SYNCS.PHASECHK.TRANS64 P1, [R6+URZ], R5 ;  /* 0x00000005060095a7 */ /* 0x000ea4000802007f */
[----:B--2---:R-:W-:Y:S05]  /*79e0*/  @!P1 BRA `(.L_x_300) ;  /* 0xfffffffc00f09947 */ /* 0x004fea000383ffff */
[----:B------:R-:W-:Y:S05]  /*79f0*/  BRA `(.L_x_319) ;  /* 0xfffffff800907947 */ /* 0x000fea000383ffff */
.L_x_301:
[----:B--2---:R2:W3:Y:S02]  /*7a00*/  SYNCS.PHASECHK.TRANS64.TRYWAIT P1, [R3+URZ], R2 ;  /* 0x00000002030075a7 */ /* 0x0044e4000802017f */
[----:B---3--:R-:W-:Y:S05]  /*7a10*/  @!P1 NANOSLEEP.SYNCS 0x989680 ;  /* 0x009896800000995d */ /* 0x008fea0003900000 */
[----:B------:R-:W3:Y:S02]  /*7a20*/  @!P1 SYNCS.PHASECHK.TRANS64 P1, [R3+URZ], R2 ;  /* 0x00000002030095a7 */ /* 0x000ee4000802007f */
[----:B---3--:R-:W-:Y:S05]  /*7a30*/  @!P1 BRA `(.L_x_301) ;  /* 0xfffffffc00f09947 */ /* 0x008fea000383ffff */
[----:B------:R-:W-:Y:S05]  /*7a40*/  BRA `(.L_x_320) ;  /* 0xfffffff800847947 */ /* 0x000fea000383ffff */
.L_x_303:
[----:B--2---:R2:W3:Y:S02]  /*7a50*/  SYNCS.PHASECHK.TRANS64.TRYWAIT P0, [R0+URZ], R5 ;  /* 0x00000005000075a7 */ /* 0x0044e4000800017f */
[----:B---3--:R-:W-:Y:S05]  /*7a60*/  @!P0 NANOSLEEP.SYNCS 0x989680 ;  /* 0x009896800000895d */ /* 0x008fea0003900000 */
[----:B------:R-:W3:Y:S02]  /*7a70*/  @!P0 SYNCS.PHASECHK.TRANS64 P0, [R0+URZ], R5 ;  /* 0x00000005000085a7 */ /* 0x000ee4000800007f */
[----:B---3--:R-:W-:Y:S05]  /*7a80*/  @!P0 BRA `(.L_x_303) ;  /* 0xfffffffc00f08947 */ /* 0x008fea000383ffff */
[----:B------:R-:W-:Y:S05]  /*7a90*/  BRA `(.L_x_321) ;  /* 0xfffffff800887947 */ /* 0x000fea000383ffff */
.L_x_322:
        /* <DEDUP_REMOVED lines=14> */
.L_x_3655:


//--------------------- .text._ZN7cutlass13device_kernelIN5flash11enable_sm90INS1_16FlashAttnBwdSm90INS1_25CollectiveMainloopBwdSm90ILi2ELi2ELi2EN4cute5tupleIJNS5_1CILi1EEES8_S8_EEENS6_IJNS7_ILi64EEENS7_ILi128EEESB_EEENS_6half_tEfNS_4arch4Sm90ELb0ELb0ELb1ELb0ELb1ELb1ELb0ELb0ELi2ELi1ELi2ELi1ELb0EEENS1_24CollectiveEpilogueBwdGQAISC_fSF_Li256ELb0ELb1EEENS1_19SingleTileSchedulerILb0ELb0ELb0ELi128EEEEEEEEEvNT_6ParamsE --------------------------
	.section	.text._ZN7cutlass13device_kernelIN5flash11enable_sm90INS1_16FlashAttnBwdSm90INS1_25CollectiveMainloopBwdSm90ILi2ELi2ELi2EN4cute5tupleIJNS5_1CILi1EEES8_S8_EEENS6_IJNS7_ILi64EEENS7_ILi128EEESB_EEENS_6half_tEfNS_4arch4Sm90ELb0ELb0ELb1ELb0ELb1ELb1ELb0ELb0ELi2ELi1ELi2ELi1ELb0EEENS1_24CollectiveEpilogueBwdGQAISC_fSF_Li256ELb0ELb1EEENS1_19SingleTileSchedulerILb0ELb0ELb0ELi128EEEEEEEEEvNT_6ParamsE,"ax",@progbits
	.align	128
.text._ZN7cutlass13device_kernelIN5flash11enable_sm90INS1_16FlashAttnBwdSm90INS1_25CollectiveMainloopBwdSm90ILi2ELi2ELi2EN4cute5tupleIJNS5_1CILi1EEES8_S8_EEENS6_IJNS7_ILi64EEENS7_ILi128EEESB_EEENS_6half_tEfNS_4arch4Sm90ELb0ELb0ELb1ELb0ELb1ELb1ELb0ELb0ELi2ELi1ELi2ELi1ELb0EEENS1_24CollectiveEpilogueBwdGQAISC_fSF_Li256ELb0ELb1EEENS1_19SingleTileSchedulerILb0ELb0ELb0ELi128EEEEEEEEEvNT_6ParamsE:
        .type           _ZN7cutlass13device_kernelIN5flash11enable_sm90INS1_16FlashAttnBwdSm90INS1_25CollectiveMainloopBwdSm90ILi2ELi2ELi2EN4cute5tupleIJNS5_1CILi1EEES8_S8_EEENS6_IJNS7_ILi64EEENS7_ILi128EEESB_EEENS_6half_tEfNS_4arch4Sm90ELb0ELb0ELb1ELb0ELb1ELb1ELb0ELb0ELi2ELi1ELi2ELi1ELb0EEENS1_24CollectiveEpilogueBwdGQAISC_fSF_Li256ELb0ELb1EEENS1_19SingleTileSchedulerILb0ELb0ELb0ELi128EEEEEEEEEvNT_6ParamsE,@function
        .size           _ZN7cutlass13device_kernelIN5flash11enable_sm90INS1_16FlashAttnBwdSm90INS1_25CollectiveMainloopBwdSm90ILi2ELi2ELi2EN4cute5tupleIJNS5_1CILi1EEES8_S8_EEENS6_IJNS7_ILi64EEENS7_ILi128EEESB_EEENS_6half_tEfNS_4arch4Sm90ELb0ELb0ELb1ELb0ELb1ELb1ELb0ELb0ELi2ELi1ELi2ELi1ELb0EEENS1_24CollectiveEpilogueBwdGQAISC_fSF_Li256ELb0ELb1EEENS1_19SingleTileSchedulerILb0ELb0ELb0ELi128EEEEEEEEEvNT_6ParamsE,(.L_x_3656 - _ZN7cutlass13device_kernelIN5flash11enable_sm90INS1_16FlashAttnBwdSm90INS1_25CollectiveMainloopBwdSm90ILi2ELi2ELi2EN4cute5tupleIJNS5_1CILi1EEES8_S8_EEENS6_IJNS7_ILi64EEENS7_ILi128EEESB_EEENS_6half_tEfNS_4arch4Sm90ELb0ELb0ELb1ELb0ELb1ELb1ELb0ELb0ELi2ELi1ELi2ELi1ELb0EEENS1_24CollectiveEpilogueBwdGQAISC_fSF_Li256ELb0ELb1EEENS1_19SingleTileSchedulerILb0ELb0ELb0ELi128EEEEEEEEEvNT_6ParamsE)
        .other          _ZN7cutlass13device_kernelIN5flash11enable_sm90INS1_16FlashAttnBwdSm90INS1_25CollectiveMainloopBwdSm90ILi2ELi2ELi2EN4cute5tupleIJNS5_1CILi1EEES8_S8_EEENS6_IJNS7_ILi64EEENS7_ILi128EEESB_EEENS_6half_tEfNS_4arch4Sm90ELb0ELb0ELb1ELb0ELb1ELb1ELb0ELb0ELi2ELi1ELi2ELi1ELb0EEENS1_24CollectiveEpilogueBwdGQAISC_fSF_Li256ELb0ELb1EEENS1_19SingleTileSchedulerILb0ELb0ELb0ELi128EEEEEEEEEvNT_6ParamsE,@"STO_CUDA_ENTRY STV_DEFAULT"
_ZN7cutlass13device_kernelIN5flash11enable_sm90INS1_16FlashAttnBwdSm90INS1_25CollectiveMainloopBwdSm90ILi2ELi2ELi2EN4cute5tupleIJNS5_1CILi1EEES8_S8_EEENS6_IJNS7_ILi64EEENS7_ILi128EEESB_EEENS_6half_tEfNS_4arch4Sm90ELb0ELb0ELb1ELb0ELb1ELb1ELb0ELb0ELi2ELi1ELi2ELi1ELb0EEENS1_24CollectiveEpilogueBwdGQAISC_fSF_Li256ELb0ELb1EEENS1_19SingleTileSchedulerILb0ELb0ELb0ELi128EEEEEEEEEvNT_6ParamsE:
        /* <DEDUP_REMOVED lines=22> */
.L_x_324:
[----:B------:R-:W-:Y:S05]  /*0160*/  BSYNC B0 ;  /* 0x0000000000007941 */ /* 0x000fea0003800000 */
.L_x_323:
        /* <DEDUP_REMOVED lines=34> */
.L_x_325:
        /* <DEDUP_REMOVED lines=22> */
.L_x_326:
[----:B---3--:R-:W-:Y:S01]  /*04f0*/  ISETP.NE.AND P0, PT, R2, RZ, PT ;  /* 0x000000ff0200720c */ /* 0x008fe20003f05270 */
[----:B------:R-:W-:Y:S01]  /*0500*/  IMAD.MOV.U32 R17, RZ, RZ, 0x1 ;  /* 0x00000001ff117424 */ /* 0x000fe200078e00ff */
[----:B------:R-:W-:Y:S01]  /*0510*/  NOP ;  /* 0x0000000000007918 */ /* 0x000fe20000000000 */
[----:B------:R-:W-:Y:S01]  /*0520*/  ULDC.64 UR38, c[0x0][0x208] ;  /* 0x0000820000267ab9 */ /* 0x000fe20000000a00 */
[----:B------:R-:W-:Y:S02]  /*0530*/  BSSY B6, `(.L_x_327) ;  /* 0x00007c4000067945 */ /* 0x000fe40003800000 */
[----:B------:R-:W-:Y:S01]  /*0540*/  SEL R17, R17, 0x2, !P0 ;  /* 0x0000000211117807 */ /* 0x000fe20004000000 */
[----:B-12-4-:R-:W-:Y:S06]  /*0550*/  BAR.SYNC.DEFER_BLOCKING 0x0 ;  /* 0x0000000000007b1d */ /* 0x016fec0000010000 */
[----:B------:R-:W-:Y:S05]  /*0560*/  @!P0 BRA `(.L_x_328) ;  /* 0x0000004800e08947 */ /* 0x000fea0003800000 */
.L_x_329:
        /* <DEDUP_REMOVED lines=33> */
.L_x_332:
        /* <DEDUP_REMOVED lines=15> */
.L_x_331:
        /* <DEDUP_REMOVED lines=22> */
.L_x_334:
        /* <DEDUP_REMOVED lines=15> */
.L_x_333:
        /* <DEDUP_REMOVED lines=8> */
.L_x_432:
        /* <DEDUP_REMOVED lines=27> */
.L_x_336:
        /* <DEDUP_REMOVED lines=159> */
.L_x_349:
[----:B------:R-:W-:-:S13]  /*16e0*/  ISETP.NE.AND P0, PT, R7, 0x3, PT ;  /* 0x000000030700780c */ /* 0x000fda0003f05270 */
[----:B---3--:R-:W-:Y:S05]  /*16f0*/  @!P0 BRA `(.L_x_339) ;  /* 0x0000000000048947 */ /* 0x008fea0003800000 */
[----:B------:R-:W-:Y:S01]  /*1700*/  BPT.TRAP 0x1 ;  /* 0x000000040000795c */ /* 0x000fe20000300000 */
.L_x_339:
[----:B------:R-:W-:Y:S01]  /*1710*/  IMAD R2, R3, 0x8, R16 ;  /* 0x0000000803027824 */ /* 0x000fe200078e0210 */
[----:B------:R-:W-:-:S04]  /*1720*/  SHF.L.U32 R153, R4, 0x1f, RZ ;  /* 0x0000001f04997819 */ /* 0x000fc800000006ff */
[----:B------:R2:W3:Y:S01]  /*1730*/  SYNCS.PHASECHK.TRANS64.TRYWAIT P1, [R2+URZ+0x30810], R153 ;  /* 0x03081099020075a7 */ /* 0x0004e2000802017f */
[----:B------:R-:W-:Y:S05]  /*1740*/  @!P0 BRA `(.L_x_340) ;  /* 0x0000000000048947 */ /* 0x000fea0003800000 */
[----:B------:R-:W-:Y:S01]  /*1750*/  BPT.TRAP 0x1 ;  /* 0x000000040000795c */ /* 0x000fe20000300000 */
.L_x_340:
[----:B---3--:R-:W-:Y:S05]  /*1760*/  @P1 BRA `(.L_x_341) ;  /* 0x0000000000081947 */ /* 0x008fea0003800000 */
[----:B------:R-:W3:Y:S02]  /*1770*/  SYNCS.PHASECHK.TRANS64.TRYWAIT P1, [R2+URZ+0x30810], R153 ;  /* 0x03081099020075a7 */ /* 0x000ee4000802017f */
[----:B---3--:R-:W-:Y:S05]  /*1780*/  @!P1 BRA `(.L_x_342) ;  /* 0x0000006800b09947 */ /* 0x008fea0003800000 */
.L_x_341:
        /* <DEDUP_REMOVED lines=81> */
.L_x_343:
[----:B------:R1:W1:Y:S01]  /*1ca0*/  SYNCS.PHASECHK.TRANS64.TRYWAIT P1, [R2+URZ+0x30830], R153 ;  /* 0x03083099020075a7 */ /* 0x000262000802017f */
[----:B------:R-:W-:Y:S05]  /*1cb0*/  @!P0 BRA `(.L_x_344) ;  /* 0x0000000000048947 */ /* 0x000fea0003800000 */
[----:B------:R-:W-:Y:S01]  /*1cc0*/  BPT.TRAP 0x1 ;  /* 0x000000040000795c */ /* 0x000fe20000300000 */
.L_x_344:
[----:B------:R-:W-:-:S05]  /*1cd0*/  VIADD R17, R16, 0x20000 ;  /* 0x0002000010117836 */ /* 0x000fca0000000000 */
[----:B------:R-:W-:-:S04]  /*1ce0*/  SHF.R.U32.HI R17, RZ, 0x4, R17 ;  /* 0x00000004ff117819 */ /* 0x000fc80000011611 */
[----:B------:R-:W-:-:S04]  /*1cf0*/  LOP3.LUT R17, R17, 0x3fff, RZ, 0xc0, !PT ;  /* 0x00003fff11117812 */ /* 0x000fc800078ec0ff */
[----:B------:R-:W-:Y:S01]  /*1d00*/  LOP3.LUT R152, R17, 0x10000, RZ, 0xfc, !PT ;  /* 0x0001000011987812 */ /* 0x000fe200078efcff */
[----:B-1----:R-:W-:Y:S06]  /*1d10*/  @P1 BRA `(.L_x_345) ;  /* 0x0000000000081947 */ /* 0x002fec0003800000 */
[----:B------:R-:W1:Y:S02]  /*1d20*/  SYNCS.PHASECHK.TRANS64.TRYWAIT P1, [R2+URZ+0x30830], R153 ;  /* 0x03083099020075a7 */ /* 0x000e64000802017f */
[----:B-1----:R-:W-:Y:S05]  /*1d30*/  @!P1 BRA `(.L_x_346) ;  /* 0x0000006400589947 */ /* 0x002fea0003800000 */
.L_x_345:
        /* <DEDUP_REMOVED lines=148> */
[----:B------:R-:W-:Y:S01]  /*2680*/  FFMA.FTZ R222, R203, UR5, -R220 ;  /* 0x00000005cbde7c23 */ /* 0x000fe200080108dc */
        /* <DEDUP_REMOVED lines=348> */
.L_x_347:
        /* <DEDUP_REMOVED lines=51> */
.L_x_348:
        /* <DEDUP_REMOVED lines=11> */
.L_x_338:
[----:B------:R-:W4:Y:S01]  /*4030*/  LDC R0, c[0x0][0x850] ;  /* 0x00021400ff007b82 */ /* 0x000f220000000800 */
[----:B------:R-:W5:Y:S01]  /*4040*/  S2R R7, SR_CTAID.Y ;  /* 0x0000000000077919 */ /* 0x000f620000002600 */
[----:B------:R-:W-:Y:S01]  /*4050*/  ULDC.64 UR4, c[0x0][0x818] ;  /* 0x0002060000047ab9 */ /* 0x000fe20000000a00 */
[----:B------:R-:W-:Y:S01]  /*4060*/  ULDC.64 UR6, c[0x0][0x840] ;  /* 0x0002100000067ab9 */ /* 0x000fe20000000a00 */
[----:B------:R-:W1:Y:S01]  /*4070*/  S2R R18, SR_TID.X ;  /* 0x0000000000127919 */ /* 0x000e620000002100 */
[----:B--2---:R-:W2:Y:S01]  /*4080*/  S2R R11, SR_CTAID.X ;  /* 0x00000000000b7919 */ /* 0x004ea20000002500 */
[----:B------:R-:W2:Y:S01]  /*4090*/  S2R R10, SR_CTAID.Z ;  /* 0x00000000000a7919 */ /* 0x000ea20000002700 */
[----:B----4-:R-:W-:Y:S01]  /*40a0*/  ISETP.NE.AND P0, PT, R0, 0x1, PT ;  /* 0x000000010000780c */ /* 0x010fe20003f05270 */
[----:B-----5:R-:W-:-:S12]  /*40b0*/  IMAD.MOV.U32 R6, RZ, RZ, R7 ;  /* 0x000000ffff067224 */ /* 0x020fd800078e0007 */
[----:B---3--:R-:W3:Y:S01]  /*40c0*/  @P0 LDC R2, c[0x0][0x854] ;  /* 0x00021500ff020b82 */ /* 0x008ee20000000800 */
[----:B-1----:R-:W-:Y:S02]  /*40d0*/  VIADD R12, R18, 0xffffff80 ;  /* 0xffffff80120c7836 */ /* 0x002fe40000000000 */
[----:B--2---:R-:W-:-:S05]  /*40e0*/  IMAD.SHL.U32 R4, R11, 0x4000, RZ ;  /* 0x000040000b047824 */ /* 0x004fca00078e00ff */
[----:B------:R-:W1:Y:S01]  /*40f0*/  @P0 LDC R3, c[0x0][0x858] ;  /* 0x00021600ff030b82 */ /* 0x000e620000000800 */
[----:B------:R-:W-:Y:S01]  /*4100*/  SHF.R.S32.HI R5, RZ, 0x1f, R4 ;  /* 0x0000001fff057819 */ /* 0x000fe20000011404 */
[----:B---3--:R-:W-:-:S05]  /*4110*/  @P0 IMAD.HI.U32 R2, R7, R2, RZ ;  /* 0x0000000207020227 */ /* 0x008fca00078e00ff */
[----:B-1----:R-:W-:Y:S02]  /*4120*/  @P0 SHF.R.U32.HI R6, RZ, R3, R2 ;  /* 0x00000003ff060219 */ /* 0x002fe40000011602 */
[----:B------:R-:W-:Y:S02]  /*4130*/  SHF.R.S32.HI R3, RZ, 0x1f, R12 ;  /* 0x0000001fff037819 */ /* 0x000fe4000001140c */
[----:B------:R-:W-:Y:S02]  /*4140*/  SHF.R.S32.HI R8, RZ, 0x1f, R6 ;  /* 0x0000001fff087819 */ /* 0x000fe40000011406 */
[----:B------:R-:W-:Y:S01]  /*4150*/  LEA.HI R12, R3, R12, RZ, 0x7 ;  /* 0x0000000c030c7211 */ /* 0x000fe200078f38ff */
[----:B------:R-:W-:-:S03]  /*4160*/  IMAD.WIDE.U32 R2, R6, UR4, R4 ;  /* 0x0000000406027c25 */ /* 0x000fc6000f8e0004 */
[----:B------:R-:W-:Y:S01]  /*4170*/  SHF.R.S32.HI R14, RZ, 0x7, R12 ;  /* 0x00000007ff0e7819 */ /* 0x000fe2000001140c */
[C---:B------:R-:W-:Y:S01]  /*4180*/  IMAD R13, R8.reuse, UR4, RZ ;  /* 0x00000004080d7c24 */ /* 0x040fe2000f8e02ff */
[----:B------:R-:W-:Y:S01]  /*4190*/  SHF.R.S32.HI R12, RZ, 0x1f, R10 ;  /* 0x0000001fff0c7819 */ /* 0x000fe2000001140a */
[----:B------:R-:W-:Y:S02]  /*41a0*/  IMAD R15, R8, UR6, RZ ;  /* 0x00000006080f7c24 */ /* 0x000fe4000f8e02ff */
[C---:B------:R-:W-:Y:S01]  /*41b0*/  IMAD R13, R6.reuse, UR5, R13 ;  /* 0x00000005060d7c24 */ /* 0x040fe2000f8e020d */
[----:B------:R-:W-:Y:S01]  /*41c0*/  ULDC.64 UR4, c[0x0][0x820] ;  /* 0x0002080000047ab9 */ /* 0x000fe20000000a00 */
[----:B------:R-:W-:-:S04]  /*41d0*/  IMAD.WIDE.U32 R4, R6, UR6, R4 ;  /* 0x0000000606047c25 */ /* 0x000fc8000f8e0004 */
[----:B------:R-:W-:Y:S01]  /*41e0*/  IMAD R15, R6, UR7, R15 ;  /* 0x00000007060f7c24 */ /* 0x000fe2000f8e020f */
[----:B------:R-:W-:Y:S01]  /*41f0*/  ULDC.64 UR6, c[0x0][0x848] ;  /* 0x0002120000067ab9 */ /* 0x000fe20000000a00 */
[----:B------:R-:W-:Y:S02]  /*4200*/  IMAD.IADD R3, R3, 0x1, R13 ;  /* 0x0000000103037824 */ /* 0x000fe400078e020d */
[----:B------:R-:W-:Y:S02]  /*4210*/  IMAD.IADD R5, R5, 0x1, R15 ;  /* 0x0000000105057824 */ /* 0x000fe400078e020f */
[C---:B------:R-:W-:Y:S02]  /*4220*/  IMAD R13, R12.reuse, UR4, RZ ;  /* 0x000000040c0d7c24 */ /* 0x040fe4000f8e02ff */
[----:B------:R-:W-:Y:S02]  /*4230*/  IMAD R15, R12, UR6, RZ ;  /* 0x000000060c0f7c24 */ /* 0x000fe4000f8e02ff */
[----:B------:R-:W-:Y:S01]  /*4240*/  IMAD.WIDE.U32 R2, R10, UR4, R2 ;  /* 0x000000040a027c25 */ /* 0x000fe2000f8e0002 */
[----:B------:R-:W-:-:S03]  /*4250*/  ULDC UR4, c[0x0][0x740] ;  /* 0x0001d00000047ab9 */ /* 0x000fc60000000800 */
[----:B------:R-:W-:Y:S01]  /*4260*/  FMUL.FTZ R88, R88, UR4 ;  /* 0x0000000458587c20 */ /* 0x000fe20008410000 */
[----:B------:R-:W-:Y:S02]  /*4270*/  IMAD R9, R14, 0x2000, R9 ;  /* 0x000020000e097824 */ /* 0x000fe400078e0209 */
[----:B------:R-:W-:Y:S01]  /*4280*/  FMUL.FTZ R89, R89, UR4 ;  /* 0x0000000459597c20 */ /* 0x000fe20008410000 */
[----:B------:R-:W-:Y:S02]  /*4290*/  IMAD R13, R10, UR5, R13 ;  /* 0x000000050a0d7c24 */ /* 0x000fe4000f8e020d */
[----:B------:R-:W-:Y:S01]  /*42a0*/  FMUL.FTZ R90, R90, UR4 ;  /* 0x000000045a5a7c20 */ /* 0x000fe20008410000 */
[C---:B------:R-:W-:Y:S02]  /*42b0*/  IMAD R17, R10.reuse, UR7, R15 ;  /* 0x000000070a117c24 */ /* 0x040fe4000f8e020f */
        /* <DEDUP_REMOVED lines=67> */
[----:B------:R-:W-:-:S05]  /*46f0*/  ISETP.NE.AND P1, PT, R18, 0x80, PT ;  /* 0x000000801200780c */ /* 0x000fca0003f25270 */
[----:B------:R-:W-:Y:S02]  /*4700*/  ULDC UR4, c[0x0][0x870] ;  /* 0x00021c0000047ab9 */ /* 0x000fe40000000800 */
[----:B------:R-:W1:Y:S01]  /*4710*/  LDC.64 R18, c[0x0][0x800] ;  /* 0x00020000ff127b82 */ /* 0x000e620000000a00 */
[----:B------:R-:W-:Y:S01]  /*4720*/  IMAD R11, R11, UR4, RZ ;  /* 0x000000040b0b7c24 */ /* 0x000fe2000f8e02ff */
[----:B------:R-:W-:Y:S01]  /*4730*/  ULDC UR4, c[0x0][0x80c] ;  /* 0x0002030000047ab9 */ /* 0x000fe20000000800 */
[----:B------:R-:W-:Y:S01]  /*4740*/  BSSY B0, `(.L_x_350) ;  /* 0x0000027000007945 */ /* 0x000fe20003800000 */
[----:B------:R-:W-:Y:S02]  /*4750*/  IMAD R9, R10, UR4, RZ ;  /* 0x000000040a097c24 */ /* 0x000fe4000f8e02ff */
[----:B------:R-:W-:Y:S01]  /*4760*/  IMAD R11, R11, UR4, RZ ;  /* 0x000000040b0b7c24 */ /* 0x000fe2000f8e02ff */
[----:B------:R-:W-:Y:S01]  /*4770*/  ULDC.64 UR4, c[0x0][0x868] ;  /* 0x00021a0000047ab9 */ /* 0x000fe20000000a00 */
[----:B------:R-:W2:Y:S01]  /*4780*/  LDC.64 R20, c[0x0][0x828] ;  /* 0x00020a00ff147b82 */ /* 0x000ea20000000a00 */
[----:B------:R-:W-:-:S02]  /*4790*/  SHF.R.S32.HI R13, RZ, 0x1f, R9 ;  /* 0x0000001fff0d7819 */ /* 0x000fc40000011409 */
[--C-:B------:R-:W-:Y:S01]  /*47a0*/  IADD3 R9, P0, P2, R11, R9, R6.reuse ;  /* 0x000000090b097210 */ /* 0x100fe20007a1e006 */
[----:B------:R-:W-:Y:S01]  /*47b0*/  IMAD.MOV R6, RZ, RZ, -R6 ;  /* 0x000000ffff067224 */ /* 0x000fe200078e0a06 */
[----:B------:R-:W-:-:S03]  /*47c0*/  SHF.R.S32.HI R11, RZ, 0x1f, R11 ;  /* 0x0000001fff0b7819 */ /* 0x000fc6000001140b */
[----:B------:R-:W-:Y:S01]  /*47d0*/  IMAD R7, R0, R6, R7 ;  /* 0x0000000600077224 */ /* 0x000fe200078e0207 */
[----:B------:R3:W-:Y:S01]  /*47e0*/  STS.128 [R12], R24 ;  /* 0x000000180c007388 */ /* 0x0007e20000000c00 */
[----:B------:R-:W-:Y:S01]  /*47f0*/  IADD3.X R8, R11, R13, R8, P0, P2 ;  /* 0x0000000d0b087210 */ /* 0x000fe200007e4408 */
[C---:B------:R-:W-:Y:S02]  /*4800*/  IMAD.SHL.U32 R11, R9.reuse, 0x4, RZ ;  /* 0x00000004090b7824 */ /* 0x040fe400078e00ff */
[----:B------:R3:W-:Y:S01]  /*4810*/  STS.128 [R12+0x800], R28 ;  /* 0x0008001c0c007388 */ /* 0x0007e20000000c00 */
[----:B------:R-:W-:Y:S02]  /*4820*/  SHF.L.U64.HI R10, R9, 0x2, R8 ;  /* 0x00000002090a7819 */ /* 0x000fe40000010208 */
[----:B------:R-:W-:Y:S01]  /*4830*/  IADD3 R8, P3, R11, UR4, RZ ;  /* 0x000000040b087c10 */ /* 0x000fe2000ff7e0ff */
[----:B------:R3:W-:Y:S01]  /*4840*/  STS.128 [R12+0x1000], R32 ;  /* 0x001000200c007388 */ /* 0x0007e20000000c00 */
[----:B-1----:R-:W-:-:S02]  /*4850*/  LEA R18, P2, R2, R18, 0x2 ;  /* 0x0000001202127211 */ /* 0x002fc400078410ff */
[----:B------:R-:W-:Y:S01]  /*4860*/  IADD3.X R9, R10, UR5, RZ, P3, !PT ;  /* 0x000000050a097c10 */ /* 0x000fe20009ffe4ff */
[----:B------:R3:W-:Y:S01]  /*4870*/  STS.128 [R12+0x1800], R36 ;  /* 0x001800240c007388 */ /* 0x0007e20000000c00 */
[----:B--2---:R-:W-:-:S03]  /*4880*/  LEA R20, P0, R4, R20, 0x2 ;  /* 0x0000001404147211 */ /* 0x004fc600078010ff */
        /* <DEDUP_REMOVED lines=12> */
[----:B------:R-:W-:Y:S05]  /*4950*/  @P1 BRA `(.L_x_351) ;  /* 0x0000000000141947 */ /* 0x000fea0003800000 */
.L_x_352:
[----:B------:R-:W2:Y:S04]  /*4960*/  LDG.E.STRONG.GPU R0, desc[UR38][R8.64] ;  /* 0x0000002608007981 */ /* 0x000ea8000c1ef900 */
[----:B--2---:R-:W-:Y:S01]  /*4970*/  CCTL.IVALL ;  /* 0x00000000ff00798f */ /* 0x004fe20002000000 */
[----:B------:R-:W-:Y:S05]  /*4980*/  YIELD ;  /* 0x0000000000007946 */ /* 0x000fea0003800000 */
[----:B------:R-:W-:-:S13]  /*4990*/  ISETP.NE.AND P3, PT, R0, R7, PT ;  /* 0x000000070000720c */ /* 0x000fda0003f65270 */
[----:B------:R-:W-:Y:S05]  /*49a0*/  @P3 BRA `(.L_x_352) ;  /* 0xfffffffc00ec3947 */ /* 0x000fea000383ffff */
.L_x_351:
[----:B------:R-:W-:Y:S05]  /*49b0*/  BSYNC B0 ;  /* 0x0000000000007941 */ /* 0x000fea0003800000 */
.L_x_350:
[----:B------:R-:W-:Y:S01]  /*49c0*/  UMOV UR4, 0xffffffff ;  /* 0xffffffff00047882 */ /* 0x000fe20000000000 */
[----:B------:R-:W-:Y:S02]  /*49d0*/  LEA.HI.X R19, R2, R19, R15, 0x2, P2 ;  /* 0x0000001302137211 */ /* 0x000fe400010f140f */
[----:B------:R-:W-:Y:S01]  /*49e0*/  LEA.HI.X R14, R4, R21, R14, 0x2, P0 ;  /* 0x00000015040e7211 */ /* 0x000fe200000f140e */
[----:B------:R-:W-:Y:S06]  /*49f0*/  BRA.DIV UR4, `(.L_x_353) ;  /* 0x0000003a043c7947 */ /* 0x000fec000b800000 */
[----:B------:R-:W-:Y:S01]  /*4a00*/  NOP ;  /* 0x0000000000007918 */ /* 0x000fe20000000000 */
.L_x_435:
[----:B------:R-:W-:Y:S01]  /*4a10*/  @!PT LDS RZ, [RZ] ;  /* 0x00000000fffff984 */ /* 0x000fe20000000800 */
[----:B------:R-:W-:Y:S01]  /*4a20*/  @!PT LDS RZ, [RZ] ;  /* 0x00000000fffff984 */ /* 0x000fe20000000800 */
[----:B------:R-:W-:Y:S01]  /*4a30*/  @!PT LDS RZ, [RZ] ;  /* 0x00000000fffff984 */ /* 0x000fe20000000800 */
[----:B------:R-:W-:Y:S01]  /*4a40*/  @!PT LDS RZ, [RZ] ;  /* 0x00000000fffff984 */ /* 0x000fe20000000800 */
[----:B------:R1:W-:Y:S06]  /*4a50*/  MEMBAR.ALL.CTA ;  /* 0x0000000000007992 */ /* 0x0003ec0000008000 */
[----:B-1----:R-:W1:Y:S01]  /*4a60*/  FENCE.VIEW.ASYNC.S ;  /* 0x00000000000073c6 */ /* 0x002e620000000000 */
[----:B------:R-:W-:Y:S05]  /*4a70*/  WARPSYNC.ALL ;  /* 0x0000000000007948 */ /* 0x000fea0003800000 */
[----:B------:R-:W-:Y:S01]  /*4a80*/  BSSY B0, `(.L_x_354) ;  /* 0x0000011000007945 */ /* 0x000fe20003800000 */
        /* <DEDUP_REMOVED lines=9> */
.L_x_356:
[----:B------:R-:W-:Y:S01]  /*4b20*/  @P0 ELECT P2, URZ, PT ;  /* 0x00000000003f082f */ /* 0x000fe20003840000 */
[----:B------:R1:W-:-:S12]  /*4b30*/  UBLKRED.G.S.ADD.F32.RN [UR4], [UR6], UR7, desc[UR8] ;  /* 0x00000804060073bb */ /* 0x0003d800080a1407 */
[----:B------:R-:W-:Y:S02]  /*4b40*/  @P2 PLOP3.LUT P0, PT, P2, PT, PT, 0x8, 0x0 ;  /* 0x000000000000281c */ /* 0x000fe4000170e170 */
[----:B------:R-:W-:-:S11]  /*4b50*/  PLOP3.LUT P2, PT, PT, PT, PT, 0x8, 0x0 ;  /* 0x000000000000781c */ /* 0x000fd60003f4e170 */
[----:B-1----:R-:W-:Y:S05]  /*4b60*/  @P0 BRA.U.ANY `(.L_x_356) ;  /* 0xfffffffd00ec0947 */ /* 0x002fea000393ffff */
[----:B------:R0:W-:Y:S01]  /*4b70*/  UTMACMDFLUSH ;  /* 0x00000000000079b7 */ /* 0x0001e20000000000 */
[----:B------:R-:W-:-:S04]  /*4b80*/  DEPBAR.LE SB0, 0x0 ;  /* 0x000080000000791a */ /* 0x000fc80000000000 */
.L_x_355:
[----:B------:R-:W-:Y:S05]  /*4b90*/  BSYNC B0 ;  /* 0x0000000000007941 */ /* 0x000fea0003800000 */
.L_x_354:
        /* <DEDUP_REMOVED lines=12> */
[----:B------:R-:W-:-:S05]  /*4c60*/  IMAD.MOV.U32 R3, RZ, RZ, 0x1 ;  /* 0x00000001ff037424 */ /* 0x000fca00078e00ff */
[----:B------:R1:W-:Y:S02]  /*4c70*/  REDG.E.ADD.S32.STRONG.GPU desc[UR38][R8.64], R3 ;  /* 0x000000030800798e */ /* 0x0003e4000c10e3a6 */
.L_x_358:
[----:B------:R-:W-:Y:S05]  /*4c80*/  BSYNC B0 ;  /* 0x0000000000007941 */ /* 0x000fea0003800000 */
.L_x_357:
[----:B------:R-:W-:Y:S06]  /*4c90*/  BAR.SYNC.DEFER_BLOCKING 0x1, 0x100 ;  /* 0x0044000000007b1d */ /* 0x000fec0000010000 */
[----:B------:R-:W-:Y:S01]  /*4ca0*/  ULDC.64 UR4, c[0x0][0x860] ;  /* 0x0002180000047ab9 */ /* 0x000fe20000000a00 */
[----:B------:R-:W-:Y:S01]  /*4cb0*/  BSSY B0, `(.L_x_359) ;  /* 0x0000019000007945 */ /* 0x000fe20003800000 */
[----:B------:R-:W-:-:S04]  /*4cc0*/  IADD3 R2, P0, R11, UR4, RZ ;  /* 0x000000040b027c10 */ /* 0x000fc8000ff1e0ff */
[----:B-1----:R-:W-:Y:S01]  /*4cd0*/  IADD3.X R3, R10, UR5, RZ, P0, !PT ;  /* 0x000000050a037c10 */ /* 0x002fe200087fe4ff */
        /* <DEDUP_REMOVED lines=17> */
.L_x_361:
[----:B------:R-:W2:Y:S04]  /*4df0*/  LDG.E.STRONG.GPU R0, desc[UR38][R2.64] ;  /* 0x0000002602007981 */ /* 0x000ea8000c1ef900 */
[----:B--2---:R-:W-:Y:S01]  /*4e00*/  CCTL.IVALL ;  /* 0x00000000ff00798f */ /* 0x004fe20002000000 */
[----:B------:R-:W-:Y:S05]  /*4e10*/  YIELD ;  /* 0x0000000000007946 */ /* 0x000fea0003800000 */
[----:B------:R-:W-:-:S13]  /*4e20*/  ISETP.NE.AND P0, PT, R0, R7, PT ;  /* 0x000000070000720c */ /* 0x000fda0003f05270 */
[----:B------:R-:W-:Y:S05]  /*4e30*/  @P0 BRA `(.L_x_361) ;  /* 0xfffffffc00ec0947 */ /* 0x000fea000383ffff */
.L_x_360:
[----:B------:R-:W-:Y:S05]  /*4e40*/  BSYNC B0 ;  /* 0x0000000000007941 */ /* 0x000fea0003800000 */
.L_x_359:
[----:B------:R-:W-:-:S03]  /*4e50*/  UMOV UR4, 0xffffffff ;  /* 0xffffffff00047882 */ /* 0x000fc60000000000 */
[----:B------:R-:W-:Y:S05]  /*4e60*/  BRA.DIV UR4, `(.L_x_362) ;  /* 0x00000036043c7947 */ /* 0x000fea000b800000 */
[----:B------:R-:W-:Y:S01]  /*4e70*/  NOP ;  /* 0x0000000000007918 */ /* 0x000fe20000000000 */
.L_x_438:
[----:B------:R-:W-:Y:S01]  /*4e80*/  @!PT LDS RZ, [RZ] ;  /* 0x00000000fffff984 */ /* 0x000fe20000000800 */
[----:B------:R-:W-:Y:S01]  /*4e90*/  @!PT LDS RZ, [RZ] ;  /* 0x00000000fffff984 */ /* 0x000fe20000000800 */
[----:B------:R-:W-:Y:S01]  /*4ea0*/  @!PT LDS RZ, [RZ] ;  /* 0x00000000fffff984 */ /* 0x000fe20000000800 */
[----:B------:R-:W-:Y:S01]  /*4eb0*/  @!PT LDS RZ, [RZ] ;  /* 0x00000000fffff984 */ /* 0x000fe20000000800 */
[----:B------:R2:W-:Y:S06]  /*4ec0*/  MEMBAR.ALL.CTA ;  /* 0x0000000000007992 */ /* 0x0005ec0000008000 */
[----:B--2---:R-:W2:Y:S01]  /*4ed0*/  FENCE.VIEW.ASYNC.S ;  /* 0x00000000000073c6 */ /* 0x004ea20000000000 */
[----:B------:R-:W-:Y:S05]  /*4ee0*/  WARPSYNC.ALL ;  /* 0x0000000000007948 */ /* 0x000fea0003800000 */
[----:B------:R-:W-:Y:S01]  /*4ef0*/  BSSY B0, `(.L_x_363) ;  /* 0x0000011000007945 */ /* 0x000fe20003800000 */
[----:B--2---:R-:W-:Y:S06]  /*4f00*/  BAR.SYNC.DEFER_BLOCKING 0x1, 0x100 ;  /* 0x0044000000007b1d */ /* 0x004fec0000010000 */
        /* <DEDUP_REMOVED lines=8> */
.L_x_365:
[----:B------:R-:W-:Y:S01]  /*4f90*/  @P0 ELECT P2, URZ, PT ;  /* 0x00000000003f082f */ /* 0x000fe20003840000 */
[----:B------:R2:W-:-:S12]  /*4fa0*/  UBLKRED.G.S.ADD.F32.RN [UR4], [UR6], UR7, desc[UR8] ;  /* 0x00000804060073bb */ /* 0x0005d800080a1407 */
[----:B------:R-:W-:Y:S02]  /*4fb0*/  @P2 PLOP3.LUT P0, PT, P2, PT, PT, 0x8, 0x0 ;  /* 0x000000000000281c */ /* 0x000fe4000170e170 */
[----:B------:R-:W-:-:S11]  /*4fc0*/  PLOP3.LUT P2, PT, PT, PT, PT, 0x8, 0x0 ;  /* 0x000000000000781c */ /* 0x000fd60003f4e170 */
[----:B--2---:R-:W-:Y:S05]  /*4fd0*/  @P0 BRA.U.ANY `(.L_x_365) ;  /* 0xfffffffd00ec0947 */ /* 0x004fea000393ffff */
[----:B------:R0:W-:Y:S01]  /*4fe0*/  UTMACMDFLUSH ;  /* 0x00000000000079b7 */ /* 0x0001e20000000000 */
[----:B------:R-:W-:-:S04]  /*4ff0*/  DEPBAR.LE SB0, 0x0 ;  /* 0x000080000000791a */ /* 0x000fc80000000000 */
.L_x_364:
[----:B------:R-:W-:Y:S05]  /*5000*/  BSYNC B0 ;  /* 0x0000000000007941 */ /* 0x000fea0003800000 */
.L_x_363:
[----:B------:R-:W-:Y:S01]  /*5010*/  NOP ;  /* 0x0000000000007918 */ /* 0x000fe20000000000 */
[----:B------:R-:W-:Y:S05]  /*5020*/  @P1 BRA `(.L_x_330) ;  /* 0x0000003000501947 */ /* 0x000fea0003800000 */
[----:B------:R-:W-:Y:S01]  /*5030*/  IMAD.MOV.U32 R5, RZ, RZ, 0x1 ;  /* 0x00000001ff057424 */ /* 0x000fe200078e00ff */
        /* <DEDUP_REMOVED lines=8> */
[----:B012345:R-:W-:Y:S04]  /*50c0*/  CCTL.IVALL ;  /* 0x00000000ff00798f */ /* 0x03ffe80002000000 */
[----:B------:R2:W-:Y:S01]  /*50d0*/  REDG.E.ADD.S32.STRONG.GPU desc[UR38][R2.64], R5 ;  /* 0x000000050200798e */ /* 0x0005e2000c10e3a6 */
[----:B------:R-:W-:Y:S05]  /*50e0*/  BRA `(.L_x_330) ;  /* 0x0000003000207947 */ /* 0x000fea0003800000 */
.L_x_328:
        /* <DEDUP_REMOVED lines=20> */
[----:B------:R-:W-:Y:S02]  /*5230*/  UIMAD UR6, UR8, UR10, URZ ;  /* 0x0000000a080672a4 */ /* 0x000fe4000f8e023f */
[----:B------:R-:W-:Y:S01]  /*5240*/  USHF.R.S32.HI UR10, URZ, 0x1f, UR7 ;  /* 0x0000001f3f0a7899 */ /* 0x000fe20008011407 */
[----:B--2---:R-:W-:Y:S01]  /*5250*/  ISETP.GE.AND P1, PT, R4, 0x1, PT ;  /* 0x000000010400780c */ /* 0x004fe20003f26270 */
[----:B------:R-:W-:Y:S02]  /*5260*/  UIMAD UR6, UR9, UR11, UR6 ;  /* 0x0000000b090672a4 */ /* 0x000fe4000f8e0206 */
[----:B------:R-:W-:-:S02]  /*5270*/  UIMAD UR11, UR7, UR13, URZ ;  /* 0x0000000d070b72a4 */ /* 0x000fc4000f8e023f */
[----:B------:R-:W-:Y:S02]  /*5280*/  UIADD3 UR5, UR5, UR6, URZ ;  /* 0x0000000605057290 */ /* 0x000fe4000fffe03f */
[----:B------:R-:W-:Y:S02]  /*5290*/  UIMAD UR6, UR10, UR14, URZ ;  /* 0x0000000e0a0672a4 */ /* 0x000fe4000f8e023f */
[----:B------:R-:W-:Y:S02]  /*52a0*/  UIADD3 UR10, UP0, UR11, UR9, URZ ;  /* 0x000000090b0a7290 */ /* 0x000fe4000ff1e03f */
        /* <DEDUP_REMOVED lines=13> */
[----:B------:R-:W-:-:S04]  /*5380*/  LEA.HI R3, R3, R0, RZ, 0x6 ;  /* 0x0000000003037211 */ /* 0x000fc800078f30ff */
        /* <DEDUP_REMOVED lines=17> */
.L_x_392:
        /* <DEDUP_REMOVED lines=17> */
.L_x_370:
[----:B------:R-:W2:Y:S04]  /*55b0*/  LDG.E.STRONG.GPU R6, desc[UR38][R2.64] ;  /* 0x0000002602067981 */ /* 0x000ea8000c1ef900 */
[----:B--2---:R-:W-:Y:S01]  /*55c0*/  CCTL.IVALL ;  /* 0x00000000ff00798f */ /* 0x004fe20002000000 */
[----:B------:R-:W-:Y:S05]  /*55d0*/  YIELD ;  /* 0x0000000000007946 */ /* 0x000fea0003800000 */
[----:B------:R-:W-:-:S13]  /*55e0*/  ISETP.NE.AND P3, PT, R6, UR26, PT ;  /* 0x0000001a06007c0c */ /* 0x000fda000bf65270 */
[----:B------:R-:W-:Y:S05]  /*55f0*/  @P3 BRA `(.L_x_370) ;  /* 0xfffffffc00ec3947 */ /* 0x000fea000383ffff */
.L_x_369:
[----:B------:R-:W-:Y:S05]  /*5600*/  BSYNC B0 ;  /* 0x0000000000007941 */ /* 0x000fea0003800000 */
.L_x_368:
[----:B------:R-:W-:-:S03]  /*5610*/  UMOV UR23, 0xffffffff ;  /* 0xffffffff00177882 */ /* 0x000fc60000000000 */
[----:B------:R-:W-:Y:S05]  /*5620*/  BRA.DIV UR23, `(.L_x_371) ;  /* 0x0000002e17687947 */ /* 0x000fea000b800000 */
[----:B------:R-:W-:Y:S01]  /*5630*/  NOP ;  /* 0x0000000000007918 */ /* 0x000fe20000000000 */
.L_x_441:
        /* <DEDUP_REMOVED lines=19> */
.L_x_373:
[----:B------:R-:W-:Y:S05]  /*5770*/  BSYNC B0 ;  /* 0x0000000000007941 */ /* 0x000fea0003800000 */
.L_x_372:
        /* <DEDUP_REMOVED lines=13> */
.L_x_375:
[----:B------:R-:W-:Y:S05]  /*5850*/  BSYNC B0 ;  /* 0x0000000000007941 */ /* 0x000fea0003800000 */
.L_x_374:
[----:B------:R-:W-:Y:S06]  /*5860*/  BAR.ARV 0xa, 0xa0 ;  /* 0x0282800000007b1d */ /* 0x000fec0000002000 */
[----:B------:R-:W-:Y:S04]  /*5870*/  BSSY B0, `(.L_x_376) ;  /* 0x0000003000007945 */ /* 0x000fe80003800000 */
[----:B------:R-:W-:Y:S05]  /*5880*/  @!P0 BRA `(.L_x_377) ;  /* 0x0000000000048947 */ /* 0x000fea0003800000 */
[----:B------:R-:W-:-:S04]  /*5890*/  DEPBAR.LE SB0, 0x0 ;  /* 0x000080000000791a */ /* 0x000fc80000000000 */
.L_x_377:
[----:B------:R-:W-:Y:S05]  /*58a0*/  BSYNC B0 ;  /* 0x0000000000007941 */ /* 0x000fea0003800000 */
.L_x_376:
        /* <DEDUP_REMOVED lines=19> */
.L_x_379:
[----:B------:R-:W-:Y:S05]  /*59e0*/  BSYNC B0 ;  /* 0x0000000000007941 */ /* 0x000fea0003800000 */
.L_x_378:
        /* <DEDUP_REMOVED lines=9> */
.L_x_382:
[----:B------:R-:W2:Y:S04]  /*5a80*/  LDG.E.STRONG.GPU R6, desc[UR38][R2.64] ;  /* 0x0000002602067981 */ /* 0x000ea8000c1ef900 */
[----:B--2---:R-:W-:Y:S01]  /*5a90*/  CCTL.IVALL ;  /* 0x00000000ff00798f */ /* 0x004fe20002000000 */
[----:B------:R-:W-:Y:S05]  /*5aa0*/  YIELD ;  /* 0x0000000000007946 */ /* 0x000fea0003800000 */
[----:B------:R-:W-:-:S13]  /*5ab0*/  ISETP.NE.AND P3, PT, R6, UR26, PT ;  /* 0x0000001a06007c0c */ /* 0x000fda000bf65270 */
[----:B------:R-:W-:Y:S05]  /*5ac0*/  @P3 BRA `(.L_x_382) ;  /* 0xfffffffc00ec3947 */ /* 0x000fea000383ffff */
.L_x_381:
[----:B------:R-:W-:Y:S05]  /*5ad0*/  BSYNC B0 ;  /* 0x0000000000007941 */ /* 0x000fea0003800000 */
.L_x_380:
[----:B------:R-:W-:-:S03]  /*5ae0*/  UMOV UR8, 0xffffffff ;  /* 0xffffffff00087882 */ /* 0x000fc60000000000 */
[----:B------:R-:W-:Y:S05]  /*5af0*/  BRA.DIV UR8, `(.L_x_383) ;  /* 0x0000002a08507947 */ /* 0x000fea000b800000 */
[----:B------:R-:W-:Y:S01]  /*5b00*/  NOP ;  /* 0x0000000000007918 */ /* 0x000fe20000000000 */
.L_x_444:
        /* <DEDUP_REMOVED lines=13> */
.L_x_385:
[----:B------:R-:W-:Y:S05]  /*5be0*/  BSYNC B0 ;  /* 0x0000000000007941 */ /* 0x000fea0003800000 */
.L_x_384:
        /* <DEDUP_REMOVED lines=13> */
.L_x_387:
[----:B------:R-:W-:Y:S05]  /*5cc0*/  BSYNC B0 ;  /* 0x0000000000007941 */ /* 0x000fea0003800000 */
.L_x_386:
[----:B------:R-:W-:Y:S06]  /*5cd0*/  BAR.ARV 0xa, 0xa0 ;  /* 0x0282800000007b1d */ /* 0x000fec0000002000 */
[----:B------:R-:W-:Y:S04]  /*5ce0*/  BSSY B0, `(.L_x_388) ;  /* 0x0000003000007945 */ /* 0x000fe80003800000 */
[----:B------:R-:W-:Y:S05]  /*5cf0*/  @!P0 BRA `(.L_x_389) ;  /* 0x0000000000048947 */ /* 0x000fea0003800000 */
[----:B------:R-:W-:-:S04]  /*5d00*/  DEPBAR.LE SB0, 0x0 ;  /* 0x000080000000791a */ /* 0x000fc80000000000 */
.L_x_389:
[----:B------:R-:W-:Y:S05]  /*5d10*/  BSYNC B0 ;  /* 0x0000000000007941 */ /* 0x000fea0003800000 */
.L_x_388:
        /* <DEDUP_REMOVED lines=19> */
.L_x_391:
[----:B------:R-:W-:Y:S05]  /*5e50*/  BSYNC B0 ;  /* 0x0000000000007941 */ /* 0x000fea0003800000 */
.L_x_390:
[----:B------:R-:W-:Y:S02]  /*5e60*/  UIADD3 UR4, UR4, 0x2, URZ ;  /* 0x0000000204047890 */ /* 0x000fe4000fffe03f */
[----:B------:R-:W-:Y:S01]  /*5e70*/  UIADD3 UR5, UR5, 0x1, URZ ;  /* 0x0000000105057890 */ /* 0x000fe2000fffe03f */
[----:B------:R-:W-:Y:S11]  /*5e80*/  @P2 BRA `(.L_x_392) ;  /* 0xfffffff400842947 */ /* 0x000ff6000383ffff */
.L_x_367:
        /* <DEDUP_REMOVED lines=13> */
.L_x_395:
[----:B------:R-:W2:Y:S04]  /*5f60*/  LDG.E.STRONG.GPU R0, desc[UR38][R2.64] ;  /* 0x0000002602007981 */ /* 0x000ea8000c1ef900 */
[----:B--2---:R-:W-:Y:S01]  /*5f70*/  CCTL.IVALL ;  /* 0x00000000ff00798f */ /* 0x004fe20002000000 */
[----:B------:R-:W-:Y:S05]  /*5f80*/  YIELD ;  /* 0x0000000000007946 */ /* 0x000fea0003800000 */
[----:B------:R-:W-:-:S13]  /*5f90*/  ISETP.NE.AND P2, PT, R0, UR26, PT ;  /* 0x0000001a00007c0c */ /* 0x000fda000bf45270 */
[----:B------:R-:W-:Y:S05]  /*5fa0*/  @P2 BRA `(.L_x_395) ;  /* 0xfffffffc00ec2947 */ /* 0x000fea000383ffff */
.L_x_394:
[----:B------:R-:W-:Y:S05]  /*5fb0*/  BSYNC B0 ;  /* 0x0000000000007941 */ /* 0x000fea0003800000 */
.L_x_393:
[----:B------:R-:W-:-:S03]  /*5fc0*/  UMOV UR5, 0xffffffff ;  /* 0xffffffff00057882 */ /* 0x000fc60000000000 */
[----:B------:R-:W-:Y:S05]  /*5fd0*/  BRA.DIV UR5, `(.L_x_396) ;  /* 0x0000002605347947 */ /* 0x000fea000b800000 */
[----:B------:R-:W-:Y:S01]  /*5fe0*/  NOP ;  /* 0x0000000000007918 */ /* 0x000fe20000000000 */
.L_x_447:
        /* <DEDUP_REMOVED lines=22> */
.L_x_398:
[----:B------:R-:W-:Y:S05]  /*6150*/  BSYNC B0 ;  /* 0x0000000000007941 */ /* 0x000fea0003800000 */
.L_x_397:
        /* <DEDUP_REMOVED lines=20> */
.L_x_400:
[----:B------:R-:W-:Y:S05]  /*62a0*/  BSYNC B0 ;  /* 0x0000000000007941 */ /* 0x000fea0003800000 */
.L_x_399:
[----:B------:R-:W-:Y:S06]  /*62b0*/  BAR.ARV 0xa, 0xa0 ;  /* 0x0282800000007b1d */ /* 0x000fec0000002000 */
[----:B------:R-:W-:Y:S04]  /*62c0*/  BSSY B0, `(.L_x_401) ;  /* 0x0000003000007945 */ /* 0x000fe80003800000 */
[----:B------:R-:W-:Y:S05]  /*62d0*/  @!P0 BRA `(.L_x_402) ;  /* 0x0000000000048947 */ /* 0x000fea0003800000 */
[----:B------:R-:W-:-:S04]  /*62e0*/  DEPBAR.LE SB0, 0x0 ;  /* 0x000080000000791a */ /* 0x000fc80000000000 */
.L_x_402:
[----:B------:R-:W-:Y:S05]  /*62f0*/  BSYNC B0 ;  /* 0x0000000000007941 */ /* 0x000fea0003800000 */
.L_x_401:
        /* <DEDUP_REMOVED lines=19> */
.L_x_366:
        /* <DEDUP_REMOVED lines=55> */
.L_x_448:
        /* <DEDUP_REMOVED lines=10> */
.L_x_406:
        /* <DEDUP_REMOVED lines=83> */
.L_x_417:
[----:B------:R-:W-:-:S04]  /*6d70*/  SHF.L.U32 R21, R9, 0x1f, RZ ;  /* 0x0000001f09157819 */ /* 0x000fc800000006ff */
[----:B-1----:R-:W1:Y:S02]  /*6d80*/  SYNCS.PHASECHK.TRANS64.TRYWAIT P1, [R11+URZ+0x30840], R21 ;  /* 0x030840150b0075a7 */ /* 0x002e64000802017f */
[----:B-12---:R-:W-:Y:S05]  /*6d90*/  @!P1 BRA `(.L_x_409) ;  /* 0x0000001400f49947 */ /* 0x006fea0003800000 */
.L_x_449:
[----:B------:R-:W-:Y:S05]  /*6da0*/  @P0 BRA `(.L_x_410) ;  /* 0x0000000000140947 */ /* 0x000fea0003800000 */
[----:B------:R-:W-:Y:S01]  /*6db0*/  ISETP.NE.AND P1, PT, R14, RZ, PT ;  /* 0x000000ff0e00720c */ /* 0x000fe20003f25270 */
[----:B------:R-:W-:-:S04]  /*6dc0*/  IMAD.MOV.U32 R0, RZ, RZ, 0x4100 ;  /* 0x00004100ff007424 */ /* 0x000fc800078e00ff */
[----:B------:R2:W-:Y:S08]  /*6dd0*/  SYNCS.ARRIVE.TRANS64 RZ, [R11+URZ+0x30830], R0 ;  /* 0x030830000bff79a7 */ /* 0x0005f0000800003f */
[----:B------:R-:W-:Y:S05]  /*6de0*/  @!P1 BRA `(.L_x_410) ;  /* 0x0000000000049947 */ /* 0x000fea0003800000 */
[----:B------:R-:W-:Y:S01]  /*6df0*/  BPT.TRAP 0x1 ;  /* 0x000000040000795c */ /* 0x000fe20000300000 */
.L_x_410:
        /* <DEDUP_REMOVED lines=36> */
.L_x_450:
[----:B------:R-:W-:Y:S05]  /*7040*/  @P0 BRA `(.L_x_412) ;  /* 0x0000000000140947 */ /* 0x000fea0003800000 */
[----:B------:R-:W-:Y:S01]  /*7050*/  ISETP.NE.AND P1, PT, R14, RZ, PT ;  /* 0x000000ff0e00720c */ /* 0x000fe20003f25270 */
[----:B------:R-:W-:-:S04]  /*7060*/  IMAD.MOV.U32 R2, RZ, RZ, 0x4100 ;  /* 0x00004100ff027424 */ /* 0x000fc800078e00ff */
[----:B------:R3:W-:Y:S08]  /*7070*/  SYNCS.ARRIVE.TRANS64 RZ, [R11+URZ+0x30818], R2 ;  /* 0x030818020bff79a7 */ /* 0x0007f0000800003f */
[----:B------:R-:W-:Y:S05]  /*7080*/  @!P1 BRA `(.L_x_412) ;  /* 0x0000000000049947 */ /* 0x000fea0003800000 */
[----:B------:R-:W-:Y:S01]  /*7090*/  BPT.TRAP 0x1 ;  /* 0x000000040000795c */ /* 0x000fe20000300000 */
.L_x_412:
        /* <DEDUP_REMOVED lines=27> */
.L_x_451:
        /* <DEDUP_REMOVED lines=9> */
.L_x_414:
        /* <DEDUP_REMOVED lines=31> */
.L_x_453:
[----:B------:R-:W-:Y:S05]  /*74d0*/  @P0 BRA `(.L_x_416) ;  /* 0x0000000000140947 */ /* 0x000fea0003800000 */
[----:B------:R-:W-:Y:S01]  /*74e0*/  ISETP.NE.AND P1, PT, R14, RZ, PT ;  /* 0x000000ff0e00720c */ /* 0x000fe20003f25270 */
[----:B-1----:R-:W-:-:S04]  /*74f0*/  IMAD.MOV.U32 R4, RZ, RZ, 0x4100 ;  /* 0x00004100ff047424 */ /* 0x002fc800078e00ff */
[----:B------:R2:W-:Y:S08]  /*7500*/  SYNCS.ARRIVE.TRANS64 RZ, [R11+URZ+0x30810], R4 ;  /* 0x030810040bff79a7 */ /* 0x0005f0000800003f */
[----:B------:R-:W-:Y:S05]  /*7510*/  @!P1 BRA `(.L_x_416) ;  /* 0x0000000000049947 */ /* 0x000fea0003800000 */
[----:B------:R-:W-:Y:S01]  /*7520*/  BPT.TRAP 0x1 ;  /* 0x000000040000795c */ /* 0x000fe20000300000 */
.L_x_416:
        /* <DEDUP_REMOVED lines=29> */
.L_x_408:
[----:B------:R-:W-:-:S13]  /*7700*/  ISETP.NE.AND P1, PT, R19, RZ, PT ;  /* 0x000000ff1300720c */ /* 0x000fda0003f25270 */
[----:B------:R-:W-:Y:S05]  /*7710*/  @!P1 BRA `(.L_x_407) ;  /* 0x0000000400289947 */ /* 0x000fea0003800000 */
[----:B------:R-:W-:-:S04]  /*7720*/  SHF.L.U32 R12, R9, 0x1f, RZ ;  /* 0x0000001f090c7819 */ /* 0x000fc800000006ff */
[----:B------:R-:W3:Y:S02]  /*7730*/  SYNCS.PHASECHK.TRANS64.TRYWAIT P1, [R11+URZ+0x30840], R12 ;  /* 0x0308400c0b0075a7 */ /* 0x000ee4000802017f */
[----:B---3--:R-:W-:Y:S05]  /*7740*/  @!P1 BRA `(.L_x_418) ;  /* 0x0000000c00dc9947 */ /* 0x008fea0003800000 */
.L_x_454:
[----:B------:R-:W-:Y:S05]  /*7750*/  @P0 BRA `(.L_x_419) ;  /* 0x0000000000140947 */ /* 0x000fea0003800000 */
[----:B------:R-:W-:Y:S01]  /*7760*/  ISETP.NE.AND P1, PT, R14, RZ, PT ;  /* 0x000000ff0e00720c */ /* 0x000fe20003f25270 */
[----:B-12---:R-:W-:-:S04]  /*7770*/  IMAD.MOV.U32 R4, RZ, RZ, 0x4100 ;  /* 0x00004100ff047424 */ /* 0x006fc800078e00ff */
[----:B------:R4:W-:Y:S08]  /*7780*/  SYNCS.ARRIVE.TRANS64 RZ, [R11+URZ+0x30830], R4 ;  /* 0x030830040bff79a7 */ /* 0x0009f0000800003f */
[----:B------:R-:W-:Y:S05]  /*7790*/  @!P1 BRA `(.L_x_419) ;  /* 0x0000000000049947 */ /* 0x000fea0003800000 */
[----:B------:R-:W-:Y:S01]  /*77a0*/  BPT.TRAP 0x1 ;  /* 0x000000040000795c */ /* 0x000fe20000300000 */
.L_x_419:
        /* <DEDUP_REMOVED lines=33> */
.L_x_455:
[----:B------:R-:W-:Y:S05]  /*79c0*/  @P0 BRA `(.L_x_421) ;  /* 0x0000000000140947 */ /* 0x000fea0003800000 */
[----:B------:R-:W-:Y:S01]  /*79d0*/  ISETP.NE.AND P0, PT, R14, RZ, PT ;  /* 0x000000ff0e00720c */ /* 0x000fe20003f05270 */
[----:B------:R-:W-:-:S04]  /*79e0*/  IMAD.MOV.U32 R4, RZ, RZ, 0x4100 ;  /* 0x00004100ff047424 */ /* 0x000fc800078e00ff */
[----:B------:R2:W-:Y:S08]  /*79f0*/  SYNCS.ARRIVE.TRANS64 RZ, [R11+URZ+0x30818], R4 ;  /* 0x030818040bff79a7 */ /* 0x0005f0000800003f */
[----:B------:R-:W-:Y:S05]  /*7a00*/  @!P0 BRA `(.L_x_421) ;  /* 0x0000000000048947 */ /* 0x000fea0003800000 */
[----:B------:R-:W-:Y:S01]  /*7a10*/  BPT.TRAP 0x1 ;  /* 0x000000040000795c */ /* 0x000fe20000300000 */
.L_x_421:
        /* <DEDUP_REMOVED lines=26> */
.L_x_407:
[----:B-12---:R-:W-:Y:S01]  /*7bc0*/  IMAD R4, R20, 0x8, R11 ;  /* 0x0000000814047824 */ /* 0x006fe200078e020b */
[----:B------:R-:W-:Y:S01]  /*7bd0*/  SHF.L.U32 R3, R9, 0x1f, RZ ;  /* 0x0000001f09037819 */ /* 0x000fe200000006ff */
[----:B------:R-:W1:Y:S03]  /*7be0*/  S2R R2, SR_TID.X ;  /* 0x0000000000027919 */ /* 0x000e660000002100 */
[----:B------:R-:W2:Y:S01]  /*7bf0*/  SYNCS.PHASECHK.TRANS64.TRYWAIT P0, [R4+URZ+0x30840], R3 ;  /* 0x03084003040075a7 */ /* 0x000ea2000800017f */
[----:B-1----:R-:W-:-:S04]  /*7c00*/  LOP3.LUT R2, R2, 0x7f, RZ, 0xc0, !PT ;  /* 0x0000007f02027812 */ /* 0x002fc800078ec0ff */
[----:B------:R-:W-:Y:S01]  /*7c10*/  ISETP.NE.AND P1, PT, R2, RZ, PT ;  /* 0x000000ff0200720c */ /* 0x000fe20003f25270 */
[----:B--2---:R-:W-:-:S12]  /*7c20*/  @!P0 BRA `(.L_x_422) ;  /* 0x0000000800cc8947 */ /* 0x004fd80003800000 */
.L_x_456:
[----:B------:R-:W-:Y:S05]  /*7c30*/  @P1 BRA `(.L_x_423) ;  /* 0x0000000000181947 */ /* 0x000fea0003800000 */
[----:B------:R-:W2:Y:S01]  /*7c40*/  S2R R2, SR_TID.X ;  /* 0x0000000000027919 */ /* 0x000ea20000002100 */
[----:B-1----:R-:W-:-:S04]  /*7c50*/  IMAD.MOV.U32 R3, RZ, RZ, 0x4100 ;  /* 0x00004100ff037424 */ /* 0x002fc800078e00ff */
[----:B------:R4:W-:Y:S01]  /*7c60*/  SYNCS.ARRIVE.TRANS64 RZ, [R4+URZ+0x30830], R3 ;  /* 0x0308300304ff79a7 */ /* 0x0009e2000800003f */
[----:B--2---:R-:W-:-:S13]  /*7c70*/  LOP3.LUT P0, RZ, R2, 0x1f, RZ, 0xc0, !PT ;  /* 0x0000001f02ff7812 */ /* 0x004fda000780c0ff */
[----:B----4-:R-:W-:Y:S05]  /*7c80*/  @!P0 BRA `(.L_x_423) ;  /* 0x0000000000048947 */ /* 0x010fea0003800000 */
[----:B------:R-:W-:Y:S01]  /*7c90*/  BPT.TRAP 0x1 ;  /* 0x000000040000795c */ /* 0x000fe20000300000 */
.L_x_423:
        /* <DEDUP_REMOVED lines=40> */
.L_x_404:
[----:B------:R-:W-:Y:S05]  /*7f20*/  BSYNC B0 ;  /* 0x0000000000007941 */ /* 0x000fea0003800000 */
.L_x_403:
[----:B------:R-:W-:-:S03]  /*7f30*/  UMOV UR6, 0xffffffff ;  /* 0xffffffff00067882 */ /* 0x000fc60000000000 */
[----:B------:R-:W-:Y:S05]  /*7f40*/  BRA.DIV UR6, `(.L_x_424) ;  /* 0x0000000a06187947 */ /* 0x000fea000b800000 */
[----:B------:R-:W-:-:S13]  /*7f50*/  ELECT P0, URZ, PT ;  /* 0x00000000003f782f */ /* 0x000fda0003800000 */
.L_x_459:
[----:B------:R-:W-:Y:S05]  /*7f60*/  @!P0 BRA `(.L_x_330) ;  /* 0x0000000000808947 */ /* 0x000fea0003800000 */
[----:B------:R-:W-:-:S04]  /*7f70*/  LOP3.LUT R17, R17, 0x2, RZ, 0xfc, !PT ;  /* 0x0000000211117812 */ /* 0x000fc800078efcff */
[----:B------:R-:W-:-:S13]  /*7f80*/  ISETP.NE.AND P0, PT, R17, 0x3, PT ;  /* 0x000000031100780c */ /* 0x000fda0003f05270 */
[----:B------:R-:W-:Y:S05]  /*7f90*/  @!P0 BRA `(.L_x_425) ;  /* 0x0000000000048947 */ /* 0x000fea0003800000 */
[----:B------:R-:W-:Y:S01]  /*7fa0*/  BPT.TRAP 0x1 ;  /* 0x000000040000795c */ /* 0x000fe20000300000 */
.L_x_425:
        /* <DEDUP_REMOVED lines=15> */
.L_x_460:
[----:B------:R-:W2:Y:S02]  /*80a0*/  SYNCS.PHASECHK.TRANS64.TRYWAIT P1, [R3+URZ], R2 ;  /* 0x00000002030075a7 */ /* 0x000ea4000802017f */
[----:B--2---:R-:W-:Y:S05]  /*80b0*/  @!P1 BRA `(.L_x_427) ;  /* 0x0000000400f49947 */ /* 0x004fea0003800000 */
.L_x_461:
[----:B------:R-:W-:Y:S05]  /*80c0*/  @!P0 BRA `(.L_x_428) ;  /* 0x0000000000048947 */ /* 0x000fea0003800000 */
[----:B------:R-:W-:Y:S01]  /*80d0*/  BPT.TRAP 0x1 ;  /* 0x000000040000795c */ /* 0x000fe20000300000 */
.L_x_428:
[----:B--2---:R-:W-:-:S04]  /*80e0*/  VIADD R3, R7, 0x30840 ;  /* 0x0003084007037836 */ /* 0x004fc80000000000 */
[----:B------:R-:W-:-:S04]  /*80f0*/  IMAD R0, R0, 0x8, R3 ;  /* 0x0000000800007824 */ /* 0x000fc800078e0203 */
[----:B------:R-:W2:Y:S02]  /*8100*/  SYNCS.PHASECHK.TRANS64.TRYWAIT P0, [R0+URZ], R5 ;  /* 0x00000005000075a7 */ /* 0x000ea4000800017f */
[----:B--2---:R-:W-:Y:S05]  /*8110*/  @!P0 BRA `(.L_x_429) ;  /* 0x0000000400f08947 */ /* 0x004fea0003800000 */
.L_x_462:
[----:B------:R-:W-:-:S07]  /*8120*/  IMAD R3, R4, 0x8, R3 ;  /* 0x0000000804037824 */ /* 0x000fce00078e0203 */
.L_x_430:
[----:B---3--:R3:W4:Y:S02]  /*8130*/  SYNCS.PHASECHK.TRANS64.TRYWAIT P0, [R3+URZ], R2 ;  /* 0x00000002030075a7 */ /* 0x008724000800017f */
[----:B----4-:R-:W-:Y:S05]  /*8140*/  @!P0 NANOSLEEP.SYNCS 0x989680 ;  /* 0x009896800000895d */ /* 0x010fea0003900000 */
[----:B------:R-:W4:Y:S02]  /*8150*/  @!P0 SYNCS.PHASECHK.TRANS64 P0, [R3+URZ], R2 ;  /* 0x00000002030085a7 */ /* 0x000f24000800007f */
[----:B----4-:R-:W-:Y:S05]  /*8160*/  @!P0 BRA `(.L_x_430) ;  /* 0xfffffffc00f08947 */ /* 0x010fea000383ffff */
.L_x_330:
[----:B------:R-:W-:Y:S05]  /*8170*/  BSYNC B6 ;  /* 0x0000000000067941 */ /* 0x000fea0003800000 */
.L_x_327:
[----:B------:R-:W-:Y:S05]  /*8180*/  EXIT ;  /* 0x000000000000794d */ /* 0x000fea0003800000 */
.L_x_335:
[----:B------:R-:W-:Y:S02]  /*8190*/  IMAD.MOV.U32 R12, RZ, RZ, RZ ;  /* 0x000000ffff0c7224 */ /* 0x000fe400078e00ff */
[----:B------:R-:W-:Y:S02]  /*81a0*/  IMAD.MOV.U32 R11, RZ, RZ, 0x1f ;  /* 0x0000001fff0b7424 */ /* 0x000fe400078e00ff */
[----:B------:R-:W-:-:S07]  /*81b0*/  IMAD.MOV.U32 R15, RZ, RZ, -0x1 ;  /* 0xffffffffff0f7424 */ /* 0x000fce00078e00ff */
[----:B------:R-:W-:Y:S05]  /*81c0*/  WARPSYNC.COLLECTIVE R15, `(.L_x_431) ;  /* 0x000000000f087348 */ /* 0x000fea0003c00000 */
[----:B------:R1:W2:Y:S02]  /*81d0*/  SHFL.IDX P6, R14, R13, R12, R11 ;  /* 0x0000000c0d0e7389 */ /* 0x0002a400000c000b */
[----:B-12---:R-:W-:Y:S01]  /*81e0*/  ENDCOLLECTIVE ;  /* 0x000000000000791b */ /* 0x006fe20003800000 */
.L_x_431:
[----:B------:R-:W-:Y:S05]  /*81f0*/  BRA `(.L_x_432) ;  /* 0xffffff8800507947 */ /* 0x000fea000383ffff */
.L_x_337:
[----:B--2---:R2:W3:Y:S02]  /*8200*/  SYNCS.PHASECHK.TRANS64.TRYWAIT P0, [R16+URZ+0x30800], R11 ;  /* 0x0308000b100075a7 */ /* 0x0044e4000800017f */
[----:B---3--:R-:W-:Y:S05]  /*8210*/  @!P0 NANOSLEEP.SYNCS 0x989680 ;  /* 0x009896800000895d */ /* 0x008fea0003900000 */
[----:B------:R-:W3:Y:S02]  /*8220*/  @!P0 SYNCS.PHASECHK.TRANS64 P0, [R16+URZ+0x30800], R11 ;  /* 0x0308000b100085a7 */ /* 0x000ee4000800007f */
[----:B---3--:R-:W-:Y:S05]  /*8230*/  @!P0 BRA `(.L_x_337) ;  /* 0xfffffffc00f08947 */ /* 0x008fea000383ffff */
[----:B------:R-:W-:Y:S05]  /*8240*/  BRA `(.L_x_336) ;  /* 0xffffff8800a87947 */ /* 0x000fea000383ffff */
.L_x_342:
[----:B---3--:R3:W4:Y:S02]  /*8250*/  SYNCS.PHASECHK.TRANS64.TRYWAIT P1, [R2+URZ+0x30810], R153 ;  /* 0x03081099020075a7 */ /* 0x008724000802017f */
[----:B----4-:R-:W-:Y:S05]  /*8260*/  @!P1 NANOSLEEP.SYNCS 0x989680 ;  /* 0x009896800000995d */ /* 0x010fea0003900000 */
[----:B------:R-:W4:Y:S02]  /*8270*/  @!P1 SYNCS.PHASECHK.TRANS64 P1, [R2+URZ+0x30810], R153 ;  /* 0x03081099020095a7 */ /* 0x000f24000802007f */
[----:B----4-:R-:W-:Y:S05]  /*8280*/  @!P1 BRA `(.L_x_342) ;  /* 0xfffffffc00f09947 */ /* 0x010fea000383ffff */
[----:B------:R-:W-:Y:S05]  /*8290*/  BRA `(.L_x_341) ;  /* 0xffffff94003c7947 */ /* 0x000fea000383ffff */
.L_x_346:
[----:B------:R1:W1:Y:S02]  /*82a0*/  SYNCS.PHASECHK.TRANS64.TRYWAIT P1, [R2+URZ+0x30830], R153 ;  /* 0x03083099020075a7 */ /* 0x000264000802017f */
[----:B-1----:R-:W-:Y:S05]  /*82b0*/  @!P1 NANOSLEEP.SYNCS 0x989680 ;  /* 0x009896800000995d */ /* 0x002fea0003900000 */
[----:B------:R-:W1:Y:S02]  /*82c0*/  @!P1 SYNCS.PHASECHK.TRANS64 P1, [R2+URZ+0x30830], R153 ;  /* 0x03083099020095a7 */ /* 0x000e64000802007f */
[----:B-1----:R-:W-:Y:S05]  /*82d0*/  @!P1 BRA `(.L_x_346) ;  /* 0xfffffffc00f09947 */ /* 0x002fea000383ffff */
[----:B------:R-:W-:Y:S05]  /*82e0*/  BRA `(.L_x_345) ;  /* 0xffffff9800947947 */ /* 0x000fea000383ffff */
.L_x_353:
[----:B------:R-:W-:Y:S01]  /*82f0*/  BSSY B0, `(.L_x_433) ;  /* 0x0000005000007945 */ /* 0x000fe20003800000 */
[----:B------:R-:W-:-:S07]  /*8300*/  IMAD.MOV.U32 R15, RZ, RZ, -0x1 ;  /* 0xffffffffff0f7424 */ /* 0x000fce00078e00ff */
[----:B---3--:R-:W-:Y:S05]  /*8310*/  WARPSYNC.COLLECTIVE R15, `(.L_x_434) ;  /* 0x000000000f087348 */ /* 0x008fea0003c00000 */
[----:B------:R-:W-:Y:S01]  /*8320*/  NOP ;  /* 0x0000000000007918 */ /* 0x000fe20000000000 */
[----:B---3--:R-:W-:Y:S01]  /*8330*/  ENDCOLLECTIVE ;  /* 0x000000000000791b */ /* 0x008fe20003800000 */
.L_x_434:
[----:B------:R-:W-:Y:S05]  /*8340*/  BSYNC B0 ;  /* 0x0000000000007941 */ /* 0x000fea0003800000 */
.L_x_433:
[----:B------:R-:W-:Y:S05]  /*8350*/  BRA `(.L_x_435) ;  /* 0xffffffc400ac7947 */ /* 0x000fea000383ffff */
.L_x_362:
[----:B------:R-:W-:Y:S01]  /*8360*/  BSSY B0, `(.L_x_436) ;  /* 0x0000005000007945 */ /* 0x000fe20003800000 */
[----:B------:R-:W-:-:S07]  /*8370*/  IMAD.MOV.U32 R15, RZ, RZ, -0x1 ;  /* 0xffffffffff0f7424 */ /* 0x000fce00078e00ff */
[----:B-1-3--:R-:W-:Y:S05]  /*8380*/  WARPSYNC.COLLECTIVE R15, `(.L_x_437) ;  /* 0x000000000f087348 */ /* 0x00afea0003c00000 */
[----:B------:R-:W-:Y:S01]  /*8390*/  NOP ;  /* 0x0000000000007918 */ /* 0x000fe20000000000 */
[----:B-1-3--:R-:W-:Y:S01]  /*83a0*/  ENDCOLLECTIVE ;  /* 0x000000000000791b */ /* 0x00afe20003800000 */
.L_x_437:
[----:B------:R-:W-:Y:S05]  /*83b0*/  BSYNC B0 ;  /* 0x0000000000007941 */ /* 0x000fea0003800000 */
.L_x_436:
[----:B------:R-:W-:Y:S05]  /*83c0*/  BRA `(.L_x_438) ;  /* 0xffffffc800ac7947 */ /* 0x000fea000383ffff */
.L_x_371:
[----:B------:R-:W-:Y:S01]  /*83d0*/  BSSY B0, `(.L_x_439) ;  /* 0x0000005000007945 */ /* 0x000fe20003800000 */
[----:B------:R-:W-:-:S07]  /*83e0*/  IMAD.MOV.U32 R15, RZ, RZ, -0x1 ;  /* 0xffffffffff0f7424 */ /* 0x000fce00078e00ff */
[----:B------:R-:W-:Y:S05]  /*83f0*/  WARPSYNC.COLLECTIVE R15, `(.L_x_440) ;  /* 0x000000000f087348 */ /* 0x000fea0003c00000 */
[----:B------:R-:W-:Y:S01]  /*8400*/  NOP ;  /* 0x0000000000007918 */ /* 0x000fe20000000000 */
[----:B------:R-:W-:Y:S01]  /*8410*/  ENDCOLLECTIVE ;  /* 0x000000000000791b */ /* 0x000fe20003800000 */
.L_x_440:
[----:B------:R-:W-:Y:S05]  /*8420*/  BSYNC B0 ;  /* 0x0000000000007941 */ /* 0x000fea0003800000 */
.L_x_439:
[----:B------:R-:W-:Y:S05]  /*8430*/  BRA `(.L_x_441) ;  /* 0xffffffd000807947 */ /* 0x000fea000383ffff */
.L_x_383:
[----:B------:R-:W-:Y:S01]  /*8440*/  BSSY B0, `(.L_x_442) ;  /* 0x0000005000007945 */ /* 0x000fe20003800000 */
[----:B------:R-:W-:-:S07]  /*8450*/  IMAD.MOV.U32 R15, RZ, RZ, -0x1 ;  /* 0xffffffffff0f7424 */ /* 0x000fce00078e00ff */
[----:B------:R-:W-:Y:S05]  /*8460*/  WARPSYNC.COLLECTIVE R15, `(.L_x_443) ;  /* 0x000000000f087348 */ /* 0x000fea0003c00000 */
[----:B------:R-:W-:Y:S01]  /*8470*/  NOP ;  /* 0x0000000000007918 */ /* 0x000fe20000000000 */
[----:B------:R-:W-:Y:S01]  /*8480*/  ENDCOLLECTIVE ;  /* 0x000000000000791b */ /* 0x000fe20003800000 */
.L_x_443:
[----:B------:R-:W-:Y:S05]  /*8490*/  BSYNC B0 ;  /* 0x0000000000007941 */ /* 0x000fea0003800000 */
.L_x_442:
[----:B------:R-:W-:Y:S05]  /*84a0*/  BRA `(.L_x_444) ;  /* 0xffffffd400987947 */ /* 0x000fea000383ffff */
.L_x_396:
[----:B------:R-:W-:Y:S01]  /*84b0*/  BSSY B0, `(.L_x_445) ;  /* 0x0000005000007945 */ /* 0x000fe20003800000 */
[----:B------:R-:W-:-:S07]  /*84c0*/  IMAD.MOV.U32 R15, RZ, RZ, -0x1 ;  /* 0xffffffffff0f7424 */ /* 0x000fce00078e00ff */
[----:B------:R-:W-:Y:S05]  /*84d0*/  WARPSYNC.COLLECTIVE R15, `(.L_x_446) ;  /* 0x000000000f087348 */ /* 0x000fea0003c00000 */
[----:B------:R-:W-:Y:S01]  /*84e0*/  NOP ;  /* 0x0000000000007918 */ /* 0x000fe20000000000 */
[----:B------:R-:W-:Y:S01]  /*84f0*/  ENDCOLLECTIVE ;  /* 0x000000000000791b */ /* 0x000fe20003800000 */
.L_x_446:
[----:B------:R-:W-:Y:S05]  /*8500*/  BSYNC B0 ;  /* 0x0000000000007941 */ /* 0x000fea0003800000 */
.L_x_445:
[----:B------:R-:W-:Y:S05]  /*8510*/  BRA `(.L_x_447) ;  /* 0xffffffd800b47947 */ /* 0x000fea000383ffff */
.L_x_405:
[----:B-1----:R1:W2:Y:S02]  /*8520*/  SYNCS.PHASECHK.TRANS64.TRYWAIT P1, [R11+URZ+0x30820], R0 ;  /* 0x030820000b0075a7 */ /* 0x0022a4000802017f */
[----:B--2---:R-:W-:Y:S05]  /*8530*/  @!P1 NANOSLEEP.SYNCS 0x989680 ;  /* 0x009896800000995d */ /* 0x004fea0003900000 */
[----:B------:R-:W2:Y:S02]  /*8540*/  @!P1 SYNCS.PHASECHK.TRANS64 P1, [R11+URZ+0x30820], R0 ;  /* 0x030820000b0095a7 */ /* 0x000ea4000802007f */
[----:B--2---:R-:W-:Y:S05]  /*8550*/  @!P1 BRA `(.L_x_405) ;  /* 0xfffffffc00f09947 */ /* 0x004fea000383ffff */
[----:B------:R-:W-:Y:S05]  /*8560*/  BRA `(.L_x_448) ;  /* 0xffffffe0008c7947 */ /* 0x000fea000383ffff */
.L_x_409:
[----:B-1----:R1:W2:Y:S02]  /*8570*/  SYNCS.PHASECHK.TRANS64.TRYWAIT P1, [R11+URZ+0x30840], R21 ;  /* 0x030840150b0075a7 */ /* 0x0022a4000802017f */
[----:B--2---:R-:W-:Y:S05]  /*8580*/  @!P1 NANOSLEEP.SYNCS 0x989680 ;  /* 0x009896800000995d */ /* 0x004fea0003900000 */
[----:B------:R-:W2:Y:S02]  /*8590*/  @!P1 SYNCS.PHASECHK.TRANS64 P1, [R11+URZ+0x30840], R21 ;  /* 0x030840150b0095a7 */ /* 0x000ea4000802007f */
[----:B--2---:R-:W-:Y:S05]  /*85a0*/  @!P1 BRA `(.L_x_409) ;  /* 0xfffffffc00f09947 */ /* 0x004fea000383ffff */
[----:B------:R-:W-:Y:S05]  /*85b0*/  BRA `(.L_x_449) ;  /* 0xffffffe400f87947 */ /* 0x000fea000383ffff */
.L_x_411:
[----:B--2---:R2:W3:Y:S02]  /*85c0*/  SYNCS.PHASECHK.TRANS64.TRYWAIT P1, [R11+URZ+0x30828], R21 ;  /* 0x030828150b0075a7 */ /* 0x0044e4000802017f */
[----:B---3--:R-:W-:Y:S05]  /*85d0*/  @!P1 NANOSLEEP.SYNCS 0x989680 ;  /* 0x009896800000995d */ /* 0x008fea0003900000 */
[----:B------:R-:W3:Y:S02]  /*85e0*/  @!P1 SYNCS.PHASECHK.TRANS64 P1, [R11+URZ+0x30828], R21 ;  /* 0x030828150b0095a7 */ /* 0x000ee4000802007f */
[----:B---3--:R-:W-:Y:S05]  /*85f0*/  @!P1 BRA `(.L_x_411) ;  /* 0xfffffffc00f09947 */ /* 0x008fea000383ffff */
[----:B------:R-:W-:Y:S05]  /*8600*/  BRA `(.L_x_450) ;  /* 0xffffffe8008c7947 */ /* 0x000fea000383ffff */
.L_x_413:
[----:B---3--:R3:W4:Y:S02]  /*8610*/  SYNCS.PHASECHK.TRANS64.TRYWAIT P1, [R11+URZ+0x30848], R21 ;  /* 0x030848150b0075a7 */ /* 0x008724000802017f */
[----:B----4-:R-:W-:Y:S05]  /*8620*/  @!P1 NANOSLEEP.SYNCS 0x989680 ;  /* 0x009896800000995d */ /* 0x010fea0003900000 */
[----:B------:R-:W4:Y:S02]  /*8630*/  @!P1 SYNCS.PHASECHK.TRANS64 P1, [R11+URZ+0x30848], R21 ;  /* 0x030848150b0095a7 */ /* 0x000f24000802007f */
[----:B----4-:R-:W-:Y:S05]  /*8640*/  @!P1 BRA `(.L_x_413) ;  /* 0xfffffffc00f09947 */ /* 0x010fea000383ffff */
[----:B------:R-:W-:Y:S05]  /*8650*/  BRA `(.L_x_451) ;  /* 0xffffffe800fc7947 */ /* 0x000fea000383ffff */
.L_x_415:
[----:B------:R-:W-:-:S07]  /*8660*/  SHF.L.U32 R4, R9, 0x1f, RZ ;  /* 0x0000001f09047819 */ /* 0x000fce00000006ff */
.L_x_452:
[----:B-1----:R1:W2:Y:S02]  /*8670*/  SYNCS.PHASECHK.TRANS64.TRYWAIT P1, [R11+URZ+0x30820], R4 ;  /* 0x030820040b0075a7 */ /* 0x0022a4000802017f */
[----:B--2---:R-:W-:Y:S05]  /*8680*/  @!P1 NANOSLEEP.SYNCS 0x989680 ;  /* 0x009896800000995d */ /* 0x004fea0003900000 */
[----:B------:R-:W2:Y:S02]  /*8690*/  @!P1 SYNCS.PHASECHK.TRANS64 P1, [R11+URZ+0x30820], R4 ;  /* 0x030820040b0095a7 */ /* 0x000ea4000802007f */
[----:B--2---:R-:W-:Y:S05]  /*86a0*/  @!P1 BRA `(.L_x_452) ;  /* 0xfffffffc00f09947 */ /* 0x004fea000383ffff */
[----:B------:R-:W-:Y:S05]  /*86b0*/  BRA `(.L_x_453) ;  /* 0xffffffec00847947 */ /* 0x000fea000383ffff */
.L_x_418:
[----:B---3--:R3:W4:Y:S02]  /*86c0*/  SYNCS.PHASECHK.TRANS64.TRYWAIT P1, [R11+URZ+0x30840], R12 ;  /* 0x0308400c0b0075a7 */ /* 0x008724000802017f */
[----:B----4-:R-:W-:Y:S05]  /*86d0*/  @!P1 NANOSLEEP.SYNCS 0x989680 ;  /* 0x009896800000995d */ /* 0x010fea0003900000 */
[----:B------:R-:W4:Y:S02]  /*86e0*/  @!P1 SYNCS.PHASECHK.TRANS64 P1, [R11+URZ+0x30840], R12 ;  /* 0x0308400c0b0095a7 */ /* 0x000f24000802007f */
[----:B----4-:R-:W-:Y:S05]  /*86f0*/  @!P1 BRA `(.L_x_418) ;  /* 0xfffffffc00f09947 */ /* 0x010fea000383ffff */
[----:B------:R-:W-:Y:S05]  /*8700*/  BRA `(.L_x_454) ;  /* 0xfffffff000107947 */ /* 0x000fea000383ffff */
.L_x_420:
[----:B-1----:R1:W2:Y:S02]  /*8710*/  SYNCS.PHASECHK.TRANS64.TRYWAIT P1, [R11+URZ+0x30828], R12 ;  /* 0x0308280c0b0075a7 */ /* 0x0022a4000802017f */
[----:B--2---:R-:W-:Y:S05]  /*8720*/  @!P1 NANOSLEEP.SYNCS 0x989680 ;  /* 0x009896800000995d */ /* 0x004fea0003900000 */
[----:B------:R-:W2:Y:S02]  /*8730*/  @!P1 SYNCS.PHASECHK.TRANS64 P1, [R11+URZ+0x30828], R12 ;  /* 0x0308280c0b0095a7 */ /* 0x000ea4000802007f */
[----:B--2---:R-:W-:Y:S05]  /*8740*/  @!P1 BRA `(.L_x_420) ;  /* 0xfffffffc00f09947 */ /* 0x004fea000383ffff */
[----:B------:R-:W-:Y:S05]  /*8750*/  BRA `(.L_x_455) ;  /* 0xfffffff000987947 */ /* 0x000fea000383ffff */
.L_x_422:
[----:B-1----:R1:W2:Y:S02]  /*8760*/  SYNCS.PHASECHK.TRANS64.TRYWAIT P0, [R4+URZ+0x30840], R3 ;  /* 0x03084003040075a7 */ /* 0x0022a4000800017f */
[----:B--2---:R-:W-:Y:S05]  /*8770*/  @!P0 NANOSLEEP.SYNCS 0x989680 ;  /* 0x009896800000895d */ /* 0x004fea0003900000 */
[----:B------:R-:W2:Y:S02]  /*8780*/  @!P0 SYNCS.PHASECHK.TRANS64 P0, [R4+URZ+0x30840], R3 ;  /* 0x03084003040085a7 */ /* 0x000ea4000800007f */
[----:B--2---:R-:W-:Y:S05]  /*8790*/  @!P0 BRA `(.L_x_422) ;  /* 0xfffffffc00f08947 */ /* 0x004fea000383ffff */
[----:B------:R-:W-:Y:S05]  /*87a0*/  BRA `(.L_x_456) ;  /* 0xfffffff400207947 */ /* 0x000fea000383ffff */
.L_x_424:
[----:B------:R-:W-:Y:S01]  /*87b0*/  BSSY B0, `(.L_x_457) ;  /* 0x0000006000007945 */ /* 0x000fe20003800000 */
[----:B------:R-:W-:-:S07]  /*87c0*/  IMAD.MOV.U32 R15, RZ, RZ, -0x1 ;  /* 0xffffffffff0f7424 */ /* 0x000fce00078e00ff */
[----:B------:R-:W-:Y:S05]  /*87d0*/  WARPSYNC.COLLECTIVE R15, `(.L_x_458) ;  /* 0x000000000f0c7348 */ /* 0x000fea0003c00000 */
[----:B------:R-:W-:Y:S02]  /*87e0*/  ELECT P6, UR62, PT ;  /* 0x00000000003e782f */ /* 0x000fe400038c0000 */
[----:B------:R-:W-:Y:S01]  /*87f0*/  MOV R14, UR62 ;  /* 0x0000003e000e7c02 */ /* 0x000fe20008000f00 */
[----:B------:R-:W-:Y:S10]  /*8800*/  ENDCOLLECTIVE ;  /* 0x000000000000791b */ /* 0x000ff40003800000 */
.L_x_458:
[----:B------:R-:W-:Y:S05]  /*8810*/  BSYNC B0 ;  /* 0x0000000000007941 */ /* 0x000fea0003800000 */
.L_x_457:
[----:B------:R-:W-:Y:S01]  /*8820*/  PLOP3.LUT P0, PT, P6, PT, PT, 0x80, 0x0 ;  /* 0x000000000000781c */ /* 0x000fe2000370f070 */
[----:B------:R-:W-:-:S12]  /*8830*/  BRA `(.L_x_459) ;  /* 0xfffffff400c87947 */ /* 0x000fd8000383ffff */
.L_x_426:
[----:B-1----:R1:W2:Y:S02]  /*8840*/  SYNCS.PHASECHK.TRANS64.TRYWAIT P1, [R6+URZ], R5 ;  /* 0x00000005060075a7 */ /* 0x0022a4000802017f */
[----:B--2---:R-:W-:Y:S05]  /*8850*/  @!P1 NANOSLEEP.SYNCS 0x989680 ;  /* 0x009896800000995d */ /* 0x004fea0003900000 */
[----:B------:R-:W2:Y:S02]  /*8860*/  @!P1 SYNCS.PHASECHK.TRANS64 P1, [R6+URZ], R5 ;  /* 0x00000005060095a7 */ /* 0x000ea4000802007f */
[----:B--2---:R-:W-:Y:S05]  /*8870*/  @!P1 BRA `(.L_x_426) ;  /* 0xfffffffc00f09947 */ /* 0x004fea000383ffff */
[----:B------:R-:W-:Y:S05]  /*8880*/  BRA `(.L_x_460) ;  /* 0xfffffff800047947 */ /* 0x000fea000383ffff */
.L_x_427:
[----:B--2---:R2:W3:Y:S02]  /*8890*/  SYNCS.PHASECHK.TRANS64.TRYWAIT P1, [R3+URZ], R2 ;  /* 0x00000002030075a7 */ /* 0x0044e4000802017f */
[----:B---3--:R-:W-:Y:S05]  /*88a0*/  @!P1 NANOSLEEP.SYNCS 0x989680 ;  /* 0x009896800000995d */ /* 0x008fea0003900000 */
[----:B------:R-:W3:Y:S02]  /*88b0*/  @!P1 SYNCS.PHASECHK.TRANS64 P1, [R3+URZ], R2 ;  /* 0x00000002030095a7 */ /* 0x000ee4000802007f */
[----:B---3--:R-:W-:Y:S05]  /*88c0*/  @!P1 BRA `(.L_x_427) ;  /* 0xfffffffc00f09947 */ /* 0x008fea000383ffff */
[----:B------:R-:W-:Y:S05]  /*88d0*/  BRA `(.L_x_461) ;  /* 0xfffffff400f87947 */ /* 0x000fea000383ffff */
.L_x_429:
[----:B--2---:R2:W3:Y:S02]  /*88e0*/  SYNCS.PHASECHK.TRANS64.TRYWAIT P0, [R0+URZ], R5 ;  /* 0x00000005000075a7 */ /* 0x0044e4000800017f */
[----:B---3--:R-:W-:Y:S05]  /*88f0*/  @!P0 NANOSLEEP.SYNCS 0x989680 ;  /* 0x009896800000895d */ /* 0x008fea0003900000 */
[----:B------:R-:W3:Y:S02]  /*8900*/  @!P0 SYNCS.PHASECHK.TRANS64 P0, [R0+URZ], R5 ;  /* 0x00000005000085a7 */ /* 0x000ee4000800007f */
[----:B---3--:R-:W-:Y:S05]  /*8910*/  @!P0 BRA `(.L_x_429) ;  /* 0xfffffffc00f08947 */ /* 0x008fea000383ffff */
[----:B------:R-:W-:Y:S05]  /*8920*/  BRA `(.L_x_462) ;  /* 0xfffffff400fc7947 */ /* 0x000fea000383ffff */
.L_x_463:
        /* <DEDUP_REMOVED lines=13> */
.L_x_3656:


//--------------------- .text._ZN7cutlass13device_kernelIN5flash11enable_sm90INS1_16FlashAttnBwdSm90INS1_25CollectiveMainloopBwdSm90ILi2ELi2ELi2EN4cute5tupleIJNS5_1CILi1EEES8_S8_EEENS6_IJNS7_ILi64EEENS7_ILi128EEESB_EEENS_6half_tEfNS_4arch4Sm90ELb0ELb0ELb1ELb1ELb0ELb1ELb0ELb0ELi2ELi1ELi2ELi1ELb0EEENS1_21CollectiveEpilogueBwdISC_SD_SF_Li256ELb1ELb0ELi1EEENS1_19SingleTileSchedulerILb1ELb0ELb0ELi128EEEEEEEEEvNT_6ParamsE --------------------------
	.section	.text._ZN7cutlass13device_kernelIN5flash11enable_sm90INS1_16FlashAttnBwdSm90INS1_25CollectiveMainloopBwdSm90ILi2ELi2ELi2EN4cute5tupleIJNS5_1CILi1EEES8_S8_EEENS6_IJNS7_ILi64EEENS7_ILi128EEESB_EEENS_6half_tEfNS_4arch4Sm90ELb0ELb0ELb1ELb1ELb0ELb1ELb0ELb0ELi2ELi1ELi2ELi1ELb0EEENS1_21CollectiveEpilogueBwdISC_SD_SF_Li256ELb1ELb0ELi1EEENS1_19SingleTileSchedulerILb1ELb0ELb0ELi128EEEEEEEEEvNT_6ParamsE,"ax",@progbits
	.align	128
.text._ZN7cutlass13device_kernelIN5flash11enable_sm90INS1_16FlashAttnBwdSm90INS1_25CollectiveMainloopBwdSm90ILi2ELi2ELi2EN4cute5tupleIJNS5_1CILi1EEES8_S8_EEENS6_IJNS7_ILi64EEENS7_ILi128EEESB_EEENS_6half_tEfNS_4arch4Sm90ELb0ELb0ELb1ELb1ELb0ELb1ELb0ELb0ELi2ELi1ELi2ELi1ELb0EEENS1_21CollectiveEpilogueBwdISC_SD_SF_Li256ELb1ELb0ELi1EEENS1_19SingleTileSchedulerILb1ELb0ELb0ELi128EEEEEEEEEvNT_6ParamsE:
        .type           _ZN7cutlass13device_kernelIN5flash11enable_sm90INS1_16FlashAttnBwdSm90INS1_25CollectiveMainloopBwdSm90ILi2ELi2ELi2EN4cute5tupleIJNS5_1CILi1EEES8_S8_EEENS6_IJNS7_ILi64EEENS7_ILi128EEESB_EEENS_6half_tEfNS_4arch4Sm90ELb0ELb0ELb1ELb1ELb0ELb1ELb0ELb0ELi2ELi1ELi2ELi1ELb0EEENS1_21CollectiveEpilogueBwdISC_SD_SF_Li256ELb1ELb0ELi1EEENS1_19SingleTileSchedulerILb1ELb0ELb0ELi128EEEEEEEEEvNT_6ParamsE,@function
        .size           _ZN7cutlass13device_kernelIN5flash11enable_sm90INS1_16FlashAttnBwdSm90INS1_25CollectiveMainloopBwdSm90ILi2ELi2ELi2EN4cute5tupleIJNS5_1CILi1EEES8_S8_EEENS6_IJNS7_ILi64EEENS7_ILi128EEESB_EEENS_6half_tEfNS_4arch4Sm90ELb0ELb0ELb1ELb1ELb0ELb1ELb0ELb0ELi2ELi1ELi2ELi1ELb0EEENS1_21CollectiveEpilogueBwdISC_SD_SF_Li256ELb1ELb0ELi1EEENS1_19SingleTileSchedulerILb1ELb0ELb0ELi128EEEEEEEEEvNT_6ParamsE,(.L_x_3657 - _ZN7cutlass13device_kernelIN5flash11enable_sm90INS1_16FlashAttnBwdSm90INS1_25CollectiveMainloopBwdSm90ILi2ELi2ELi2EN4cute5tupleIJNS5_1CILi1EEES8_S8_EEENS6_IJNS7_ILi64EEENS7_ILi128EEESB_EEENS_6half_tEfNS_4arch4Sm90ELb0ELb0ELb1ELb1ELb0ELb1ELb0ELb0ELi2ELi1ELi2ELi1ELb0EEENS1_21CollectiveEpilogueBwdISC_SD_SF_Li256ELb1ELb0ELi1EEENS1_19SingleTileSchedulerILb1ELb0ELb0ELi128EEEEEEEEEvNT_6ParamsE)
        .other          _ZN7cutlass13device_kernelIN5flash11enable_sm90INS1_16FlashAttnBwdSm90INS1_25CollectiveMainloopBwdSm90ILi2ELi2ELi2EN4cute5tupleIJNS5_1CILi1EEES8_S8_EEENS6_IJNS7_ILi64EEENS7_ILi128EEESB_EEENS_6half_tEfNS_4arch4Sm90ELb0ELb0ELb1ELb1ELb0ELb1ELb0ELb0ELi2ELi1ELi2ELi1ELb0EEENS1_21CollectiveEpilogueBwdISC_SD_SF_Li256ELb1ELb0ELi1EEENS1_19SingleTileSchedulerILb1ELb0ELb0ELi128EEEEEEEEEvNT_6ParamsE,@"STO_CUDA_ENTRY STV_DEFAULT"
_ZN7cutlass13device_kernelIN5flash11enable_sm90INS1_16FlashAttnBwdSm90INS1_25CollectiveMainloopBwdSm90ILi2ELi2ELi2EN4cute5tupleIJNS5_1CILi1EEES8_S8_EEENS6_IJNS7_ILi64EEENS7_ILi128EEESB_EEENS_6half_tEfNS_4arch4Sm90ELb0ELb0ELb1ELb1ELb0ELb1ELb0ELb0ELi2ELi1ELi2ELi1ELb0EEENS1_21CollectiveEpilogueBwdISC_SD_SF_Li256ELb1ELb0ELi1EEENS1_19SingleTileSchedulerILb1ELb0ELb0ELi128EEEEEEEEEvNT_6ParamsE:
[----:B------:R-:W1:Y:S02]  /*0000*/  LDC R1, c[0x0][0x28] ;  /* 0x00000a00ff017b82 */ /* 0x000e640000000800 */
[----:B-1----:R-:W-:Y:S01]  /*0010*/  VIADD R1, R1, 0xfffffff8 ;  /* 0xfffffff801017836 */ /* 0x002fe20000000000 */
[----:B------:R-:W1:Y:S01]  /*0020*/  S2R R3, SR_TID.X ;  /* 0x0000000000037919 */ /* 0x000e620000002100 */
[----:B------:R-:W-:Y:S01]  /*0030*/  ELECT P0, URZ, PT ;  /* 0x00000000003f782f */ /* 0x000fe20003800000 */
[----:B------:R-:W-:Y:S01]  /*0040*/  BSSY B0, `(.L_x_464) ;  /* 0x0000013000007945 */ /* 0x000fe20003800000 */
[----:B-1----:R-:W-:-:S05]  /*0050*/  SHF.R.U32.HI R0, RZ, 0x5, R3 ;  /* 0x00000005ff007819 */ /* 0x002fca0000011603 */
[----:B------:R-:W1:Y:S02]  /*0060*/  SHFL.IDX PT, R2, R0, RZ, 0x1f ;  /* 0x00001fff00027589 */ /* 0x000e6400000e0000 */
[----:B-1----:R-:W-:-:S13]  /*0070*/  ISETP.EQ.AND P0, PT, R2, RZ, P0 ;  /* 0x000000ff0200720c */ /* 0x002fda0000702270 */
[----:B------:R-:W-:Y:S05]  /*0080*/  @!P0 BRA `(.L_x_465) ;  /* 0x0000000000388947 */ /* 0x000fea0003800000 */
        /* <DEDUP_REMOVED lines=14> */
.L_x_465:
[----:B------:R-:W-:Y:S05]  /*0170*/  BSYNC B0 ;  /* 0x0000000000007941 */ /* 0x000fea0003800000 */
.L_x_464:
        /* <DEDUP_REMOVED lines=34> */
.L_x_466:
        /* <DEDUP_REMOVED lines=22> */
.L_x_467:
[----:B---3--:R-:W-:Y:S01]  /*0500*/  ISETP.NE.AND P0, PT, R2, RZ, PT ;  /* 0x000000ff0200720c */ /* 0x008fe20003f05270 */
[----:B------:R-:W-:Y:S01]  /*0510*/  IMAD.MOV.U32 R2, RZ, RZ, 0x1 ;  /* 0x00000001ff027424 */ /* 0x000fe200078e00ff */
[----:B------:R-:W-:Y:S01]  /*0520*/  NOP ;  /* 0x0000000000007918 */ /* 0x000fe20000000000 */
[----:B------:R-:W-:Y:S01]  /*0530*/  ULDC.64 UR38, c[0x0][0x208] ;  /* 0x0000820000267ab9 */ /* 0x000fe20000000a00 */
[----:B------:R-:W-:Y:S02]  /*0540*/  BSSY B6, `(.L_x_468) ;  /* 0x0000a9c000067945 */ /* 0x000fe40003800000 */
[----:B------:R-:W-:-:S05]  /*0550*/  SEL R2, R2, 0x2, !P0 ;  /* 0x0000000202027807 */ /* 0x000fca0004000000 */
[----:B------:R3:W-:Y:S01]  /*0560*/  STL [R1], R2 ;  /* 0x0000000201007387 */ /* 0x0007e20000100800 */
[----:B-12-4-:R-:W-:Y:S06]  /*0570*/  BAR.SYNC.DEFER_BLOCKING 0x0 ;  /* 0x0000000000007b1d */ /* 0x016fec0000010000 */
[----:B------:R-:W-:Y:S05]  /*0580*/  @!P0 BRA `(.L_x_469) ;  /* 0x0000007400d48947 */ /* 0x000fea0003800000 */
.L_x_470:
[----:B------:R-:W-:-:S08]  /*0590*/  NOP ;  /* 0x0000000000007918 */ /* 0x000fd00000000000 */
[----:B------:R-:W1:Y:S02]  /*05a0*/  USETMAXREG.TRY_ALLOC.CTAPOOL UP0, 0xf0 ;  /* 0x000000f0000079c8 */ /* 0x000e640008000600 */
[----:B-1----:R-:W-:-:S13]  /*05b0*/  PLOP3.LUT P0, PT, PT, PT, UP0, 0x80, 0x0 ;  /* 0x000000000000781c */ /* 0x002fda0003f0f008 */
[----:B------:R-:W-:Y:S05]  /*05c0*/  @!P0 BRA `(.L_x_470) ;  /* 0xfffffffc00f08947 */ /* 0x000fea000383ffff */
[----:B------:R-:W-:Y:S01]  /*05d0*/  LOP3.LUT R0, R0, 0x3, RZ, 0xc0, !PT ;  /* 0x0000000300007812 */ /* 0x000fe200078ec0ff */
[----:B---3--:R-:W1:Y:S01]  /*05e0*/  S2R R2, SR_TID.X ;  /* 0x0000000000027919 */ /* 0x008e620000002100 */
[----:B------:R-:W-:Y:S01]  /*05f0*/  ULDC.64 UR4, c[0x0][0x8d8] ;  /* 0x0002360000047ab9 */ /* 0x000fe20000000a00 */
[----:B------:R-:W2:Y:S03]  /*0600*/  S2R R7, SR_CTAID.Z ;  /* 0x0000000000077919 */ /* 0x000ea60000002700 */
[----:B------:R-:W3:Y:S02]  /*0610*/  SHFL.IDX PT, R0, R0, RZ, 0x1f ;  /* 0x00001fff00007589 */ /* 0x000ee400000e0000 */
[----:B---3--:R-:W-:Y:S02]  /*0620*/  ISETP.NE.AND P0, PT, R0, RZ, PT ;  /* 0x000000ff0000720c */ /* 0x008fe40003f05270 */
[----:B-1----:R-:W-:-:S11]  /*0630*/  SHF.R.U32.HI R2, RZ, 0x7, R2 ;  /* 0x00000007ff027819 */ /* 0x002fd60000011602 */
[----:B------:R-:W-:-:S05]  /*0640*/  @!P0 VIADD R2, R2, 0x9 ;  /* 0x0000000902028836 */ /* 0x000fca0000000000 */
[----:B------:R1:W-:Y:S06]  /*0650*/  @!P0 BAR.ARV R2, 0xa0 ;  /* 0x000280020000851d */ /* 0x0003ec0000002000 */
[----:B------:R-:W-:-:S04]  /*0660*/  ISETP.NE.U32.AND P0, PT, RZ, UR4, PT ;  /* 0x00000004ff007c0c */ /* 0x000fc8000bf05070 */
[----:B------:R-:W-:-:S13]  /*0670*/  ISETP.NE.AND.EX P0, PT, RZ, UR5, PT, P0 ;  /* 0x00000005ff007c0c */ /* 0x000fda000bf05300 */
[----:B-12---:R-:W-:Y:S05]  /*0680*/  @!P0 BRA `(.L_x_471) ;  /* 0x0000000000108947 */ /* 0x006fea0003800000 */
[----:B------:R-:W1:Y:S02]  /*0690*/  LDC.64 R2, c[0x0][0x8d8] ;  /* 0x00023600ff027b82 */ /* 0x000e640000000a00 */
[----:B-1----:R-:W-:-:S05]  /*06a0*/  IMAD.WIDE R2, R7, 0x4, R2 ;  /* 0x0000000407027825 */ /* 0x002fca00078e0202 */
[----:B------:R1:W5:Y:S01]  /*06b0*/  LDG.E R0, desc[UR38][R2.64] ;  /* 0x0000002602007981 */ /* 0x000362000c1e1900 */
[----:B------:R-:W-:Y:S05]  /*06c0*/  BRA `(.L_x_472) ;  /* 0x00000000002c7947 */ /* 0x000fea0003800000 */
.L_x_471:
[----:B------:R-:W-:Y:S02]  /*06d0*/  ULDC.64 UR4, c[0x0][0x8d0] ;  /* 0x0002340000047ab9 */ /* 0x000fe40000000a00 */
[----:B------:R-:W-:-:S04]  /*06e0*/  ISETP.NE.U32.AND P0, PT, RZ, UR4, PT ;  /* 0x00000004ff007c0c */ /* 0x000fc8000bf05070 */
[----:B------:R-:W-:-:S13]  /*06f0*/  ISETP.NE.AND.EX P0, PT, RZ, UR5, PT, P0 ;  /* 0x00000005ff007c0c */ /* 0x000fda000bf05300 */
[----:B------:R-:W-:Y:S05]  /*0700*/  @!P0 BRA `(.L_x_473) ;  /* 0x0000000000188947 */ /* 0x000fea0003800000 */
[----:B------:R-:W1:Y:S02]  /*0710*/  LDC.64 R2, c[0x0][0x8d0] ;  /* 0x00023400ff027b82 */ /* 0x000e640000000a00 */
[----:B-1----:R-:W-:-:S05]  /*0720*/  IMAD.WIDE R2, R7, 0x4, R2 ;  /* 0x0000000407027825 */ /* 0x002fca00078e0202 */
[----:B------:R-:W2:Y:S04]  /*0730*/  LDG.E R0, desc[UR38][R2.64] ;  /* 0x0000002602007981 */ /* 0x000ea8000c1e1900 */
[----:B------:R-:W2:Y:S02]  /*0740*/  LDG.E R5, desc[UR38][R2.64+0x4] ;  /* 0x0000042602057981 */ /* 0x000ea4000c1e1900 */
[----:B--2---:R-:W-:Y:S01]  /*0750*/  IMAD.IADD R0, R5, 0x1, -R0 ;  /* 0x0000000105007824 */ /* 0x004fe200078e0a00 */
[----:B------:R-:W-:Y:S06]  /*0760*/  BRA `(.L_x_472) ;  /* 0x0000000000047947 */ /* 0x000fec0003800000 */
.L_x_473:
[----:B------:R-:W2:Y:S02]  /*0770*/  LDC R0, c[0x0][0x8bc] ;  /* 0x00022f00ff007b82 */ /* 0x000ea40000000800 */
.L_x_472:
[----:B------:R-:W3:Y:S02]  /*0780*/  S2R R17, SR_CTAID.X ;  /* 0x0000000000117919 */ /* 0x000ee40000002500 */
[----:B---3--:R-:W-:-:S05]  /*0790*/  IMAD.SHL.U32 R17, R17, 0x80, RZ ;  /* 0x0000008011117824 */ /* 0x008fca00078e00ff */
[----:B--2--5:R-:W-:-:S04]  /*07a0*/  ISETP.GE.AND P0, PT, R17, R0, PT ;  /* 0x000000001100720c */ /* 0x024fc80003f06270 */
[----:B------:R-:W-:-:S04]  /*07b0*/  SEL R228, R7, 0xffffffff, !P0 ;  /* 0xffffffff07e47807 */ /* 0x000fc80004000000 */
[----:B------:R-:W-:-:S13]  /*07c0*/  ISETP.GE.AND P0, PT, R228, RZ, PT ;  /* 0x000000ffe400720c */ /* 0x000fda0003f06270 */
[----:B------:R-:W-:Y:S05]  /*07d0*/  @!P0 BRA `(.L_x_474) ;  /* 0x000000a400c88947 */ /* 0x000fea0003800000 */
[----:B------:R-:W-:Y:S02]  /*07e0*/  ULDC.64 UR4, c[0x0][0x780] ;  /* 0x0001e00000047ab9 */ /* 0x000fe40000000a00 */
[----:B------:R-:W-:Y:S01]  /*07f0*/  ISETP.NE.U32.AND P0, PT, RZ, UR4, PT ;  /* 0x00000004ff007c0c */ /* 0x000fe2000bf05070 */
[----:B------:R-:W-:Y:S02]  /*0800*/  ULDC UR4, c[0x0][0x290] ;  /* 0x0000a40000047ab9 */ /* 0x000fe40000000800 */
[----:B------:R-:W-:Y:S01]  /*0810*/  IMAD.U32 R18, RZ, RZ, UR4 ;  /* 0x00000004ff127e24 */ /* 0x000fe2000f8e00ff */
[----:B------:R-:W-:-:S13]  /*0820*/  ISETP.NE.AND.EX P0, PT, RZ, UR5, PT, P0 ;  /* 0x00000005ff007c0c */ /* 0x000fda000bf05300 */
[----:B------:R-:W-:Y:S05]  /*0830*/  @!P0 BRA `(.L_x_475) ;  /* 0x0000000000108947 */ /* 0x000fea0003800000 */
[----:B-1----:R-:W1:Y:S02]  /*0840*/  LDC.64 R2, c[0x0][0x780] ;  /* 0x0001e000ff027b82 */ /* 0x002e640000000a00 */
[----:B-1----:R-:W-:-:S05]  /*0850*/  IMAD.WIDE R2, R228, 0x4, R2 ;  /* 0x00000004e4027825 */ /* 0x002fca00078e0202 */
[----:B------:R1:W5:Y:S01]  /*0860*/  LDG.E R19, desc[UR38][R2.64] ;  /* 0x0000002602137981 */ /* 0x000362000c1e1900 */
[----:B------:R-:W-:Y:S05]  /*0870*/  BRA `(.L_x_476) ;  /* 0x0000000000287947 */ /* 0x000fea0003800000 */
.L_x_475:
[----:B------:R-:W-:Y:S01]  /*0880*/  ULDC.64 UR4, c[0x0][0x770] ;  /* 0x0001dc0000047ab9 */ /* 0x000fe20000000a00 */
[----:B------:R-:W2:Y:S01]  /*0890*/  LDC R19, c[0x0][0x280] ;  /* 0x0000a000ff137b82 */ /* 0x000ea20000000800 */
[----:B------:R-:W-:-:S04]  /*08a0*/  ISETP.NE.U32.AND P0, PT, RZ, UR4, PT ;  /* 0x00000004ff007c0c */ /* 0x000fc8000bf05070 */
[----:B------:R-:W-:-:S13]  /*08b0*/  ISETP.NE.AND.EX P0, PT, RZ, UR5, PT, P0 ;  /* 0x00000005ff007c0c */ /* 0x000fda000bf05300 */
[----:B------:R-:W-:Y:S05]  /*08c0*/  @!P0 BRA `(.L_x_476) ;  /* 0x0000000000148947 */ /* 0x000fea0003800000 */
[----:B-1----:R-:W1:Y:S02]  /*08d0*/  LDC.64 R2, c[0x0][0x770] ;  /* 0x0001dc00ff027b82 */ /* 0x002e640000000a00 */
[----:B-1----:R-:W-:-:S05]  /*08e0*/  IMAD.WIDE R2, R228, 0x4, R2 ;  /* 0x00000004e4027825 */ /* 0x002fca00078e0202 */
[----:B--2---:R-:W2:Y:S04]  /*08f0*/  LDG.E R19, desc[UR38][R2.64] ;  /* 0x0000002602137981 */ /* 0x004ea8000c1e1900 */
[----:B------:R-:W2:Y:S02]  /*0900*/  LDG.E R0, desc[UR38][R2.64+0x4] ;  /* 0x0000042602007981 */ /* 0x000ea4000c1e1900 */
[----:B--2---:R-:W-:-:S07]  /*0910*/  IMAD.IADD R19, R0, 0x1, -R19 ;  /* 0x0000000100137824 */ /* 0x004fce00078e0a13 */
.L_x_476:
[----:B------:R-:W-:Y:S02]  /*0920*/  ULDC.64 UR4, c[0x0][0x788] ;  /* 0x0001e20000047ab9 */ /* 0x000fe40000000a00 */
[----:B------:R-:W-:-:S04]  /*0930*/  ISETP.NE.U32.AND P0, PT, RZ, UR4, PT ;  /* 0x00000004ff007c0c */ /* 0x000fc8000bf05070 */
[----:B------:R-:W-:-:S13]  /*0940*/  ISETP.NE.AND.EX P0, PT, RZ, UR5, PT, P0 ;  /* 0x00000005ff007c0c */ /* 0x000fda000bf05300 */
[----:B------:R-:W-:Y:S05]  /*0950*/  @!P0 BRA `(.L_x_477) ;  /* 0x0000000000108947 */ /* 0x000fea0003800000 */
[----:B-1----:R-:W1:Y:S02]  /*0960*/  LDC.64 R2, c[0x0][0x788] ;  /* 0x0001e200ff027b82 */ /* 0x002e640000000a00 */
[----:B-1----:R-:W-:-:S05]  /*0970*/  IMAD.WIDE R2, R228, 0x4, R2 ;  /* 0x00000004e4027825 */ /* 0x002fca00078e0202 */
[----:B------:R1:W5:Y:S01]  /*0980*/  LDG.E R18, desc[UR38][R2.64] ;  /* 0x0000002602127981 */ /* 0x000362000c1e1900 */
[----:B------:R-:W-:Y:S05]  /*0990*/  BRA `(.L_x_478) ;  /* 0x0000000000247947 */ /* 0x000fea0003800000 */
.L_x_477:
[----:B------:R-:W-:Y:S02]  /*09a0*/  ULDC.64 UR4, c[0x0][0x778] ;  /* 0x0001de0000047ab9 */ /* 0x000fe40000000a00 */
[----:B------:R-:W-:-:S04]  /*09b0*/  ISETP.NE.U32.AND P0, PT, RZ, UR4, PT ;  /* 0x00000004ff007c0c */ /* 0x000fc8000bf05070 */
[----:B------:R-:W-:-:S13]  /*09c0*/  ISETP.NE.AND.EX P0, PT, RZ, UR5, PT, P0 ;  /* 0x00000005ff007c0c */ /* 0x000fda000bf05300 */
[----:B------:R-:W-:Y:S05]  /*09d0*/  @!P0 BRA `(.L_x_478) ;  /* 0x0000000000148947 */ /* 0x000fea0003800000 */
[----:B-1----:R-:W1:Y:S02]  /*09e0*/  LDC.64 R2, c[0x0][0x778] ;  /* 0x0001de00ff027b82 */ /* 0x002e640000000a00 */
[----:B-1----:R-:W-:-:S05]  /*09f0*/  IMAD.WIDE R2, R228, 0x4, R2 ;  /* 0x00000004e4027825 */ /* 0x002fca00078e0202 */
[----:B------:R-:W3:Y:S04]  /*0a00*/  LDG.E R18, desc[UR38][R2.64] ;  /* 0x0000002602127981 */ /* 0x000ee8000c1e1900 */
[----:B------:R-:W3:Y:S02]  /*0a10*/  LDG.E R5, desc[UR38][R2.64+0x4] ;  /* 0x0000042602057981 */ /* 0x000ee4000c1e1900 */
[----:B---3--:R-:W-:-:S07]  /*0a20*/  IMAD.IADD R18, R5, 0x1, -R18 ;  /* 0x0000000105127824 */ /* 0x008fce00078e0a12 */
.L_x_478:
[----:B--2--5:R-:W-:Y:S02]  /*0a30*/  ISETP.GE.AND P1, PT, R19, 0x1, PT ;  /* 0x000000011300780c */ /* 0x024fe40003f26270 */
[----:B------:R-:W-:Y:S02]  /*0a40*/  CS2R R86, SRZ ;  /* 0x0000000000567805 */ /* 0x000fe4000001ff00 */
[----:B------:R-:W-:Y:S02]  /*0a50*/  PLOP3.LUT P0, PT, PT, PT, PT, 0x80, 0x0 ;  /* 0x000000000000781c */ /* 0x000fe40003f0f070 */
        /* <DEDUP_REMOVED lines=23> */
[----:B------:R-:W-:Y:S01]  /*0bd0*/  IMAD.MOV.U32 R14, RZ, RZ, RZ ;  /* 0x000000ffff0e7224 */ /* 0x000fe200078e00ff */
[----:B------:R-:W-:Y:S02]  /*0be0*/  CS2R R10, SRZ ;  /* 0x00000000000a7805 */ /* 0x000fe4000001ff00 */
[----:B------:R-:W-:Y:S01]  /*0bf0*/  CS2R R36, SRZ ;  /* 0x0000000000247805 */ /* 0x000fe2000001ff00 */
[----:B------:R-:W-:Y:S01]  /*0c00*/  IMAD.MOV.U32 R12, RZ, RZ, RZ ;  /* 0x000000ffff0c7224 */ /* 0x000fe200078e00ff */
[----:B------:R-:W-:Y:S02]  /*0c10*/  CS2R R8, SRZ ;  /* 0x0000000000087805 */ /* 0x000fe4000001ff00 */
[----:B------:R-:W-:-:S02]  /*0c20*/  CS2R R32, SRZ ;  /* 0x0000000000207805 */ /* 0x000fc4000001ff00 */
[----:B------:R-:W-:Y:S01]  /*0c30*/  CS2R R6, SRZ ;  /* 0x0000000000067805 */ /* 0x000fe2000001ff00 */
[----:B------:R-:W-:Y:S01]  /*0c40*/  IMAD.MOV.U32 R29, RZ, RZ, RZ ;  /* 0x000000ffff1d7224 */ /* 0x000fe200078e00ff */
[----:B------:R-:W-:Y:S01]  /*0c50*/  CS2R R4, SRZ ;  /* 0x0000000000047805 */ /* 0x000fe2000001ff00 */
[----:B------:R-:W-:Y:S01]  /*0c60*/  IMAD.MOV.U32 R25, RZ, RZ, RZ ;  /* 0x000000ffff197224 */ /* 0x000fe200078e00ff */
        /* <DEDUP_REMOVED lines=31> */
[----:B------:R-:W-:Y:S01]  /*0e60*/  CS2R R88, SRZ ;  /* 0x0000000000587805 */ /* 0x000fe2000001ff00 */
[----:B------:R-:W-:Y:S06]  /*0e70*/  @!P1 BRA `(.L_x_479) ;  /* 0x00000038006c9947 */ /* 0x000fec0003800000 */
[----:B------:R-:W-:Y:S01]  /*0e80*/  MOV R0, RZ ;  /* 0x000000ff00007202 */ /* 0x000fe20000000f00 */
[----:B------:R-:W-:Y:S01]  /*0e90*/  ULDC UR36, c[0x0][0x75c] ;  /* 0x0001d70000247ab9 */ /* 0x000fe20000000800 */
[----:B------:R-:W-:Y:S02]  /*0ea0*/  ULDC UR37, c[0x0][0x744] ;  /* 0x0001d10000257ab9 */ /* 0x000fe40000000800 */
[----:B------:R-:W-:-:S13]  /*0eb0*/  LOP3.LUT P0, RZ, R0, 0x3ff, RZ, 0xc0, !PT ;  /* 0x000003ff00ff7812 */ /* 0x000fda000780c0ff */
[----:B------:R-:W-:Y:S05]  /*0ec0*/  @!P0 BRA `(.L_x_480) ;  /* 0x00000000007c8947 */ /* 0x000fea0003800000 */
[----:B-1----:R-:W-:Y:S01]  /*0ed0*/  MOV R2, 0x0 ;  /* 0x0000000000027802 */ /* 0x002fe20000000f00 */
        /* <DEDUP_REMOVED lines=15> */
.L_x_481:
        /* <DEDUP_REMOVED lines=15> */
.L_x_480:
[----:B-1----:R-:W1:Y:S01]  /*10c0*/  S2R R3, SR_CgaCtaId ;  /* 0x0000000000037919 */ /* 0x002e620000008800 */
        /* <DEDUP_REMOVED lines=21> */
.L_x_483:
        /* <DEDUP_REMOVED lines=15> */
.L_x_482:
        /* <DEDUP_REMOVED lines=8> */
.L_x_619:
[----:B------:R-:W-:Y:S01]  /*1390*/  SHF.L.U32 R21, RZ, 0x1f, RZ ;  /* 0x0000001fff157819 */ /* 0x000fe200000006ff */
[----:B------:R-:W-:Y:S01]  /*13a0*/  VIADD R19, R19, 0x3f ;  /* 0x0000003f13137836 */ /* 0x000fe20000000000 */
[----:B--2---:R-:W-:Y:S01]  /*13b0*/  LEA.HI R4, R14, R14, RZ, 0x1 ;  /* 0x0000000e0e047211 */ /* 0x004fe200078f08ff */
[----:B------:R-:W-:Y:S01]  /*13c0*/  IMAD.IADD R17, R18, 0x1, -R17 ;  /* 0x0000000112117824 */ /* 0x000fe200078e0a11 */
[----:B------:R-:W2:Y:S01]  /*13d0*/  SYNCS.PHASECHK.TRANS64.TRYWAIT P0, [R16+URZ+0x30800], R21 ;  /* 0x03080015100075a7 */ /* 0x000ea2000800017f */
[----:B------:R-:W-:Y:S01]  /*13e0*/  LOP3.LUT R5, R2, 0xffffff80, RZ, 0xc0, !PT ;  /* 0xffffff8002057812 */ /* 0x000fe200078ec0ff */
[----:B------:R-:W-:Y:S01]  /*13f0*/  IMAD.SHL.U32 R2, R0, 0x40, RZ ;  /* 0x0000004000027824 */ /* 0x000fe200078e00ff */
[----:B------:R-:W-:Y:S02]  /*1400*/  LOP3.LUT R9, R4, 0xfffffffe, RZ, 0xc0, !PT ;  /* 0xfffffffe04097812 */ /* 0x000fe400078ec0ff */
[----:B------:R-:W-:Y:S01]  /*1410*/  SHF.R.S32.HI R4, RZ, 0x1f, R19 ;  /* 0x0000001fff047819 */ /* 0x000fe20000011413 */
[----:B------:R-:W-:Y:S01]  /*1420*/  IMAD.IADD R5, R0, 0x1, -R5 ;  /* 0x0000000100057824 */ /* 0x000fe200078e0a05 */
[----:B------:R-:W-:Y:S01]  /*1430*/  LEA.HI R7, R3, R0, RZ, 0x4 ;  /* 0x0000000003077211 */ /* 0x000fe200078f20ff */
[----:B------:R-:W-:Y:S01]  /*1440*/  IMAD.IADD R9, R14, 0x1, -R9 ;  /* 0x000000010e097824 */ /* 0x000fe200078e0a09 */
[----:B------:R-:W-:-:S02]  /*1450*/  LEA.HI R10, R4, R19, RZ, 0x6 ;  /* 0x00000013040a7211 */ /* 0x000fc400078f30ff */
[CC--:B------:R-:W-:Y:S02]  /*1460*/  LEA.HI R4, R3.reuse, R0.reuse, RZ, 0x5 ;  /* 0x0000000003047211 */ /* 0x0c0fe400078f28ff */
[----:B------:R-:W-:Y:S02]  /*1470*/  LEA.HI R11, R3, R0, RZ, 0x3 ;  /* 0x00000000030b7211 */ /* 0x000fe400078f18ff */
[----:B------:R-:W-:Y:S02]  /*1480*/  SHF.R.S32.HI R4, RZ, 0x5, R4 ;  /* 0x00000005ff047819 */ /* 0x000fe40000011404 */
[----:B------:R-:W-:Y:S02]  /*1490*/  SHF.R.S32.HI R12, RZ, 0x4, R7 ;  /* 0x00000004ff0c7819 */ /* 0x000fe40000011407 */
[----:B------:R-:W-:Y:S01]  /*14a0*/  SHF.R.S32.HI R0, RZ, 0x1f, R5 ;  /* 0x0000001fff007819 */ /* 0x000fe20000011405 */
[----:B------:R-:W-:Y:S01]  /*14b0*/  IMAD.SHL.U32 R4, R4, 0x10, RZ ;  /* 0x0000001004047824 */ /* 0x000fe200078e00ff */
[----:B------:R-:W-:-:S02]  /*14c0*/  LOP3.LUT R3, R2, 0x1c0, RZ, 0xc0, !PT ;  /* 0x000001c002037812 */ /* 0x000fc400078ec0ff */
[----:B------:R-:W-:Y:S02]  /*14d0*/  LEA.HI R7, R7, R12, RZ, 0x1 ;  /* 0x0000000c07077211 */ /* 0x000fe400078f08ff */
[CC--:B------:R-:W-:Y:S02]  /*14e0*/  LEA.HI R2, R0.reuse, R5.reuse, RZ, 0x2 ;  /* 0x0000000500027211 */ /* 0x0c0fe400078f10ff */
[----:B------:R-:W-:Y:S02]  /*14f0*/  LEA.HI R0, R0, R5, RZ, 0x5 ;  /* 0x0000000500007211 */ /* 0x000fe400078f28ff */
[----:B------:R-:W-:Y:S02]  /*1500*/  LOP3.LUT R8, R3, 0x30, R4, 0xf8, !PT ;  /* 0x0000003003087812 */ /* 0x000fe400078ef804 */
[----:B------:R-:W-:Y:S02]  /*1510*/  LOP3.LUT R15, R7, 0x7ffffe, RZ, 0xc0, !PT ;  /* 0x007ffffe070f7812 */ /* 0x000fe400078ec0ff */
[----:B------:R-:W-:-:S02]  /*1520*/  SHF.R.S32.HI R4, RZ, 0x2, R2 ;  /* 0x00000002ff047819 */ /* 0x000fc40000011402 */
[----:B------:R-:W-:Y:S01]  /*1530*/  SHF.R.S32.HI R7, RZ, 0x1f, R2 ;  /* 0x0000001fff077819 */ /* 0x000fe20000011402 */
[----:B------:R-:W-:Y:S01]  /*1540*/  IMAD.IADD R15, R12, 0x1, -R15 ;  /* 0x000000010c0f7824 */ /* 0x000fe200078e0a0f */
[----:B------:R-:W-:Y:S02]  /*1550*/  SHF.R.S32.HI R0, RZ, 0x5, R0 ;  /* 0x00000005ff007819 */ /* 0x000fe40000011400 */
[----:B------:R-:W-:Y:S02]  /*1560*/  LEA.HI R6, R13, R13, RZ, 0x1 ;  /* 0x0000000d0d067211 */ /* 0x000fe400078f08ff */
[----:B------:R-:W-:Y:S01]  /*1570*/  LEA.HI R7, R7, R4, RZ, 0x3 ;  /* 0x0000000407077211 */ /* 0x000fe200078f18ff */
[----:B------:R-:W-:Y:S01]  /*1580*/  IMAD R17, R0, -0x10, R17 ;  /* 0xfffffff000117824 */ /* 0x000fe200078e0211 */
[----:B------:R-:W-:Y:S01]  /*1590*/  LOP3.LUT R6, R6, 0xfffffffe, RZ, 0xc0, !PT ;  /* 0xfffffffe06067812 */ /* 0x000fe200078ec0ff */
[----:B------:R-:W-:Y:S01]  /*15a0*/  IMAD.SHL.U32 R0, R13, 0x1000, RZ ;  /* 0x000010000d007824 */ /* 0x000fe200078e00ff */
[----:B------:R-:W-:-:S02]  /*15b0*/  LOP3.LUT R8, R8, 0x8, R11, 0xf8, !PT ;  /* 0x0000000808087812 */ /* 0x000fc400078ef80b */
[----:B------:R-:W-:Y:S01]  /*15c0*/  SHF.R.U32.HI R3, RZ, 0x3, R3 ;  /* 0x00000003ff037819 */ /* 0x000fe20000011603 */
[----:B------:R-:W-:Y:S01]  /*15d0*/  IMAD.IADD R6, R13, 0x1, -R6 ;  /* 0x000000010d067824 */ /* 0x000fe200078e0a06 */
[----:B------:R-:W-:Y:S01]  /*15e0*/  LOP3.LUT R7, R7, 0xfffffff8, RZ, 0xc0, !PT ;  /* 0xfffffff807077812 */ /* 0x000fe200078ec0ff */
[----:B------:R-:W-:Y:S01]  /*15f0*/  IMAD R11, R15, 0x200, R0 ;  /* 0x000002000f0b7824 */ /* 0x000fe200078e0200 */
[----:B------:R-:W-:Y:S02]  /*1600*/  LOP3.LUT R8, R8, R3, RZ, 0x3c, !PT ;  /* 0x0000000308087212 */ /* 0x000fe400078e3cff */
[----:B------:R-:W-:Y:S02]  /*1610*/  IADD3 R7, R17, R7, -R4 ;  /* 0x0000000711077210 */ /* 0x000fe40007ffe804 */
[----:B------:R-:W-:Y:S01]  /*1620*/  LOP3.LUT R12, R2, 0x7ffffffc, RZ, 0xc0, !PT ;  /* 0x7ffffffc020c7812 */ /* 0x000fe200078ec0ff */
[----:B--2---:R-:W-:Y:S06]  /*1630*/  @P0 BRA `(.L_x_485) ;  /* 0x0000000000080947 */ /* 0x004fec0003800000 */
[----:B------:R-:W2:Y:S02]  /*1640*/  SYNCS.PHASECHK.TRANS64.TRYWAIT P0, [R16+URZ+0x30800], R21 ;  /* 0x03080015100075a7 */ /* 0x000ea4000800017f */
[----:B--2---:R-:W-:Y:S05]  /*1650*/  @!P0 BRA `(.L_x_486) ;  /* 0x00000098004c8947 */ /* 0x004fea0003800000 */
.L_x_485:
[----:B------:R-:W3:Y:S01]  /*1660*/  LDL.LU R2, [R1] ;  /* 0x0000000001027983 */ /* 0x000ee20000300800 */
[C---:B------:R-:W-:Y:S01]  /*1670*/  IMAD R3, R5.reuse, 0x4, R0 ;  /* 0x0000000405037824 */ /* 0x040fe200078e0200 */
[----:B------:R-:W-:Y:S01]  /*1680*/  CS2R R86, SRZ ;  /* 0x0000000000567805 */ /* 0x000fe2000001ff00 */
[----:B------:R-:W-:Y:S01]  /*1690*/  IMAD.IADD R11, R8, 0x1, R11 ;  /* 0x00000001080b7824 */ /* 0x000fe200078e020b */
[----:B------:R-:W-:Y:S01]  /*16a0*/  CS2R R84, SRZ ;  /* 0x0000000000547805 */ /* 0x000fe2000001ff00 */
[----:B------:R-:W-:Y:S01]  /*16b0*/  IMAD.IADD R12, R5, 0x1, -R12 ;  /* 0x00000001050c7824 */ /* 0x000fe200078e0a0c */
[----:B------:R-:W-:Y:S01]  /*16c0*/  CS2R R4, SRZ ;  /* 0x0000000000047805 */ /* 0x000fe2000001ff00 */
        /* <DEDUP_REMOVED lines=63> */
[----:B------:R-:W-:Y:S01]  /*1ac0*/  CS2R R88, SRZ ;  /* 0x0000000000587805 */ /* 0x000fe2000001ff00 */
[----:B------:R-:W-:Y:S01]  /*1ad0*/  IMAD R3, R3, 0x4, R16 ;  /* 0x0000000403037824 */ /* 0x000fe200078e0210 */
[----:B------:R-:W-:-:S02]  /*1ae0*/  SHF.R.S32.HI R10, RZ, 0x6, R10 ;  /* 0x00000006ff0a7819 */ /* 0x000fc4000001140a */
[----:B---3--:R-:W-:-:S07]  /*1af0*/  LOP3.LUT R7, R2, 0x1, RZ, 0xfc, !PT ;  /* 0x0000000102077812 */ /* 0x008fce00078efcff */
.L_x_497:
[----:B------:R-:W-:-:S13]  /*1b00*/  ISETP.NE.AND P0, PT, R7, 0x3, PT ;  /* 0x000000030700780c */ /* 0x000fda0003f05270 */
[----:B---3--:R-:W-:Y:S05]  /*1b10*/  @!P0 BRA `(.L_x_487) ;  /* 0x0000000000048947 */ /* 0x008fea0003800000 */
[----:B------:R-:W-:Y:S01]  /*1b20*/  BPT.TRAP 0x1 ;  /* 0x000000040000795c */ /* 0x000fe20000300000 */
.L_x_487:
[----:B------:R-:W-:Y:S01]  /*1b30*/  IMAD R2, R4, 0x8, R16 ;  /* 0x0000000804027824 */ /* 0x000fe200078e0210 */
[----:B------:R-:W-:-:S04]  /*1b40*/  SHF.L.U32 R153, R5, 0x1f, RZ ;  /* 0x0000001f05997819 */ /* 0x000fc800000006ff */
[----:B------:R3:W4:Y:S01]  /*1b50*/  SYNCS.PHASECHK.TRANS64.TRYWAIT P1, [R2+URZ+0x30810], R153 ;  /* 0x03081099020075a7 */ /* 0x000722000802017f */
[----:B------:R-:W-:Y:S05]  /*1b60*/  @!P0 BRA `(.L_x_488) ;  /* 0x0000000000048947 */ /* 0x000fea0003800000 */
[----:B------:R-:W-:Y:S01]  /*1b70*/  BPT.TRAP 0x1 ;  /* 0x000000040000795c */ /* 0x000fe20000300000 */
.L_x_488:
[----:B----4-:R-:W-:Y:S05]  /*1b80*/  @P1 BRA `(.L_x_489) ;  /* 0x0000000000081947 */ /* 0x010fea0003800000 */
[----:B------:R-:W4:Y:S02]  /*1b90*/  SYNCS.PHASECHK.TRANS64.TRYWAIT P1, [R2+URZ+0x30810], R153 ;  /* 0x03081099020075a7 */ /* 0x000f24000802017f */
[----:B----4-:R-:W-:Y:S05]  /*1ba0*/  @!P1 BRA `(.L_x_490) ;  /* 0x00000094000c9947 */ /* 0x010fea0003800000 */
.L_x_489:
[----:B------:R-:W-:Y:S05]  /*1bb0*/  WARPSYNC.ALL ;  /* 0x0000000000007948 */ /* 0x000fea0003800000 */
[----:B------:R-:W-:Y:S01]  /*1bc0*/  VIADD R0, R16, 0x18000 ;  /* 0x0001800010007836 */ /* 0x000fe20000000000 */
[----:B------:R-:W-:Y:S01]  /*1bd0*/  WARPGROUP.ARRIVE ;  /* 0x00000000000079c5 */ /* 0x000fe20000000000 */
[----:B-1----:R-:W-:Y:S01]  /*1be0*/  IMAD R13, R9, 0x2000, R16 ;  /* 0x00002000090d7824 */ /* 0x002fe200078e0210 */
[----:B------:R-:W-:Y:S01]  /*1bf0*/  UMOV UR5, 0x40000040 ;  /* 0x4000004000057882 */ /* 0x000fe20000000000 */
[----:B------:R-:W-:Y:S01]  /*1c00*/  UMOV UR7, 0x40000040 ;  /* 0x4000004000077882 */ /* 0x000fe20000000000 */
[----:B------:R-:W-:-:S02]  /*1c10*/  SHF.R.U32.HI R0, RZ, 0x4, R0 ;  /* 0x00000004ff007819 */ /* 0x000fc40000011600 */
[----:B------:R-:W-:Y:S02]  /*1c20*/  R2UR UR9, R13 ;  /* 0x000000000d0972ca */ /* 0x000fe400000e0000 */
[----:B------:R-:W-:-:S04]  /*1c30*/  LOP3.LUT R0, R0, 0x3fff, RZ, 0xc0, !PT ;  /* 0x00003fff00007812 */ /* 0x000fc800078ec0ff */
[----:B------:R-:W-:-:S05]  /*1c40*/  LOP3.LUT R13, R0, 0x10000, RZ, 0xfc, !PT ;  /* 0x00010000000d7812 */ /* 0x000fca00078efcff */
        /* <DEDUP_REMOVED lines=61> */
[----:B------:R1:W1:Y:S04]  /*2020*/  LDS.64 R222, [R13+0x28000] ;  /* 0x028000000dde7984 */ /* 0x0002680000000a00 */
[----:B------:R1:W1:Y:S04]  /*2030*/  LDS.64 R220, [R13+0x28020] ;  /* 0x028020000ddc7984 */ /* 0x0002680000000a00 */
[----:B------:R1:W1:Y:S04]  /*2040*/  LDS.64 R218, [R13+0x28040] ;  /* 0x028040000dda7984 */ /* 0x0002680000000a00 */
[----:B------:R1:W1:Y:S04]  /*2050*/  LDS.64 R216, [R13+0x28060] ;  /* 0x028060000dd87984 */ /* 0x0002680000000a00 */
[----:B------:R1:W1:Y:S04]  /*2060*/  LDS.64 R22, [R13+0x28080] ;  /* 0x028080000d167984 */ /* 0x0002680000000a00 */
[----:B--2---:R2:W1:Y:S04]  /*2070*/  LDS.64 R20, [R13+0x280a0] ;  /* 0x0280a0000d147984 */ /* 0x0044680000000a00 */
[----:B------:R2:W1:Y:S04]  /*2080*/  LDS.64 R18, [R13+0x280c0] ;  /* 0x0280c0000d127984 */ /* 0x0004680000000a00 */
[----:B------:R2:W1:Y:S01]  /*2090*/  LDS.64 R14, [R13+0x280e0] ;  /* 0x0280e0000d0e7984 */ /* 0x0004620000000a00 */
[----:B------:R-:W-:Y:S05]  /*20a0*/  @!P0 BRA `(.L_x_491) ;  /* 0x0000000000048947 */ /* 0x000fea0003800000 */
[----:B------:R-:W-:Y:S01]  /*20b0*/  BPT.TRAP 0x1 ;  /* 0x000000040000795c */ /* 0x000fe20000300000 */
.L_x_491:
[----:B------:R1:W1:Y:S01]  /*20c0*/  SYNCS.PHASECHK.TRANS64.TRYWAIT P1, [R2+URZ+0x30830], R153 ;  /* 0x03083099020075a7 */ /* 0x000262000802017f */
[----:B------:R-:W-:Y:S05]  /*20d0*/  @!P0 BRA `(.L_x_492) ;  /* 0x0000000000048947 */ /* 0x000fea0003800000 */
[----:B------:R-:W-:Y:S01]  /*20e0*/  BPT.TRAP 0x1 ;  /* 0x000000040000795c */ /* 0x000fe20000300000 */
.L_x_492:
[----:B------:R-:W-:-:S05]  /*20f0*/  VIADD R17, R16, 0x20000 ;  /* 0x0002000010117836 */ /* 0x000fca0000000000 */
[----:B------:R-:W-:-:S04]  /*2100*/  SHF.R.U32.HI R17, RZ, 0x4, R17 ;  /* 0x00000004ff117819 */ /* 0x000fc80000011611 */
[----:B------:R-:W-:-:S04]  /*2110*/  LOP3.LUT R17, R17, 0x3fff, RZ, 0xc0, !PT ;  /* 0x00003fff11117812 */ /* 0x000fc800078ec0ff */
[----:B------:R-:W-:Y:S01]  /*2120*/  LOP3.LUT R155, R17, 0x10000, RZ, 0xfc, !PT ;  /* 0x00010000119b7812 */ /* 0x000fe200078efcff */
[----:B-1----:R-:W-:Y:S06]  /*2130*/  @P1 BRA `(.L_x_493) ;  /* 0x0000000000081947 */ /* 0x002fec0003800000 */
[----:B------:R-:W1:Y:S02]  /*2140*/  SYNCS.PHASECHK.TRANS64.TRYWAIT P1, [R2+URZ+0x30830], R153 ;  /* 0x03083099020075a7 */ /* 0x000e64000802017f */
[----:B-1----:R-:W-:Y:S05]  /*2150*/  @!P1 BRA `(.L_x_494) ;  /* 0x0000008c00b49947 */ /* 0x002fea0003800000 */
.L_x_493:
[----:B------:R-:W-:Y:S01]  /*2160*/  UIADD3 UR9, UR9, 0x8000, URZ ;  /* 0x0000800009097890 */ /* 0x000fe2000fffe03f */
[----:B------:R-:W-:Y:S01]  /*2170*/  IMAD R155, R4, 0x400, R155 ;  /* 0x00000400049b7824 */ /* 0x000fe200078e029b */
[----:B------:R-:W-:Y:S01]  /*2180*/  UMOV UR7, 0x40000040 ;  /* 0x4000004000077882 */ /* 0x000fe20000000000 */
[----:B------:R-:W-:Y:S01]  /*2190*/  UMOV UR5, 0x40000040 ;  /* 0x4000004000057882 */ /* 0x000fe20000000000 */
[----:B------:R-:W-:Y:S01]  /*21a0*/  USHF.R.U32.HI UR9, URZ, 0x4, UR9 ;  /* 0x000000043f097899 */ /* 0x000fe20008011609 */
[----:B------:R-:W-:Y:S01]  /*21b0*/  FMUL.FTZ R224, R190, UR36 ;  /* 0x00000024bee07c20 */ /* 0x000fe20008410000 */
[----:B------:R-:W-:Y:S01]  /*21c0*/  R2UR UR8, R155 ;  /* 0x000000009b0872ca */ /* 0x000fe200000e0000 */
[----:B------:R-:W-:Y:S01]  /*21d0*/  FMUL.FTZ R225, R191, UR36 ;  /* 0x00000024bfe17c20 */ /* 0x000fe20008410000 */
[----:B------:R-:W-:Y:S01]  /*21e0*/  ULOP3.LUT UR9, UR9, 0x3fff, URZ, 0xc0, !UPT ;  /* 0x00003fff09097892 */ /* 0x000fe2000f8ec03f */
[----:B---34-:R-:W-:Y:S01]  /*21f0*/  WARPGROUP.ARRIVE ;  /* 0x00000000000079c5 */ /* 0x018fe20000000000 */
[----:B------:R-:W-:Y:S01]  /*2200*/  FMUL.FTZ R184, R184, UR36 ;  /* 0x00000024b8b87c20 */ /* 0x000fe20008410000 */
[----:B------:R-:W-:Y:S01]  /*2210*/  FMUL.FTZ R185, R185, UR36 ;  /* 0x00000024b9b97c20 */ /* 0x000fe20008410000 */
[----:B------:R-:W-:Y:S01]  /*2220*/  ULOP3.LUT UR9, UR9, 0x10000, URZ, 0xfc, !UPT ;  /* 0x0001000009097892 */ /* 0x000fe2000f8efc3f */
[----:B------:R-:W-:Y:S01]  /*2230*/  FMUL.FTZ R186, R186, UR36 ;  /* 0x00000024baba7c20 */ /* 0x000fe20008410000 */
[----:B------:R-:W-:Y:S01]  /*2240*/  LOP3.LUT R17, R17, 0x2000000, RZ, 0xfc, !PT ;  /* 0x0200000011117812 */ /* 0x000fe200078efcff */
[----:B------:R-:W-:Y:S01]  /*2250*/  FMUL.FTZ R187, R187, UR36 ;  /* 0x00000024bbbb7c20 */ /* 0x000fe20008410000 */
[----:B------:R-:W-:Y:S01]  /*2260*/  MUFU.TANH R184, R184 ;  /* 0x000000b800b87308 */ /* 0x000fe20000002400 */
[----:B------:R-:W-:Y:S01]  /*2270*/  ISETP.GT.AND P2, PT, R8, RZ, PT ;  /* 0x000000ff0800720c */ /* 0x000fe20003f44270 */
[----:B------:R-:W-:Y:S01]  /*2280*/  FMUL.FTZ R227, R201, UR36 ;  /* 0x00000024c9e37c20 */ /* 0x000fe20008410000 */
[----:B------:R-:W-:Y:S01]  /*2290*/  UMOV UR6, UR8 ;  /* 0x0000000800067c82 */ /* 0x000fe20008000000 */
[----:B------:R-:W-:Y:S01]  /*22a0*/  UMOV UR4, UR9 ;  /* 0x0000000900047c82 */ /* 0x000fe20008000000 */
[----:B------:R-:W-:Y:S01]  /*22b0*/  IMAD R17, R4, 0x400, R17 ;  /* 0x0000040004117824 */ /* 0x000fe200078e0211 */
[----:B------:R-:W-:Y:S01]  /*22c0*/  HGMMA.64x64x16.F32 R152, gdesc[UR4], RZ, !UPT, gsb0 ;  /* 0x00e00000049879f0 */ /* 0x000fe2000c0008ff */
[----:B------:R-:W-:Y:S01]  /*22d0*/  UIADD3 UR6, UR8, 0x2, URZ ;  /* 0x0000000208067890 */ /* 0x000fe2000fffe03f */
[----:B------:R-:W-:Y:S01]  /*22e0*/  MUFU.TANH R185, R185 ;  /* 0x000000b900b97308 */ /* 0x000fe20000002400 */
[----:B------:R-:W-:Y:S01]  /*22f0*/  UIADD3 UR4, UR9, 0x2, URZ ;  /* 0x0000000209047890 */ /* 0x000fe2000fffe03f */
[----:B------:R-:W-:Y:S01]  /*2300*/  ISETP.GT.AND P1, PT, R8, 0x8, PT ;  /* 0x000000080800780c */ /* 0x000fe20003f24270 */
[----:B------:R-:W-:Y:S01]  /*2310*/  UMOV UR7, 0x40000040 ;  /* 0x4000004000077882 */ /* 0x000fe20000000000 */
[----:B------:R-:W-:Y:S01]  /*2320*/  UMOV UR5, 0x40000040 ;  /* 0x4000004000057882 */ /* 0x000fe20000000000 */
[----:B------:R-:W-:Y:S01]  /*2330*/  FMUL.FTZ R226, R200, UR36 ;  /* 0x00000024c8e27c20 */ /* 0x000fe20008410000 */
[----:B------:R-:W-:Y:S01]  /*2340*/  FMUL.FTZ R188, R188, UR36 ;  /* 0x00000024bcbc7c20 */ /* 0x000fe20008410000 */
[----:B------:R-:W-:Y:S01]  /*2350*/  FMUL.FTZ R189, R189, UR36 ;  /* 0x00000024bdbd7c20 */ /* 0x000fe20008410000 */
[----:B------:R-:W1:Y:S01]  /*2360*/  MUFU.TANH R186, R186 ;  /* 0x000000ba00ba7308 */ /* 0x000e620000002400 */
[----:B------:R-:W-:Y:S01]  /*2370*/  FMUL.FTZ R194, R194, UR36 ;  /* 0x00000024c2c27c20 */ /* 0x000fe20008410000 */
[----:B------:R-:W-:Y:S01]  /*2380*/  FMUL.FTZ R192, R192, UR36 ;  /* 0x00000024c0c07c20 */ /* 0x000fe20008410000 */
[----:B------:R-:W-:Y:S01]  /*2390*/  FMUL.FTZ R193, R193, UR36 ;  /* 0x00000024c1c17c20 */ /* 0x000fe20008410000 */
[----:B------:R-:W-:Y:S01]  /*23a0*/  FMUL.FTZ R195, R195, UR36 ;  /* 0x00000024c3c37c20 */ /* 0x000fe20008410000 */
[----:B------:R-:W-:Y:S01]  /*23b0*/  FMUL.FTZ R196, R196, UR36 ;  /* 0x00000024c4c47c20 */ /* 0x000fe20008410000 */
[----:B------:R-:W-:Y:S01]  /*23c0*/  FMUL.FTZ R197, R197, UR36 ;  /* 0x00000024c5c57c20 */ /* 0x000fe20008410000 */
[----:B------:R-:W-:Y:S01]  /*23d0*/  FMUL.FTZ R198, R198, UR36 ;  /* 0x00000024c6c67c20 */ /* 0x000fe20008410000 */
[----:B------:R-:W3:Y:S01]  /*23e0*/  MUFU.TANH R187, R187 ;  /* 0x000000bb00bb7308 */ /* 0x000ee20000002400 */
[----:B------:R-:W-:Y:S01]  /*23f0*/  FMUL.FTZ R199, R199, UR36 ;  /* 0x00000024c7c77c20 */ /* 0x000fe20008410000 */
[----:B------:R-:W-:Y:S01]  /*2400*/  FMUL.FTZ R202, R202, UR36 ;  /* 0x00000024caca7c20 */ /* 0x000fe20008410000 */
[----:B------:R-:W-:Y:S01]  /*2410*/  FMUL.FTZ R210, R210, UR36 ;  /* 0x00000024d2d27c20 */ /* 0x000fe20008410000 */
[----:B------:R-:W-:Y:S01]  /*2420*/  FMUL.FTZ R209, R209, UR36 ;  /* 0x00000024d1d17c20 */ /* 0x000fe20008410000 */
[----:B------:R-:W-:-:S03]  /*2430*/  FMUL.FTZ R212, R212, UR36 ;  /* 0x00000024d4d47c20 */ /* 0x000fc60008410000 */
[----:B------:R-:W-:Y:S01]  /*2440*/  MUFU.TANH R188, R188 ;  /* 0x000000bc00bc7308 */ /* 0x000fe20000002400 */
[C---:B-1----:R-:W-:Y:S01]  /*2450*/  FSEL R201, R186.reuse, -INF , P1 ;  /* 0xff800000bac97808 */ /* 0x042fe20000800000 */
[----:B------:R-:W-:-:S04]  /*2460*/  FFMA.FTZ R186, -R186, R186, 1 ;  /* 0x3f800000baba7423 */ /* 0x000fc800000101ba */
[----:B------:R-:W-:Y:S02]  /*2470*/  FFMA.FTZ R233, R201, UR37, -R222 ;  /* 0x00000025c9e97c23 */ /* 0x000fe400080108de */
[----:B------:R-:W-:Y:S08]  /*2480*/  MUFU.TANH R189, R189 ;  /* 0x000000bd00bd7308 */ /* 0x000ff00000002400 */
[----:B------:R-:W-:Y:S08]  /*2490*/  MUFU.TANH R225, R225 ;  /* 0x000000e100e17308 */ /* 0x000ff00000002400 */
[----:B------:R-:W1:Y:S08]  /*24a0*/  MUFU.TANH R224, R224 ;  /* 0x000000e000e07308 */ /* 0x000e700000002400 */
        /* <DEDUP_REMOVED lines=60> */
[----:B------:R-:W-:Y:S01]  /*2870*/  UMOV UR7, 0x40000040 ;  /* 0x4000004000077882 */ /* 0x000fe20000000000 */
[C---:B------:R-:W-:Y:S01]  /*2880*/  FSEL R17, R184.reuse, -INF , P2 ;  /* 0xff800000b8117808 */ /* 0x040fe20001000000 */
[----:B------:R-:W-:-:S04]  /*2890*/  FFMA.FTZ R184, -R184, R184, 1 ;  /* 0x3f800000b8b87423 */ /* 0x000fc800000101b8 */
[----:B------:R-:W-:Y:S01]  /*28a0*/  FFMA.FTZ R232, R17, UR37, -R222 ;  /* 0x0000002511e87c23 */ /* 0x000fe200080108de */
[C---:B---3--:R-:W-:Y:S01]  /*28b0*/  FSEL R222, R187.reuse, -INF , P1 ;  /* 0xff800000bbde7808 */ /* 0x048fe20000800000 */
[----:B------:R-:W-:-:S04]  /*28c0*/  FFMA.FTZ R187, -R187, R187, 1 ;  /* 0x3f800000bbbb7423 */ /* 0x000fc800000101bb */
[----:B------:R-:W-:Y:S01]  /*28d0*/  FFMA.FTZ R222, R222, UR37, -R223 ;  /* 0x00000025dede7c23 */ /* 0x000fe200080108df */
[----:B------:R-:W-:Y:S01]  /*28e0*/  UMOV UR6, UR4 ;  /* 0x0000000400067c82 */ /* 0x000fe20008000000 */
[----:B------:R-:W-:Y:S02]  /*28f0*/  WARPGROUP.DEPBAR.LE gsb0, 0x0 ;  /* 0x00008000000079c5 */ /* 0x000fe40000010000 */
[----:B------:R-:W3:Y:S02]  /*2900*/  LDS.64 R190, [R13+0x28200] ;  /* 0x028200000dbe7984 */ /* 0x000ee40000000a00 */
[--C-:B---3--:R-:W-:Y:S01]  /*2910*/  FADD.FTZ R230, R154, -R190.reuse ;  /* 0x800000be9ae67221 */ /* 0x108fe20000010000 */
[----:B------:R-:W-:Y:S01]  /*2920*/  FSEL R154, R185, -INF , P2 ;  /* 0xff800000b99a7808 */ /* 0x000fe20001000000 */
[----:B------:R-:W-:Y:S01]  /*2930*/  FADD.FTZ R231, R152, -R190 ;  /* 0x800000be98e77221 */ /* 0x000fe20000010000 */
[--C-:B------:R-:W-:Y:S01]  /*2940*/  FADD.FTZ R201, R155, -R191.reuse ;  /* 0x800000bf9bc97221 */ /* 0x100fe20000010000 */
[----:B------:R-:W3:Y:S01]  /*2950*/  MUFU.EX2 R152, R232 ;  /* 0x000000e800987308 */ /* 0x000ee20000000800 */
[----:B------:R-:W-:Y:S01]  /*2960*/  FADD.FTZ R200, R153, -R191 ;  /* 0x800000bf99c87221 */ /* 0x000fe20000010000 */
[----:B------:R-:W-:Y:S01]  /*2970*/  FFMA.FTZ R17, R154, UR37, -R223 ;  /* 0x000000259a117c23 */ /* 0x000fe200080108df */
[----:B------:R-:W-:Y:S01]  /*2980*/  FFMA.FTZ R191, -R185, R185, 1 ;  /* 0x3f800000b9bf7423 */ /* 0x000fe200000101b9 */
[----:B------:R-:W4:Y:S01]  /*2990*/  LDS.64 R154, [R13+0x28220] ;  /* 0x028220000d9a7984 */ /* 0x000f220000000a00 */
[----:B------:R-:W-:Y:S01]  /*29a0*/  FMUL.FTZ R190, R203, UR36 ;  /* 0x00000024cbbe7c20 */ /* 0x000fe20008410000 */
[C---:B-1----:R-:W-:Y:S01]  /*29b0*/  FSEL R223, R224.reuse, -INF , P1 ;  /* 0xff800000e0df7808 */ /* 0x042fe20000800000 */
[----:B------:R-:W-:Y:S01]  /*29c0*/  FFMA.FTZ R224, -R224, R224, 1 ;  /* 0x3f800000e0e07423 */ /* 0x000fe200000101e0 */
[----:B------:R-:W1:Y:S08]  /*29d0*/  MUFU.EX2 R17, R17 ;  /* 0x0000001100117308 */ /* 0x000e700000000800 */
[----:B------:R-:W5:Y:S01]  /*29e0*/  MUFU.EX2 R153, R233 ;  /* 0x000000e900997308 */ /* 0x000f620000000800 */
[----:B---3--:R-:W-:-:S04]  /*29f0*/  FMUL.FTZ R185, R152, R231 ;  /* 0x000000e798b97220 */ /* 0x008fc80000410000 */
[----:B------:R-:W-:-:S03]  /*2a00*/  FMUL.FTZ R185, R184, R185 ;  /* 0x000000b9b8b97220 */ /* 0x000fc60000410000 */
[----:B------:R-:W-:Y:S01]  /*2a10*/  MUFU.TANH R190, R190 ;  /* 0x000000be00be7308 */ /* 0x000fe20000002400 */
[C---:B-1----:R-:W-:Y:S01]  /*2a20*/  FMUL.FTZ R200, R17.reuse, R200 ;  /* 0x000000c811c87220 */ /* 0x042fe20000410000 */
[----:B------:R-:W-:Y:S01]  /*2a30*/  F2FP.F16.F32.PACK_AB R152, R17, R152 ;  /* 0x000000981198723e */ /* 0x000fe200000000ff */
[----:B------:R-:W-:Y:S02]  /*2a40*/  IMAD R17, R9, 0x4000, R16 ;  /* 0x0000400009117824 */ /* 0x000fe400078e0210 */
[----:B------:R-:W-:Y:S01]  /*2a50*/  FMUL.FTZ R184, R191, R200 ;  /* 0x000000c8bfb87220 */ /* 0x000fe20000410000 */
[----:B------:R-:W-:Y:S02]  /*2a60*/  FMUL.FTZ R191, R204, UR36 ;  /* 0x00000024ccbf7c20 */ /* 0x000fe40008410000 */
[----:B------:R4:W1:Y:S01]  /*2a70*/  MUFU.EX2 R200, R222 ;  /* 0x000000de00c87308 */ /* 0x0008620000000800 */
[----:B-----5:R-:W-:Y:S01]  /*2a80*/  FMUL.FTZ R203, R153, R230 ;  /* 0x000000e699cb7220 */ /* 0x020fe20000410000 */
[----:B------:R-:W-:-:S02]  /*2a90*/  F2FP.F16.F32.PACK_AB R184, R184, R185 ;  /* 0x000000b9b8b8723e */ /* 0x000fc400000000ff */
[----:B------:R-:W-:Y:S01]  /*2aa0*/  R2UR UR5, R17 ;  /* 0x00000000110572ca */ /* 0x000fe200000e0000 */
[----:B------:R-:W-:Y:S01]  /*2ab0*/  FMUL.FTZ R186, R186, R203 ;  /* 0x000000cbbaba7220 */ /* 0x000fe20000410000 */
[C---:B------:R-:W-:Y:S01]  /*2ac0*/  FSEL R203, R188.reuse, -INF , P2 ;  /* 0xff800000bccb7808 */ /* 0x040fe20001000000 */
[----:B------:R-:W-:Y:S01]  /*2ad0*/  FFMA.FTZ R188, -R188, R188, 1 ;  /* 0x3f800000bcbc7423 */ /* 0x000fe200000101bc */
[----:B------:R-:W-:Y:S03]  /*2ae0*/  MUFU.TANH R191, R191 ;  /* 0x000000bf00bf7308 */ /* 0x000fe60000002400 */
[----:B------:R-:W-:Y:S01]  /*2af0*/  FFMA.FTZ R230, R203, UR37, -R220 ;  /* 0x00000025cbe67c23 */ /* 0x000fe200080108dc */
[----:B------:R-:W-:Y:S01]  /*2b00*/  FMUL.FTZ R203, R205, UR36 ;  /* 0x00000024cdcb7c20 */ /* 0x000fe20008410000 */
[--C-:B----4-:R-:W-:Y:S01]  /*2b10*/  FADD.FTZ R222, R156, -R154.reuse ;  /* 0x8000009a9cde7221 */ /* 0x110fe20000010000 */
[----:B------:R-:W-:Y:S01]  /*2b20*/  FADD.FTZ R205, R158, -R154 ;  /* 0x8000009a9ecd7221 */ /* 0x000fe20000010000 */
[----:B------:R-:W-:Y:S01]  /*2b30*/  FSEL R154, R189, -INF , P2 ;  /* 0xff800000bd9a7808 */ /* 0x000fe20001000000 */
[--C-:B------:R-:W-:Y:S01]  /*2b40*/  FADD.FTZ R159, R159, -R155.reuse ;  /* 0x8000009b9f9f7221 */ /* 0x100fe20000010000 */
[----:B-1----:R-:W-:Y:S01]  /*2b50*/  FMUL.FTZ R204, R200, R201 ;  /* 0x000000c9c8cc7220 */ /* 0x002fe20000410000 */
[----:B------:R-:W-:Y:S01]  /*2b60*/  FFMA.FTZ R156, R223, UR37, -R220 ;  /* 0x00000025df9c7c23 */ /* 0x000fe200080108dc */
[----:B------:R-:W1:Y:S01]  /*2b70*/  MUFU.EX2 R201, R230 ;  /* 0x000000e600c97308 */ /* 0x000e620000000800 */
[----:B------:R-:W-:Y:S01]  /*2b80*/  FMUL.FTZ R220, R207, UR36 ;  /* 0x00000024cfdc7c20 */ /* 0x000fe20008410000 */
[----:B------:R-:W-:Y:S01]  /*2b90*/  FMUL.FTZ R187, R187, R204 ;  /* 0x000000ccbbbb7220 */ /* 0x000fe20000410000 */
[----:B------:R-:W-:Y:S01]  /*2ba0*/  FMUL.FTZ R204, R206, UR36 ;  /* 0x00000024cecc7c20 */ /* 0x000fe20008410000 */
[----:B------:R-:W-:Y:S01]  /*2bb0*/  FADD.FTZ R206, R157, -R155 ;  /* 0x8000009b9dce7221 */ /* 0x000fe20000010000 */
[--C-:B------:R-:W-:Y:S01]  /*2bc0*/  FFMA.FTZ R157, R154, UR37, -R221.reuse ;  /* 0x000000259a9d7c23 */ /* 0x100fe200080108dd */
[----:B------:R-:W-:Y:S01]  /*2bd0*/  FSEL R154, R225, -INF , P1 ;  /* 0xff800000e19a7808 */ /* 0x000fe20000800000 */
[----:B------:R-:W-:Y:S01]  /*2be0*/  FFMA.FTZ R189, -R189, R189, 1 ;  /* 0x3f800000bdbd7423 */ /* 0x000fe200000101bd */
[----:B------:R-:W3:Y:S01]  /*2bf0*/  MUFU.EX2 R156, R156 ;  /* 0x0000009c009c7308 */ /* 0x000ee20000000800 */
[----:B------:R-:W-:Y:S01]  /*2c00*/  F2FP.F16.F32.PACK_AB R185, R187, R186 ;  /* 0x000000babbb9723e */ /* 0x000fe200000000ff */
[----:B------:R-:W-:Y:S01]  /*2c10*/  USHF.R.U32.HI UR5, URZ, 0x4, UR5 ;  /* 0x000000043f057899 */ /* 0x000fe20008011605 */
[----:B------:R-:W-:Y:S01]  /*2c20*/  FFMA.FTZ R158, R154, UR37, -R221 ;  /* 0x000000259a9e7c23 */ /* 0x000fe200080108dd */
[----:B------:R-:W-:Y:S01]  /*2c30*/  FMUL.FTZ R221, R208, UR36 ;  /* 0x00000024d0dd7c20 */ /* 0x000fe20008410000 */
[----:B------:R-:W4:Y:S01]  /*2c40*/  LDS.64 R154, [R13+0x28240] ;  /* 0x028240000d9a7984 */ /* 0x000f220000000a00 */
[----:B------:R-:W-:Y:S01]  /*2c50*/  FFMA.FTZ R208, -R225, R225, 1 ;  /* 0x3f800000e1d07423 */ /* 0x000fe200000101e1 */
[----:B------:R-:W-:Y:S01]  /*2c60*/  F2FP.F16.F32.PACK_AB R153, R200, R153 ;  /* 0x00000099c899723e */ /* 0x000fe200000000ff */
[----:B------:R-:W5:Y:S01]  /*2c70*/  MUFU.EX2 R157, R157 ;  /* 0x0000009d009d7308 */ /* 0x000f620000000800 */
[----:B-1----:R-:W-:Y:S01]  /*2c80*/  FMUL.FTZ R223, R201, R222 ;  /* 0x000000dec9df7220 */ /* 0x002fe20000410000 */
[----:B------:R-:W-:-:S03]  /*2c90*/  ULOP3.LUT UR9, UR5, 0x3fff, URZ, 0xc0, !UPT ;  /* 0x00003fff05097892 */ /* 0x000fc6000f8ec03f */
[----:B------:R-:W-:Y:S01]  /*2ca0*/  FMUL.FTZ R188, R188, R223 ;  /* 0x000000dfbcbc7220 */ /* 0x000fe20000410000 */
[----:B------:R-:W-:Y:S02]  /*2cb0*/  UMOV UR5, 0x40000040 ;  /* 0x4000004000057882 */ /* 0x000fe40000000000 */
[----:B------:R-:W1:Y:S01]  /*2cc0*/  MUFU.EX2 R158, R158 ;  /* 0x0000009e009e7308 */ /* 0x000e620000000800 */
[----:B---3--:R-:W-:-:S04]  /*2cd0*/  FMUL.FTZ R205, R156, R205 ;  /* 0x000000cd9ccd7220 */ /* 0x008fc80000410000 */
[----:B------:R-:W-:Y:S01]  /*2ce0*/  FMUL.FTZ R207, R224, R205 ;  /* 0x000000cde0cf7220 */ /* 0x000fe20000410000 */
[----:B------:R-:W-:Y:S02]  /*2cf0*/  FSEL R205, R194, -INF , P1 ;  /* 0xff800000c2cd7808 */ /* 0x000fe40000800000 */
[----:B------:R-:W-:Y:S01]  /*2d00*/  MUFU.TANH R204, R204 ;  /* 0x000000cc00cc7308 */ /* 0x000fe20000002400 */
[----:B-----5:R-:W-:Y:S02]  /*2d10*/  FMUL.FTZ R206, R157, R206 ;  /* 0x000000ce9dce7220 */ /* 0x020fe40000410000 */
[----:B------:R-:W-:Y:S02]  /*2d20*/  FFMA.FTZ R223, R205, UR37, -R218 ;  /* 0x00000025cddf7c23 */ /* 0x000fe400080108da */
[----:B------:R-:W-:-:S03]  /*2d30*/  FMUL.FTZ R189, R189, R206 ;  /* 0x000000cebdbd7220 */ /* 0x000fc60000410000 */
[----:B------:R-:W-:Y:S01]  /*2d40*/  MUFU.TANH R203, R203 ;  /* 0x000000cb00cb7308 */ /* 0x000fe20000002400 */
[----:B-1----:R-:W-:Y:S01]  /*2d50*/  FMUL.FTZ R159, R158, R159 ;  /* 0x0000009f9e9f7220 */ /* 0x002fe20000410000 */
[----:B------:R-:W-:-:S03]  /*2d60*/  F2FP.F16.F32.PACK_AB R186, R189, R188 ;  /* 0x000000bcbdba723e */ /* 0x000fc600000000ff */
[----:B------:R-:W-:Y:S01]  /*2d70*/  FMUL.FTZ R208, R208, R159 ;  /* 0x0000009fd0d07220 */ /* 0x000fe20000410000 */
[C---:B------:R-:W-:Y:S01]  /*2d80*/  FSEL R159, R192.reuse, -INF , P2 ;  /* 0xff800000c09f7808 */ /* 0x040fe20001000000 */
[----:B------:R-:W-:Y:S01]  /*2d90*/  FFMA.FTZ R192, -R192, R192, 1 ;  /* 0x3f800000c0c07423 */ /* 0x000fe200000101c0 */
[----:B------:R-:W-:Y:S02]  /*2da0*/  MUFU.TANH R220, R220 ;  /* 0x000000dc00dc7308 */ /* 0x000fe40000002400 */
[----:B------:R-:W-:Y:S01]  /*2db0*/  F2FP.F16.F32.PACK_AB R187, R208, R207 ;  /* 0x000000cfd0bb723e */ /* 0x000fe200000000ff */
[----:B------:R-:W-:Y:S01]  /*2dc0*/  FFMA.FTZ R159, R159, UR37, -R218 ;  /* 0x000000259f9f7c23 */ /* 0x000fe200080108da */
[----:B------:R-:W-:Y:S01]  /*2dd0*/  FSEL R218, R195, -INF , P1 ;  /* 0xff800000c3da7808 */ /* 0x000fe20000800000 */
[--C-:B----4-:R-:W-:Y:S01]  /*2de0*/  FADD.FTZ R222, R160, -R154.reuse ;  /* 0x8000009aa0de7221 */ /* 0x110fe20000010000 */
[----:B------:R-:W-:Y:S01]  /*2df0*/  FADD.FTZ R205, R162, -R154 ;  /* 0x8000009aa2cd7221 */ /* 0x000fe20000010000 */
[----:B------:R-:W-:Y:S01]  /*2e00*/  FSEL R154, R193, -INF , P2 ;  /* 0xff800000c19a7808 */ /* 0x000fe20001000000 */
[--C-:B------:R-:W-:Y:S01]  /*2e10*/  FADD.FTZ R160, R163, -R155.reuse ;  /* 0x8000009ba3a07221 */ /* 0x100fe20000010000 */
[----:B------:R-:W-:Y:S01]  /*2e20*/  FADD.FTZ R206, R161, -R155 ;  /* 0x8000009ba1ce7221 */ /* 0x000fe20000010000 */
[----:B------:R-:W1:Y:S01]  /*2e30*/  MUFU.EX2 R159, R159 ;  /* 0x0000009f009f7308 */ /* 0x000e620000000800 */
[----:B------:R-:W-:Y:S01]  /*2e40*/  FFMA.FTZ R161, -R194, R194, 1 ;  /* 0x3f800000c2a17423 */ /* 0x000fe200000101c2 */
[--C-:B------:R-:W-:Y:S01]  /*2e50*/  FFMA.FTZ R163, R154, UR37, -R219.reuse ;  /* 0x000000259aa37c23 */ /* 0x100fe200080108db */
[----:B------:R-:W-:Y:S01]  /*2e60*/  FFMA.FTZ R219, R218, UR37, -R219 ;  /* 0x00000025dadb7c23 */ /* 0x000fe200080108db */
[----:B------:R-:W3:Y:S01]  /*2e70*/  LDS.64 R154, [R13+0x28260] ;  /* 0x028260000d9a7984 */ /* 0x000ee20000000a00 */
[----:B------:R-:W-:Y:S01]  /*2e80*/  FMUL.FTZ R218, R211, UR36 ;  /* 0x00000024d3da7c20 */ /* 0x000fe20008410000 */
[----:B------:R-:W-:Y:S01]  /*2e90*/  FFMA.FTZ R193, -R193, R193, 1 ;  /* 0x3f800000c1c17423 */ /* 0x000fe200000101c1 */
[----:B------:R-:W-:Y:S01]  /*2ea0*/  FFMA.FTZ R195, -R195, R195, 1 ;  /* 0x3f800000c3c37423 */ /* 0x000fe200000101c3 */
[----:B------:R-:W4:Y:S08]  /*2eb0*/  MUFU.EX2 R162, R223 ;  /* 0x000000df00a27308 */ /* 0x000f300000000800 */
[----:B------:R-:W5:Y:S01]  /*2ec0*/  MUFU.EX2 R163, R163 ;  /* 0x000000a300a37308 */ /* 0x000f620000000800 */
[----:B-1----:R-:W-:-:S04]  /*2ed0*/  FMUL.FTZ R211, R159, R222 ;  /* 0x000000de9fd37220 */ /* 0x002fc80000410000 */
[----:B------:R-:W-:-:S03]  /*2ee0*/  FMUL.FTZ R194, R192, R211 ;  /* 0x000000d3c0c27220 */ /* 0x000fc60000410000 */
[----:B------:R-:W-:Y:S01]  /*2ef0*/  MUFU.TANH R221, R221 ;  /* 0x000000dd00dd7308 */ /* 0x000fe20000002400 */
[----:B----4-:R-:W-:-:S04]  /*2f00*/  FMUL.FTZ R222, R162, R205 ;  /* 0x000000cda2de7220 */ /* 0x010fc80000410000 */
[----:B------:R-:W-:Y:S01]  /*2f10*/  FMUL.FTZ R192, R161, R222 ;  /* 0x000000dea1c07220 */ /* 0x000fe20000410000 */
[----:B------:R-:W-:Y:S02]  /*2f20*/  FSEL R161, R196, -INF , P2 ;  /* 0xff800000c4a17808 */ /* 0x000fe40001000000 */
[----:B------:R-:W1:Y:S01]  /*2f30*/  MUFU.EX2 R205, R219 ;  /* 0x000000db00cd7308 */ /* 0x000e620000000800 */
[----:B-----5:R-:W-:-:S04]  /*2f40*/  FMUL.FTZ R206, R163, R206 ;  /* 0x000000cea3ce7220 */ /* 0x020fc80000410000 */
[----:B------:R-:W-:Y:S01]  /*2f50*/  FMUL.FTZ R193, R193, R206 ;  /* 0x000000cec1c17220 */ /* 0x000fe20000410000 */
[----:B------:R-:W-:Y:S01]  /*2f60*/  FFMA.FTZ R206, R161, UR37, -R216 ;  /* 0x00000025a1ce7c23 */ /* 0x000fe200080108d8 */
[----:B------:R-:W-:Y:S01]  /*2f70*/  FSEL R161, R198, -INF , P1 ;  /* 0xff800000c6a17808 */ /* 0x000fe20000800000 */
[----:B------:R-:W-:Y:S02]  /*2f80*/  MUFU.TANH R218, R218 ;  /* 0x000000da00da7308 */ /* 0x000fe40000002400 */
[----:B------:R-:W-:Y:S01]  /*2f90*/  F2FP.F16.F32.PACK_AB R188, R193, R194 ;  /* 0x000000c2c1bc723e */ /* 0x000fe200000000ff */
[--C-:B---3--:R-:W-:Y:S01]  /*2fa0*/  FADD.FTZ R211, R164, -R154.reuse ;  /* 0x8000009aa4d37221 */ /* 0x108fe20000010000 */
[----:B------:R-:W-:Y:S01]  /*2fb0*/  FADD.FTZ R223, R166, -R154 ;  /* 0x8000009aa6df7221 */ /* 0x000fe20000010000 */
[----:B------:R-:W-:Y:S01]  /*2fc0*/  FSEL R154, R197, -INF , P2 ;  /* 0xff800000c59a7808 */ /* 0x000fe20001000000 */
[----:B------:R-:W-:Y:S02]  /*2fd0*/  FFMA.FTZ R216, R161, UR37, -R216 ;  /* 0x00000025a1d87c23 */ /* 0x000fe400080108d8 */
[----:B------:R-:W3:Y:S01]  /*2fe0*/  MUFU.EX2 R206, R206 ;  /* 0x000000ce00ce7308 */ /* 0x000ee20000000800 */
[----:B-1----:R-:W-:Y:S01]  /*2ff0*/  FMUL.FTZ R160, R205, R160 ;  /* 0x000000a0cda07220 */ /* 0x002fe20000410000 */
[----:B------:R-:W-:Y:S01]  /*3000*/  FFMA.FTZ R197, -R197, R197, 1 ;  /* 0x3f800000c5c57423 */ /* 0x000fe200000101c5 */
[----:B------:R-:W-:Y:S01]  /*3010*/  FFMA.FTZ R166, R154, UR37, -R217 ;  /* 0x000000259aa67c23 */ /* 0x000fe200080108d9 */
[----:B------:R-:W-:Y:S01]  /*3020*/  FFMA.FTZ R154, -R196, R196, 1 ;  /* 0x3f800000c49a7423 */ /* 0x000fe200000101c4 */
[----:B------:R-:W-:Y:S01]  /*3030*/  FMUL.FTZ R195, R195, R160 ;  /* 0x000000a0c3c37220 */ /* 0x000fe20000410000 */
[----:B------:R-:W-:Y:S01]  /*3040*/  FSEL R160, R199, -INF , P1 ;  /* 0xff800000c7a07808 */ /* 0x000fe20000800000 */
[----:B------:R-:W-:Y:S01]  /*3050*/  FADD.FTZ R196, R167, -R155 ;  /* 0x8000009ba7c47221 */ /* 0x000fe20000010000 */
[----:B------:R-:W-:Y:S01]  /*3060*/  FSEL R167, R226, -INF , P2 ;  /* 0xff800000e2a77808 */ /* 0x000fe20001000000 */
[----:B------:R-:W1:Y:S01]  /*3070*/  MUFU.EX2 R166, R166 ;  /* 0x000000a600a67308 */ /* 0x000e620000000800 */
[----:B------:R-:W-:Y:S01]  /*3080*/  FFMA.FTZ R199, -R199, R199, 1 ;  /* 0x3f800000c7c77423 */ /* 0x000fe200000101c7 */
[----:B------:R-:W-:Y:S01]  /*3090*/  FFMA.FTZ R217, R160, UR37, -R217 ;  /* 0x00000025a0d97c23 */ /* 0x000fe200080108d9 */
[----:B------:R-:W-:Y:S01]  /*30a0*/  FFMA.FTZ R226, -R226, R226, 1 ;  /* 0x3f800000e2e27423 */ /* 0x000fe200000101e2 */
[----:B------:R-:W4:Y:S01]  /*30b0*/  LDS.64 R160, [R13+0x28280] ;  /* 0x028280000da07984 */ /* 0x000f220000000a00 */
[----:B------:R-:W-:Y:S01]  /*30c0*/  FFMA.FTZ R167, R167, UR37, -R22 ;  /* 0x00000025a7a77c23 */ /* 0x000fe20008010816 */
[----:B------:R-:W-:Y:S01]  /*30d0*/  F2FP.F16.F32.PACK_AB R189, R195, R192 ;  /* 0x000000c0c3bd723e */ /* 0x000fe200000000ff */
[----:B---3--:R-:W-:Y:S01]  /*30e0*/  FMUL.FTZ R219, R206, R211 ;  /* 0x000000d3cedb7220 */ /* 0x008fe20000410000 */
[----:B------:R-:W-:Y:S01]  /*30f0*/  FADD.FTZ R211, R165, -R155 ;  /* 0x8000009ba5d37221 */ /* 0x000fe20000010000 */
[----:B------:R-:W-:Y:S01]  /*3100*/  FFMA.FTZ R155, -R198, R198, 1 ;  /* 0x3f800000c69b7423 */ /* 0x000fe200000101c6 */
[----:B------:R-:W-:Y:S01]  /*3110*/  FMUL.FTZ R198, R213, UR36 ;  /* 0x00000024d5c67c20 */ /* 0x000fe20008410000 */
[----:B------:R-:W-:Y:S01]  /*3120*/  FSEL R213, R202, -INF , P1 ;  /* 0xff800000cad57808 */ /* 0x000fe20000800000 */
[----:B------:R3:W5:Y:S01]  /*3130*/  MUFU.EX2 R165, R217 ;  /* 0x000000d900a57308 */ /* 0x0007620000000800 */
[----:B------:R-:W-:Y:S01]  /*3140*/  FMUL.FTZ R154, R154, R219 ;  /* 0x000000db9a9a7220 */ /* 0x000fe20000410000 */
[----:B------:R-:W-:-:S02]  /*3150*/  F2FP.F16.F32.PACK_AB R205, R205, R162 ;  /* 0x000000a2cdcd723e */ /* 0x000fc400000000ff */
[----:B------:R-:W-:Y:S01]  /*3160*/  FFMA.FTZ R213, R213, UR37, -R22 ;  /* 0x00000025d5d57c23 */ /* 0x000fe20008010816 */
[C---:B-1----:R-:W-:Y:S01]  /*3170*/  FMUL.FTZ R22, R166.reuse, R211 ;  /* 0x000000d3a6167220 */ /* 0x042fe20000410000 */
[----:B------:R-:W-:Y:S02]  /*3180*/  F2FP.F16.F32.PACK_AB R206, R166, R206 ;  /* 0x000000cea6ce723e */ /* 0x000fe400000000ff */
[----:B------:R-:W1:Y:S01]  /*3190*/  MUFU.EX2 R167, R167 ;  /* 0x000000a700a77308 */ /* 0x000e620000000800 */
[----:B------:R-:W-:Y:S01]  /*31a0*/  FMUL.FTZ R197, R197, R22 ;  /* 0x00000016c5c57220 */ /* 0x000fe20000410000 */
[----:B------:R-:W-:Y:S01]  /*31b0*/  FSEL R22, R227, -INF , P2 ;  /* 0xff800000e3167808 */ /* 0x000fe20001000000 */
[----:B---3--:R-:W-:Y:S01]  /*31c0*/  FMUL.FTZ R217, R215, UR36 ;  /* 0x00000024d7d97c20 */ /* 0x008fe20008410000 */
[----:B------:R-:W-:-:S04]  /*31d0*/  FFMA.FTZ R215, -R191, R191, 1 ;  /* 0x3f800000bfd77423 */ /* 0x000fc800000101bf */
[----:B------:R-:W3:Y:S01]  /*31e0*/  MUFU.EX2 R164, R216 ;  /* 0x000000d800a47308 */ /* 0x000ee20000000800 */
[----:B-----5:R-:W-:-:S04]  /*31f0*/  FMUL.FTZ R196, R165, R196 ;  /* 0x000000c4a5c47220 */ /* 0x020fc80000410000 */
[----:B------:R-:W-:Y:S01]  /*3200*/  FMUL.FTZ R196, R199, R196 ;  /* 0x000000c4c7c47220 */ /* 0x000fe20000410000 */
[----:B------:R-:W-:Y:S02]  /*3210*/  FFMA.FTZ R199, -R202, R202, 1 ;  /* 0x3f800000cac77423 */ /* 0x000fe400000101ca */
[----:B------:R5:W2:Y:S01]  /*3220*/  MUFU.EX2 R211, R213 ;  /* 0x000000d500d37308 */ /* 0x000aa20000000800 */
[--C-:B----4-:R-:W-:Y:S01]  /*3230*/  FADD.FTZ R168, R168, -R160.reuse ;  /* 0x800000a0a8a87221 */ /* 0x110fe20000010000 */
[----:B------:R-:W-:Y:S01]  /*3240*/  FADD.FTZ R222, R170, -R160 ;  /* 0x800000a0aade7221 */ /* 0x000fe20000010000 */
[----:B------:R-:W-:Y:S01]  /*3250*/  FFMA.FTZ R160, R22, UR37, -R23 ;  /* 0x0000002516a07c23 */ /* 0x000fe20008010817 */
[----:B------:R-:W-:Y:S01]  /*3260*/  FSEL R22, R190, -INF , P1 ;  /* 0xff800000be167808 */ /* 0x000fe20000800000 */
[--C-:B------:R-:W-:Y:S01]  /*3270*/  FADD.FTZ R219, R169, -R161.reuse ;  /* 0x800000a1a9db7221 */ /* 0x100fe20000010000 */
[----:B------:R-:W-:Y:S01]  /*3280*/  FADD.FTZ R170, R171, -R161 ;  /* 0x800000a1abaa7221 */ /* 0x000fe20000010000 */
[----:B-1----:R-:W-:Y:S01]  /*3290*/  FMUL.FTZ R169, R167, R168 ;  /* 0x000000a8a7a97220 */ /* 0x002fe20000410000 */
[----:B-----5:R-:W-:Y:S01]  /*32a0*/  FFMA.FTZ R213, -R227, R227, 1 ;  /* 0x3f800000e3d57423 */ /* 0x020fe200000101e3 */
[----:B------:R-:W1:Y:S01]  /*32b0*/  MUFU.EX2 R160, R160 ;  /* 0x000000a000a07308 */ /* 0x000e620000000800 */
[----:B------:R-:W-:Y:S01]  /*32c0*/  FFMA.FTZ R161, R22, UR37, -R23 ;  /* 0x0000002516a17c23 */ /* 0x000fe20008010817 */
[----:B------:R-:W-:Y:S01]  /*32d0*/  FMUL.FTZ R202, R226, R169 ;  /* 0x000000a9e2ca7220 */ /* 0x000fe20000410000 */
[----:B------:R-:W4:Y:S01]  /*32e0*/  LDS.64 R22, [R13+0x282a0] ;  /* 0x0282a0000d167984 */ /* 0x000f220000000a00 */
[----:B------:R-:W-:Y:S01]  /*32f0*/  FSEL R169, R191, -INF , P2 ;  /* 0xff800000bfa97808 */ /* 0x000fe20001000000 */
[----:B---3--:R-:W-:Y:S01]  /*3300*/  FMUL.FTZ R216, R164, R223 ;  /* 0x000000dfa4d87220 */ /* 0x008fe20000410000 */
[----:B--2---:R-:W-:Y:S01]  /*3310*/  FMUL.FTZ R222, R211, R222 ;  /* 0x000000ded3de7220 */ /* 0x004fe20000410000 */
[----:B------:R-:W-:Y:S01]  /*3320*/  F2FP.F16.F32.PACK_AB R207, R165, R164 ;  /* 0x000000a4a5cf723e */ /* 0x000fe200000000ff */
[----:B------:R-:W2:Y:S01]  /*3330*/  MUFU.EX2 R161, R161 ;  /* 0x000000a100a17308 */ /* 0x000ea20000000800 */
[----:B------:R-:W-:Y:S01]  /*3340*/  FMUL.FTZ R155, R155, R216 ;  /* 0x000000d89b9b7220 */ /* 0x000fe20000410000 */
[----:B------:R-:W-:Y:S01]  /*3350*/  FMUL.FTZ R216, R214, UR36 ;  /* 0x00000024d6d87c20 */ /* 0x000fe20008410000 */
[----:B------:R-:W-:Y:S01]  /*3360*/  FFMA.FTZ R214, -R190, R190, 1 ;  /* 0x3f800000bed67423 */ /* 0x000fe200000101be */
[----:B------:R-:W-:Y:S01]  /*3370*/  FMUL.FTZ R199, R199, R222 ;  /* 0x000000dec7c77220 */ /* 0x000fe20000410000 */
[----:B------:R-:W-:-:S03]  /*3380*/  FFMA.FTZ R222, -R203, R203, 1 ;  /* 0x3f800000cbde7423 */ /* 0x000fc600000101cb */
[----:B------:R-:W-:Y:S01]  /*3390*/  MUFU.TANH R216, R216 ;  /* 0x000000d800d87308 */ /* 0x000fe20000002400 */
[C---:B-1----:R-:W-:Y:S01]  /*33a0*/  FMUL.FTZ R168, R160.reuse, R219 ;  /* 0x000000dba0a87220 */ /* 0x042fe20000410000 */
[----:B------:R-:W-:-:S03]  /*33b0*/  F2FP.F16.F32.PACK_AB R160, R160, R167 ;  /* 0x000000a7a0a0723e */ /* 0x000fc600000000ff */
[----:B------:R-:W-:Y:S01]  /*33c0*/  FMUL.FTZ R213, R213, R168 ;  /* 0x000000a8d5d57220 */ /* 0x000fe20000410000 */
[--C-:B------:R-:W-:Y:S01]  /*33d0*/  FFMA.FTZ R168, R169, UR37, -R20.reuse ;  /* 0x00000025a9a87c23 */ /* 0x100fe20008010814 */
[C---:B------:R-:W-:Y:S01]  /*33e0*/  FSEL R169, R204.reuse, -INF , P1 ;  /* 0xff800000cca97808 */ /* 0x040fe20000800000 */
[----:B------:R-:W-:Y:S01]  /*33f0*/  MUFU.TANH R198, R198 ;  /* 0x000000c600c67308 */ /* 0x000fe20000002400 */
[----:B--2---:R-:W-:Y:S01]  /*3400*/  FMUL.FTZ R171, R161, R170 ;  /* 0x000000aaa1ab7220 */ /* 0x004fe20000410000 */
[----:B------:R-:W-:Y:S01]  /*3410*/  FFMA.FTZ R204, -R204, R204, 1 ;  /* 0x3f800000cccc7423 */ /* 0x000fe200000101cc */
[----:B------:R-:W-:Y:S01]  /*3420*/  F2FP.F16.F32.PACK_AB R192, R213, R202 ;  /* 0x000000cad5c0723e */ /* 0x000fe200000000ff */
[----:B------:R-:W-:Y:S01]  /*3430*/  FFMA.FTZ R169, R169, UR37, -R20 ;  /* 0x00000025a9a97c23 */ /* 0x000fe20008010814 */
[----:B------:R-:W-:Y:S01]  /*3440*/  FSEL R20, R203, -INF , P2 ;  /* 0xff800000cb147808 */ /* 0x000fe20001000000 */
[----:B------:R-:W-:Y:S01]  /*3450*/  FMUL.FTZ R214, R214, R171 ;  /* 0x000000abd6d67220 */ /* 0x000fe20000410000 */
[----:B------:R-:W-:Y:S01]  /*3460*/  FFMA.FTZ R203, -R220, R220, 1 ;  /* 0x3f800000dccb7423 */ /* 0x000fe200000101dc */
[----:B------:R-:W1:Y:S01]  /*3470*/  MUFU.EX2 R168, R168 ;  /* 0x000000a800a87308 */ /* 0x000e620000000800 */
[----:B------:R-:W-:Y:S01]  /*3480*/  F2FP.F16.F32.PACK_AB R161, R161, R211 ;  /* 0x000000d3a1a1723e */ /* 0x000fe200000000ff */
[----:B------:R-:W-:Y:S01]  /*3490*/  FFMA.FTZ R170, R20, UR37, -R21 ;  /* 0x0000002514aa7c23 */ /* 0x000fe20008010815 */
[----:B------:R-:W-:-:S02]  /*34a0*/  FSEL R20, R220, -INF , P1 ;  /* 0xff800000dc147808 */ /* 0x000fc40000800000 */
[----:B------:R-:W-:-:S03]  /*34b0*/  F2FP.F16.F32.PACK_AB R193, R214, R199 ;  /* 0x000000c7d6c1723e */ /* 0x000fc600000000ff */
[----:B------:R-:W-:Y:S01]  /*34c0*/  FFMA.FTZ R190, R20, UR37, -R21 ;  /* 0x0000002514be7c23 */ /* 0x000fe20008010815 */
[----:B------:R-:W-:Y:S01]  /*34d0*/  FSEL R21, R221, -INF , P2 ;  /* 0xff800000dd157808 */ /* 0x000fe20001000000 */
[----:B------:R-:W2:Y:S01]  /*34e0*/  MUFU.EX2 R170, R170 ;  /* 0x000000aa00aa7308 */ /* 0x000ea20000000800 */
[----:B----4-:R-:W-:Y:S01]  /*34f0*/  FADD.FTZ R171, R172, -R22 ;  /* 0x80000016acab7221 */ /* 0x010fe20000010000 */
[--C-:B------:R-:W-:Y:S01]  /*3500*/  FADD.FTZ R173, R173, -R23.reuse ;  /* 0x80000017adad7221 */ /* 0x100fe20000010000 */
[----:B------:R-:W-:Y:S01]  /*3510*/  FADD.FTZ R175, R175, -R23 ;  /* 0x80000017afaf7221 */ /* 0x000fe20000010000 */
[----:B------:R-:W-:Y:S01]  /*3520*/  FFMA.FTZ R23, R21, UR37, -R18 ;  /* 0x0000002515177c23 */ /* 0x000fe20008010812 */
[----:B------:R-:W-:Y:S01]  /*3530*/  FADD.FTZ R174, R174, -R22 ;  /* 0x80000016aeae7221 */ /* 0x000fe20000010000 */
[----:B-1----:R-:W-:Y:S01]  /*3540*/  FMUL.FTZ R20, R168, R171 ;  /* 0x000000aba8147220 */ /* 0x002fe20000410000 */
[----:B------:R-:W-:Y:S01]  /*3550*/  FSEL R171, R210, -INF , P1 ;  /* 0xff800000d2ab7808 */ /* 0x000fe20000800000 */
[----:B------:R-:W1:Y:S02]  /*3560*/  MUFU.EX2 R169, R169 ;  /* 0x000000a900a97308 */ /* 0x000e640000000800 */
[----:B------:R-:W-:-:S02]  /*3570*/  FMUL.FTZ R215, R215, R20 ;  /* 0x00000014d7d77220 */ /* 0x000fc40000410000 */
[----:B------:R-:W-:Y:S01]  /*3580*/  FFMA.FTZ R171, R171, UR37, -R18 ;  /* 0x00000025abab7c23 */ /* 0x000fe20008010812 */
[----:B------:R-:W-:Y:S01]  /*3590*/  FSEL R18, R209, -INF , P2 ;  /* 0xff800000d1127808 */ /* 0x000fe20001000000 */
[----:B------:R-:W3:Y:S02]  /*35a0*/  LDS.64 R20, [R13+0x282c0] ;  /* 0x0282c0000d147984 */ /* 0x000ee40000000a00 */
[----:B------:R4:W5:Y:S01]  /*35b0*/  MUFU.EX2 R22, R190 ;  /* 0x000000be00167308 */ /* 0x0009620000000800 */
[----:B--2---:R-:W-:Y:S01]  /*35c0*/  F2FP.F16.F32.PACK_AB R162, R170, R168 ;  /* 0x000000a8aaa2723e */ /* 0x004fe200000000ff */
[----:B------:R-:W-:Y:S01]  /*35d0*/  FFMA.FTZ R172, R18, UR37, -R19 ;  /* 0x0000002512ac7c23 */ /* 0x000fe20008010813 */
[----:B------:R-:W-:-:S05]  /*35e0*/  FSEL R18, R218, -INF , P1 ;  /* 0xff800000da127808 */ /* 0x000fca0000800000 */
[----:B------:R-:W2:Y:S01]  /*35f0*/  MUFU.TANH R217, R217 ;  /* 0x000000d900d97308 */ /* 0x000ea20000002400 */
[----:B----4-:R-:W-:Y:S01]  /*3600*/  FFMA.FTZ R190, R18, UR37, -R19 ;  /* 0x0000002512be7c23 */ /* 0x010fe20008010813 */
[----:B------:R-:W-:Y:S01]  /*3610*/  FMUL.FTZ R19, R170, R173 ;  /* 0x000000adaa137220 */ /* 0x000fe20000410000 */
[----:B-1----:R-:W-:-:S03]  /*3620*/  FMUL.FTZ R191, R169, R174 ;  /* 0x000000aea9bf7220 */ /* 0x002fc60000410000 */
[----:B------:R-:W-:Y:S01]  /*3630*/  FMUL.FTZ R222, R222, R19 ;  /* 0x00000013dede7220 */ /* 0x000fe20000410000 */
[----:B------:R-:W-:Y:S01]  /*3640*/  FMUL.FTZ R204, R204, R191 ;  /* 0x000000bfcccc7220 */ /* 0x000fe20000410000 */
[----:B------:R-:W-:Y:S01]  /*3650*/  FSEL R191, R212, -INF , P2 ;  /* 0xff800000d4bf7808 */ /* 0x000fe20001000000 */
[----:B------:R1:W4:Y:S01]  /*3660*/  LDS.64 R18, [R13+0x282e0] ;  /* 0x0282e0000d127984 */ /* 0x0003220000000a00 */
[----:B-----5:R-:W-:Y:S01]  /*3670*/  FMUL.FTZ R220, R22, R175 ;  /* 0x000000af16dc7220 */ /* 0x020fe20000410000 */
[----:B------:R-:W5:Y:S01]  /*3680*/  MUFU.EX2 R171, R171 ;  /* 0x000000ab00ab7308 */ /* 0x000f620000000800 */
[----:B------:R-:W-:Y:S01]  /*3690*/  FFMA.FTZ R212, -R212, R212, 1 ;  /* 0x3f800000d4d47423 */ /* 0x000fe200000101d4 */
[----:B------:R-:W-:Y:S01]  /*36a0*/  FFMA.FTZ R174, R191, UR37, -R14 ;  /* 0x00000025bfae7c23 */ /* 0x000fe2000801080e */
[C---:B------:R-:W-:Y:S01]  /*36b0*/  FSEL R191, R216.reuse, -INF , P1 ;  /* 0xff800000d8bf7808 */ /* 0x040fe20000800000 */
[----:B------:R-:W-:Y:S01]  /*36c0*/  FMUL.FTZ R203, R203, R220 ;  /* 0x000000dccbcb7220 */ /* 0x000fe20000410000 */
[----:B------:R-:W-:Y:S01]  /*36d0*/  FFMA.FTZ R216, -R216, R216, 1 ;  /* 0x3f800000d8d87423 */ /* 0x000fe200000101d8 */
[----:B------:R-:W-:-:S02]  /*36e0*/  F2FP.F16.F32.PACK_AB R194, R222, R215 ;  /* 0x000000d7dec2723e */ /* 0x000fc400000000ff */
[----:B------:R-:W-:Y:S01]  /*36f0*/  FFMA.FTZ R175, R191, UR37, -R14 ;  /* 0x00000025bfaf7c23 */ /* 0x000fe2000801080e */
[C---:B------:R-:W-:Y:S01]  /*3700*/  FSEL R14, R198.reuse, -INF , P2 ;  /* 0xff800000c60e7808 */ /* 0x040fe20001000000 */
[----:B------:R-:W-:Y:S01]  /*3710*/  MUFU.EX2 R23, R23 ;  /* 0x0000001700177308 */ /* 0x000fe20000000800 */
[----:B------:R-:W-:Y:S01]  /*3720*/  FFMA.FTZ R198, -R198, R198, 1 ;  /* 0x3f800000c6c67423 */ /* 0x000fe200000101c6 */
[----:B------:R-:W-:Y:S02]  /*3730*/  F2FP.F16.F32.PACK_AB R195, R203, R204 ;  /* 0x000000cccbc3723e */ /* 0x000fe400000000ff */
[--C-:B-1----:R-:W-:Y:S01]  /*3740*/  FFMA.FTZ R13, R14, UR37, -R15.reuse ;  /* 0x000000250e0d7c23 */ /* 0x102fe2000801080f */
[C---:B--2---:R-:W-:Y:S01]  /*3750*/  FSEL R14, R217.reuse, -INF , P1 ;  /* 0xff800000d90e7808 */ /* 0x044fe20000800000 */
[----:B------:R-:W-:Y:S01]  /*3760*/  FFMA.FTZ R217, -R217, R217, 1 ;  /* 0x3f800000d9d97423 */ /* 0x000fe200000101d9 */
[----:B------:R-:W-:Y:S01]  /*3770*/  F2FP.F16.F32.PACK_AB R204, R163, R159 ;  /* 0x0000009fa3cc723e */ /* 0x000fe200000000ff */
[----:B------:R-:W1:Y:S01]  /*3780*/  MUFU.EX2 R172, R172 ;  /* 0x000000ac00ac7308 */ /* 0x000e620000000800 */
[----:B---3--:R-:W-:Y:S01]  /*3790*/  FADD.FTZ R178, R178, -R20 ;  /* 0x80000014b2b27221 */ /* 0x008fe20000010000 */
[----:B------:R-:W-:Y:S01]  /*37a0*/  FFMA.FTZ R14, R14, UR37, -R15 ;  /* 0x000000250e0e7c23 */ /* 0x000fe2000801080f */
[--C-:B------:R-:W-:Y:S01]  /*37b0*/  FADD.FTZ R191, R177, -R21.reuse ;  /* 0x80000015b1bf7221 */ /* 0x100fe20000010000 */
[----:B------:R-:W-:Y:S01]  /*37c0*/  FADD.FTZ R220, R179, -R21 ;  /* 0x80000015b3dc7221 */ /* 0x000fe20000010000 */
[----:B-----5:R-:W-:Y:S01]  /*37d0*/  FMUL.FTZ R177, R171, R178 ;  /* 0x000000b2abb17220 */ /* 0x020fe20000410000 */
[----:B------:R-:W-:Y:S01]  /*37e0*/  FFMA.FTZ R15, -R221, R221, 1 ;  /* 0x3f800000dd0f7423 */ /* 0x000fe200000101dd */
[----:B------:R-:W-:Y:S01]  /*37f0*/  FFMA.FTZ R21, -R218, R218, 1 ;  /* 0x3f800000da157423 */ /* 0x000fe200000101da */
[----:B------:R-:W-:Y:S01]  /*3800*/  MUFU.EX2 R175, R175 ;  /* 0x000000af00af7308 */ /* 0x000fe20000000800 */
[----:B------:R-:W-:-:S07]  /*3810*/  F2FP.F16.F32.PACK_AB R163, R22, R169 ;  /* 0x000000a916a3723e */ /* 0x000fce00000000ff */
[----:B------:R2:W3:Y:S01]  /*3820*/  MUFU.EX2 R173, R190 ;  /* 0x000000be00ad7308 */ /* 0x0004e20000000800 */
[C---:B-1----:R-:W-:Y:S01]  /*3830*/  FMUL.FTZ R191, R172.reuse, R191 ;  /* 0x000000bfacbf7220 */ /* 0x042fe20000410000 */
[----:B------:R-:W-:Y:S01]  /*3840*/  F2FP.F16.F32.PACK_AB R172, R172, R23 ;  /* 0x00000017acac723e */ /* 0x000fe200000000ff */
[--C-:B----4-:R-:W-:Y:S01]  /*3850*/  FADD.FTZ R178, R181, -R19.reuse ;  /* 0x80000013b5b27221 */ /* 0x110fe20000010000 */
[----:B------:R-:W-:-:S04]  /*3860*/  FADD.FTZ R183, R183, -R19 ;  /* 0x80000013b7b77221 */ /* 0x000fc80000010000 */
[----:B------:R-:W1:Y:S01]  /*3870*/  MUFU.EX2 R174, R174 ;  /* 0x000000ae00ae7308 */ /* 0x000e620000000800 */
[----:B--2---:R-:W-:Y:S01]  /*3880*/  FADD.FTZ R190, R176, -R20 ;  /* 0x80000014b0be7221 */ /* 0x004fe20000010000 */
[----:B------:R-:W-:Y:S01]  /*3890*/  FFMA.FTZ R20, -R210, R210, 1 ;  /* 0x3f800000d2147423 */ /* 0x000fe200000101d2 */
[----:B------:R-:W-:Y:S02]  /*38a0*/  FFMA.FTZ R176, -R209, R209, 1 ;  /* 0x3f800000d1b07423 */ /* 0x000fe400000101d1 */
[----:B------:R-:W-:Y:S01]  /*38b0*/  FMUL.FTZ R190, R23, R190 ;  /* 0x000000be17be7220 */ /* 0x000fe20000410000 */
[----:B------:R-:W-:Y:S01]  /*38c0*/  FMUL.FTZ R20, R20, R177 ;  /* 0x000000b114147220 */ /* 0x000fe20000410000 */
[--C-:B------:R-:W-:Y:S01]  /*38d0*/  FADD.FTZ R177, R180, -R18.reuse ;  /* 0x80000012b4b17221 */ /* 0x100fe20000010000 */
[----:B------:R-:W2:Y:S01]  /*38e0*/  MUFU.EX2 R13, R13 ;  /* 0x0000000d000d7308 */ /* 0x000ea20000000800 */
[----:B------:R-:W-:Y:S01]  /*38f0*/  FADD.FTZ R18, R182, -R18 ;  /* 0x80000012b6127221 */ /* 0x000fe20000010000 */
[----:B---3--:R-:W-:Y:S01]  /*3900*/  FMUL.FTZ R220, R173, R220 ;  /* 0x000000dcaddc7220 */ /* 0x008fe20000410000 */
[----:B------:R-:W-:Y:S01]  /*3910*/  FMUL.FTZ R15, R15, R190 ;  /* 0x000000be0f0f7220 */ /* 0x000fe20000410000 */
[----:B------:R-:W-:Y:S01]  /*3920*/  FMUL.FTZ R176, R176, R191 ;  /* 0x000000bfb0b07220 */ /* 0x000fe20000410000 */
[----:B------:R-:W-:Y:S01]  /*3930*/  FMUL.FTZ R19, R175, R18 ;  /* 0x00000012af137220 */ /* 0x000fe20000410000 */
[----:B------:R-:W-:Y:S01]  /*3940*/  F2FP.F16.F32.PACK_AB R191, R196, R155 ;  /* 0x0000009bc4bf723e */ /* 0x000fe200000000ff */
[----:B------:R-:W-:Y:S01]  /*3950*/  IMAD R155, R4, 0x2000, R11 ;  /* 0x00002000049b7824 */ /* 0x000fe200078e020b */
[----:B------:R-:W3:Y:S01]  /*3960*/  MUFU.EX2 R14, R14 ;  /* 0x0000000e000e7308 */ /* 0x000ee20000000800 */
[----:B-1----:R-:W-:Y:S01]  /*3970*/  FMUL.FTZ R177, R174, R177 ;  /* 0x000000b1aeb17220 */ /* 0x002fe20000410000 */
[----:B------:R-:W-:Y:S01]  /*3980*/  FMUL.FTZ R21, R21, R220 ;  /* 0x000000dc15157220 */ /* 0x000fe20000410000 */
[----:B------:R-:W-:Y:S01]  /*3990*/  FMUL.FTZ R19, R216, R19 ;  /* 0x00000013d8137220 */ /* 0x000fe20000410000 */
[----:B------:R-:W-:Y:S01]  /*39a0*/  F2FP.F16.F32.PACK_AB R196, R176, R15 ;  /* 0x0000000fb0c4723e */ /* 0x000fe200000000ff */
[----:B------:R-:W-:Y:S01]  /*39b0*/  FMUL.FTZ R177, R212, R177 ;  /* 0x000000b1d4b17220 */ /* 0x000fe20000410000 */
[----:B------:R-:W-:Y:S01]  /*39c0*/  IMAD R15, R155, 0x2, R16 ;  /* 0x000000029b0f7824 */ /* 0x000fe200078e0210 */
[----:B------:R-:W-:Y:S01]  /*39d0*/  F2FP.F16.F32.PACK_AB R190, R197, R154 ;  /* 0x0000009ac5be723e */ /* 0x000fe200000000ff */
[----:B--2---:R-:W-:Y:S01]  /*39e0*/  FMUL.FTZ R179, R13, R178 ;  /* 0x000000b20db37220 */ /* 0x004fe20000410000 */
[----:B------:R-:W-:-:S02]  /*39f0*/  F2FP.F16.F32.PACK_AB R197, R21, R20 ;  /* 0x0000001415c5723e */ /* 0x000fc400000000ff */
        /* <DEDUP_REMOVED lines=11> */
[----:B------:R-:W-:-:S04]  /*3ab0*/  F2FP.F16.F32.PACK_AB R175, R14, R175 ;  /* 0x000000af0eaf723e */ /* 0x000fc800000000ff */
[----:B------:R-:W-:-:S05]  /*3ac0*/  F2FP.F16.F32.PACK_AB R199, R18, R19 ;  /* 0x0000001312c7723e */ /* 0x000fca00000000ff */
[----:B------:R1:W-:Y:S01]  /*3ad0*/  STSM.16.MT88.4 [R15+0x2a000], R196 ;  /* 0x02a000c40f007844 */ /* 0x0003e20000004200 */
[----:B------:R-:W-:-:S06]  /*3ae0*/  WARPGROUP.ARRIVE ;  /* 0x00000000000079c5 */ /* 0x000fcc0000000000 */
[----:B------:R-:W-:Y:S01]  /*3af0*/  HGMMA.64x128x16.F32 R88, R152, gdesc[UR4].tnspB, R88, gsb0 ;  /* 0x41e0000498587df0 */ /* 0x000fe20008000858 */
[----:B------:R-:W-:Y:S01]  /*3b00*/  UIADD3 UR6, UR4, 0x80, URZ ;  /* 0x0000008004067890 */ /* 0x000fe2000fffe03f */
[----:B------:R-:W-:Y:S01]  /*3b10*/  UMOV UR7, 0x40000040 ;  /* 0x4000004000077882 */ /* 0x000fe20000000000 */
[----:B-1----:R-:W-:-:S04]  /*3b20*/  SHF.R.U32.HI R15, RZ, 0x4, R229 ;  /* 0x00000004ff0f7819 */ /* 0x002fc800000116e5 */
[----:B------:R-:W-:-:S04]  /*3b30*/  LOP3.LUT R15, R15, 0x3fff, RZ, 0xc0, !PT ;  /* 0x00003fff0f0f7812 */ /* 0x000fc800078ec0ff */
[----:B------:R-:W-:-:S05]  /*3b40*/  LOP3.LUT R15, R15, 0x10000, RZ, 0xfc, !PT ;  /* 0x000100000f0f7812 */ /* 0x000fca00078efcff */
[----:B------:R-:W-:-:S05]  /*3b50*/  IMAD R15, R4, 0x400, R15 ;  /* 0x00000400040f7824 */ /* 0x000fca00078e020f */
[----:B------:R-:W-:Y:S01]  /*3b60*/  R2UR UR8, R15 ;  /* 0x000000000f0872ca */ /* 0x000fe200000e0000 */
[----:B------:R-:W-:Y:S02]  /*3b70*/  WARPGROUP.DEPBAR.LE gsb0, 0x0 ;  /* 0x00008000000079c5 */ /* 0x000fe40000010000 */
[----:B------:R-:W-:-:S06]  /*3b80*/  WARPGROUP.ARRIVE ;  /* 0x00000000000079c5 */ /* 0x000fcc0000000000 */
        /* <DEDUP_REMOVED lines=76> */
.L_x_495:
        /* <DEDUP_REMOVED lines=49> */
.L_x_496:
        /* <DEDUP_REMOVED lines=11> */
[----:B------:R-:W-:Y:S01]  /*4410*/  ULDC UR4, c[0x0][0x740] ;  /* 0x0001d00000047ab9 */ /* 0x000fe20000000800 */
[----:B------:R-:W-:Y:S01]  /*4420*/  PLOP3.LUT P0, PT, PT, PT, PT, 0x8, 0x0 ;  /* 0x000000000000781c */ /* 0x000fe20003f0e170 */
        /* <DEDUP_REMOVED lines=63> */
[----:B------:R-:W-:-:S07]  /*4820*/  FMUL.FTZ R87, R87, UR4 ;  /* 0x0000000457577c20 */ /* 0x000fce0008410000 */
.L_x_479:
[----:B------:R-:W-:Y:S05]  /*4830*/  @P0 BRA `(.L_x_498) ;  /* 0x0000001c00ac0947 */ /* 0x000fea0003800000 */
[----:B------:R-:W2:Y:S01]  /*4840*/  S2R R16, SR_TID.X ;  /* 0x0000000000107919 */ /* 0x000ea20000002100 */
[----:B------:R-:W4:Y:S01]  /*4850*/  S2UR UR5, SR_CgaCtaId ;  /* 0x00000000000579c3 */ /* 0x000f220000008800 */
[----:B------:R-:W-:Y:S01]  /*4860*/  UMOV UR4, 0x400 ;  /* 0x0000040000047882 */ /* 0x000fe20000000000 */
[----:B------:R-:W-:-:S06]  /*4870*/  F2FP.F16.F32.PACK_AB R88, R89, R88 ;  /* 0x000000585958723e */ /* 0x000fcc00000000ff */
[----:B------:R-:W-:Y:S01]  /*4880*/  BAR.SYNC.DEFER_BLOCKING 0x1, 0x100 ;  /* 0x0044000000007b1d */ /* 0x000fe20000010000 */
[----:B------:R-:W-:Y:S02]  /*4890*/  F2FP.F16.F32.PACK_AB R89, R91, R90 ;  /* 0x0000005a5b59723e */ /* 0x000fe400000000ff */
[----:B------:R-:W-:Y:S02]  /*48a0*/  F2FP.F16.F32.PACK_AB R96, R97, R96 ;  /* 0x000000606160723e */ /* 0x000fe400000000ff */
[----:B------:R-:W-:-:S03]  /*48b0*/  F2FP.F16.F32.PACK_AB R90, R93, R92 ;  /* 0x0000005c5d5a723e */ /* 0x000fc600000000ff */
[----:B------:R-:W3:Y:S01]  /*48c0*/  LDC.64 R26, c[0x0][0x870] ;  /* 0x00021c00ff1a7b82 */ /* 0x000ee20000000a00 */
[----:B------:R-:W-:Y:S02]  /*48d0*/  F2FP.F16.F32.PACK_AB R91, R95, R94 ;  /* 0x0000005e5f5b723e */ /* 0x000fe400000000ff */
[----:B------:R-:W-:Y:S02]  /*48e0*/  F2FP.F16.F32.PACK_AB R97, R99, R98 ;  /* 0x000000626361723e */ /* 0x000fe400000000ff */
[----:B------:R-:W-:Y:S02]  /*48f0*/  F2FP.F16.F32.PACK_AB R104, R105, R104 ;  /* 0x000000686968723e */ /* 0x000fe400000000ff */
[----:B------:R-:W-:Y:S01]  /*4900*/  F2FP.F16.F32.PACK_AB R98, R101, R100 ;  /* 0x000000646562723e */ /* 0x000fe200000000ff */
[----:B------:R-:W3:Y:S01]  /*4910*/  LDC.64 R38, c[0x0][0x850] ;  /* 0x00021400ff267b82 */ /* 0x000ee20000000a00 */
[----:B------:R-:W-:Y:S02]  /*4920*/  F2FP.F16.F32.PACK_AB R99, R103, R102 ;  /* 0x000000666763723e */ /* 0x000fe400000000ff */
[----:B------:R-:W-:-:S02]  /*4930*/  F2FP.F16.F32.PACK_AB R105, R107, R106 ;  /* 0x0000006a6b69723e */ /* 0x000fc400000000ff */
[----:B------:R-:W-:Y:S01]  /*4940*/  F2FP.F16.F32.PACK_AB R112, R113, R112 ;  /* 0x000000707170723e */ /* 0x000fe200000000ff */
[----:B----4-:R-:W-:Y:S01]  /*4950*/  ULEA UR4, UR5, UR4, 0x18 ;  /* 0x0000000405047291 */ /* 0x010fe2000f8ec03f */
[----:B------:R-:W-:Y:S02]  /*4960*/  F2FP.F16.F32.PACK_AB R106, R109, R108 ;  /* 0x0000006c6d6a723e */ /* 0x000fe400000000ff */
[----:B------:R-:W-:Y:S02]  /*4970*/  F2FP.F16.F32.PACK_AB R107, R111, R110 ;  /* 0x0000006e6f6b723e */ /* 0x000fe400000000ff */
[----:B------:R-:W-:Y:S02]  /*4980*/  F2FP.F16.F32.PACK_AB R113, R115, R114 ;  /* 0x000000727371723e */ /* 0x000fe400000000ff */
[----:B--2---:R-:W-:Y:S02]  /*4990*/  IADD3 R16, R16, -0x80, RZ ;  /* 0xffffff8010107810 */ /* 0x004fe40007ffe0ff */
[----:B------:R-:W-:-:S02]  /*49a0*/  F2FP.F16.F32.PACK_AB R120, R121, R120 ;  /* 0x000000787978723e */ /* 0x000fc400000000ff */
[----:B------:R-:W-:Y:S02]  /*49b0*/  SHF.R.S32.HI R15, RZ, 0x1f, R16 ;  /* 0x0000001fff0f7819 */ /* 0x000fe40000011410 */
[----:B------:R-:W-:Y:S02]  /*49c0*/  F2FP.F16.F32.PACK_AB R114, R117, R116 ;  /* 0x000000747572723e */ /* 0x000fe400000000ff */
[CC--:B------:R-:W-:Y:S02]  /*49d0*/  LEA.HI R0, R15.reuse, R16.reuse, RZ, 0x4 ;  /* 0x000000100f007211 */ /* 0x0c0fe400078f20ff */
[----:B------:R-:W-:Y:S02]  /*49e0*/  LEA.HI R19, R15, R16, RZ, 0x5 ;  /* 0x000000100f137211 */ /* 0x000fe400078f28ff */
[----:B-1----:R-:W-:Y:S02]  /*49f0*/  LOP3.LUT R3, R0, 0xfffffff0, RZ, 0xc0, !PT ;  /* 0xfffffff000037812 */ /* 0x002fe400078ec0ff */
[----:B------:R-:W-:Y:S01]  /*4a00*/  SHF.R.S32.HI R0, RZ, 0x4, R0 ;  /* 0x00000004ff007819 */ /* 0x000fe20000011400 */
[----:B------:R-:W-:Y:S01]  /*4a10*/  IMAD.SHL.U32 R19, R19, 0x20, RZ ;  /* 0x0000002013137824 */ /* 0x000fe200078e00ff */
[----:B------:R-:W-:Y:S01]  /*4a20*/  F2FP.F16.F32.PACK_AB R115, R119, R118 ;  /* 0x000000767773723e */ /* 0x000fe200000000ff */
[----:B---3--:R-:W-:Y:S01]  /*4a30*/  IMAD.IADD R2, R16, 0x1, -R3 ;  /* 0x0000000110027824 */ /* 0x008fe200078e0a03 */
[----:B------:R-:W-:Y:S01]  /*4a40*/  F2FP.F16.F32.PACK_AB R121, R123, R122 ;  /* 0x0000007a7b79723e */ /* 0x000fe200000000ff */
[----:B------:R-:W-:Y:S01]  /*4a50*/  IMAD.SHL.U32 R18, R0, 0x8, RZ ;  /* 0x0000000800127824 */ /* 0x000fe200078e00ff */
[----:B------:R-:W-:Y:S01]  /*4a60*/  LOP3.LUT R20, R19, 0x7ffffc00, RZ, 0xc0, !PT ;  /* 0x7ffffc0013147812 */ /* 0x000fe200078ec0ff */
[----:B------:R-:W-:Y:S01]  /*4a70*/  IMAD.MOV.U32 R19, RZ, RZ, 0x40 ;  /* 0x00000040ff137424 */ /* 0x000fe200078e00ff */
[----:B------:R-:W-:-:S02]  /*4a80*/  SHF.R.S32.HI R3, RZ, 0x1f, R2 ;  /* 0x0000001fff037819 */ /* 0x000fc40000011402 */
[----:B------:R-:W-:Y:S02]  /*4a90*/  F2FP.F16.F32.PACK_AB R128, R129, R128 ;  /* 0x000000808180723e */ /* 0x000fe400000000ff */
[----:B------:R-:W-:Y:S02]  /*4aa0*/  LEA.HI R13, R3, R2, RZ, 0x3 ;  /* 0x00000002030d7211 */ /* 0x000fe400078f18ff */
[----:B------:R-:W-:Y:S02]  /*4ab0*/  F2FP.F16.F32.PACK_AB R122, R125, R124 ;  /* 0x0000007c7d7a723e */ /* 0x000fe400000000ff */
[----:B------:R-:W-:Y:S02]  /*4ac0*/  LOP3.LUT R3, R13, 0xfffffff8, RZ, 0xc0, !PT ;  /* 0xfffffff80d037812 */ /* 0x000fe400078ec0ff */
[----:B------:R-:W-:Y:S02]  /*4ad0*/  SHF.R.S32.HI R13, RZ, 0x3, R13 ;  /* 0x00000003ff0d7819 */ /* 0x000fe4000001140d */
[----:B------:R-:W-:Y:S01]  /*4ae0*/  F2FP.F16.F32.PACK_AB R123, R127, R126 ;  /* 0x0000007e7f7b723e */ /* 0x000fe200000000ff */
[----:B------:R-:W-:Y:S01]  /*4af0*/  IMAD.IADD R3, R2, 0x1, -R3 ;  /* 0x0000000102037824 */ /* 0x000fe200078e0a03 */
[----:B------:R-:W-:Y:S01]  /*4b00*/  F2FP.F16.F32.PACK_AB R129, R131, R130 ;  /* 0x000000828381723e */ /* 0x000fe200000000ff */
[----:B------:R-:W-:Y:S01]  /*4b10*/  IMAD R20, R13, 0x200, R20 ;  /* 0x000002000d147824 */ /* 0x000fe200078e0214 */
[----:B------:R-:W-:Y:S01]  /*4b20*/  F2FP.F16.F32.PACK_AB R136, R137, R136 ;  /* 0x000000888988723e */ /* 0x000fe200000000ff */
[C---:B------:R-:W-:Y:S01]  /*4b30*/  IMAD.SHL.U32 R17, R3.reuse, 0x40, RZ ;  /* 0x0000004003117824 */ /* 0x040fe200078e00ff */
[----:B------:R-:W-:-:S02]  /*4b40*/  R2P PR, R3, 0x6 ;  /* 0x0000000603007804 */ /* 0x000fc40000000000 */
[----:B------:R-:W-:Y:S02]  /*4b50*/  F2FP.F16.F32.PACK_AB R130, R133, R132 ;  /* 0x000000848582723e */ /* 0x000fe400000000ff */
[----:B------:R-:W-:Y:S02]  /*4b60*/  LOP3.LUT R17, R17, 0x1c0, RZ, 0xc0, !PT ;  /* 0x000001c011117812 */ /* 0x000fe400078ec0ff */
[----:B------:R-:W-:Y:S02]  /*4b70*/  SEL R19, R19, 0xffffffc0, !P2 ;  /* 0xffffffc013137807 */ /* 0x000fe40005000000 */
[----:B------:R-:W-:Y:S02]  /*4b80*/  LOP3.LUT R18, R17, 0x8, R18, 0xf8, !PT ;  /* 0x0000000811127812 */ /* 0x000fe400078ef812 */
[----:B------:R-:W-:Y:S02]  /*4b90*/  SHF.R.U32.HI R17, RZ, 0x3, R17 ;  /* 0x00000003ff117819 */ /* 0x000fe40000011611 */
[----:B------:R-:W-:-:S02]  /*4ba0*/  F2FP.F16.F32.PACK_AB R131, R135, R134 ;  /* 0x000000868783723e */ /* 0x000fc400000000ff */
[----:B------:R-:W-:Y:S01]  /*4bb0*/  LOP3.LUT R17, R18, R17, RZ, 0x3c, !PT ;  /* 0x0000001112117212 */ /* 0x000fe200078e3cff */
[----:B------:R-:W-:Y:S01]  /*4bc0*/  IMAD.MOV.U32 R18, RZ, RZ, 0x20 ;  /* 0x00000020ff127424 */ /* 0x000fe200078e00ff */
[----:B------:R-:W-:Y:S02]  /*4bd0*/  F2FP.F16.F32.PACK_AB R137, R139, R138 ;  /* 0x0000008a8b89723e */ /* 0x000fe400000000ff */
[----:B------:R-:W-:Y:S01]  /*4be0*/  F2FP.F16.F32.PACK_AB R144, R145, R144 ;  /* 0x000000909190723e */ /* 0x000fe200000000ff */
[----:B------:R-:W-:Y:S01]  /*4bf0*/  IMAD.IADD R17, R17, 0x1, R20 ;  /* 0x0000000111117824 */ /* 0x000fe200078e0214 */
[----:B------:R-:W-:Y:S02]  /*4c00*/  SEL R18, R18, 0xffffffe0, !P1 ;  /* 0xffffffe012127807 */ /* 0x000fe40004800000 */
[----:B------:R-:W-:Y:S02]  /*4c10*/  F2FP.F16.F32.PACK_AB R138, R141, R140 ;  /* 0x0000008c8d8a723e */ /* 0x000fe400000000ff */
[----:B------:R-:W-:-:S02]  /*4c20*/  LEA R17, R17, UR4, 0x1 ;  /* 0x0000000411117c11 */ /* 0x000fc4000f8e08ff */
[----:B------:R-:W-:Y:S02]  /*4c30*/  F2FP.F16.F32.PACK_AB R139, R143, R142 ;  /* 0x0000008e8f8b723e */ /* 0x000fe400000000ff */
[--C-:B------:R-:W-:Y:S01]  /*4c40*/  IADD3 R20, R18, 0x8000, R17.reuse ;  /* 0x0000800012147810 */ /* 0x100fe20007ffe011 */
[----:B------:R-:W-:Y:S01]  /*4c50*/  STSM.16.M88.4 [R17+0x8000], R88 ;  /* 0x0080005811007844 */ /* 0x000fe20000000200 */
[----:B------:R-:W-:Y:S02]  /*4c60*/  IADD3 R21, R19, 0x8000, R17 ;  /* 0x0000800013157810 */ /* 0x000fe40007ffe011 */
[----:B------:R-:W-:Y:S01]  /*4c70*/  F2FP.F16.F32.PACK_AB R145, R147, R146 ;  /* 0x000000929391723e */ /* 0x000fe200000000ff */
[----:B------:R-:W-:Y:S01]  /*4c80*/  IMAD.IADD R22, R20, 0x1, R19 ;  /* 0x0000000114167824 */ /* 0x000fe200078e0213 */
[----:B------:R-:W-:Y:S01]  /*4c90*/  STSM.16.M88.4 [R20], R96 ;  /* 0x0000006014007844 */ /* 0x000fe20000000200 */
[----:B------:R-:W-:Y:S01]  /*4ca0*/  F2FP.F16.F32.PACK_AB R146, R149, R148 ;  /* 0x000000949592723e */ /* 0x000fe200000000ff */
[----:B------:R-:W1:Y:S01]  /*4cb0*/  LDC.64 R18, c[0x0][0x870] ;  /* 0x00021c00ff127b82 */ /* 0x000e620000000a00 */
[----:B------:R-:W-:Y:S01]  /*4cc0*/  F2FP.F16.F32.PACK_AB R147, R151, R150 ;  /* 0x000000969793723e */ /* 0x000fe200000000ff */
[----:B------:R-:W-:Y:S01]  /*4cd0*/  STSM.16.M88.4 [R21], R104 ;  /* 0x0000006815007844 */ /* 0x000fe20000000200 */
[----:B------:R-:W-:-:S02]  /*4ce0*/  F2FP.F16.F32.PACK_AB R4, R25, R4 ;  /* 0x000000041904723e */ /* 0x000fc400000000ff */
[----:B------:R-:W-:Y:S01]  /*4cf0*/  F2FP.F16.F32.PACK_AB R5, R8, R5 ;  /* 0x000000050805723e */ /* 0x000fe200000000ff */
[----:B------:R-:W-:Y:S01]  /*4d00*/  STSM.16.M88.4 [R22], R112 ;  /* 0x0000007016007844 */ /* 0x000fe20000000200 */
[----:B------:R-:W-:Y:S02]  /*4d10*/  F2FP.F16.F32.PACK_AB R6, R29, R6 ;  /* 0x000000061d06723e */ /* 0x000fe400000000ff */
[----:B------:R-:W-:Y:S01]  /*4d20*/  F2FP.F16.F32.PACK_AB R7, R10, R7 ;  /* 0x000000070a07723e */ /* 0x000fe200000000ff */
[----:B------:R-:W-:Y:S01]  /*4d30*/  STSM.16.M88.4 [R17+0xc000], R120 ;  /* 0x00c0007811007844 */ /* 0x000fe20000000200 */
[----:B------:R-:W-:Y:S02]  /*4d40*/  F2FP.F16.F32.PACK_AB R40, R41, R40 ;  /* 0x000000282928723e */ /* 0x000fe400000000ff */
[----:B------:R-:W-:Y:S01]  /*4d50*/  F2FP.F16.F32.PACK_AB R8, R33, R32 ;  /* 0x000000202108723e */ /* 0x000fe200000000ff */
[----:B------:R-:W-:Y:S01]  /*4d60*/  STSM.16.M88.4 [R20+0x4000], R128 ;  /* 0x0040008014007844 */ /* 0x000fe20000000200 */
[----:B------:R-:W-:-:S02]  /*4d70*/  F2FP.F16.F32.PACK_AB R9, R12, R9 ;  /* 0x000000090c09723e */ /* 0x000fc400000000ff */
[----:B------:R-:W-:Y:S01]  /*4d80*/  F2FP.F16.F32.PACK_AB R10, R37, R36 ;  /* 0x00000024250a723e */ /* 0x000fe200000000ff */
[----:B------:R-:W-:Y:S01]  /*4d90*/  STSM.16.M88.4 [R21+0x4000], R136 ;  /* 0x0040008815007844 */ /* 0x000fe20000000200 */
[----:B------:R-:W-:Y:S02]  /*4da0*/  F2FP.F16.F32.PACK_AB R11, R14, R11 ;  /* 0x0000000b0e0b723e */ /* 0x000fe400000000ff */
[----:B------:R-:W-:Y:S01]  /*4db0*/  F2FP.F16.F32.PACK_AB R41, R43, R42 ;  /* 0x0000002a2b29723e */ /* 0x000fe200000000ff */
[----:B------:R-:W-:Y:S01]  /*4dc0*/  STSM.16.M88.4 [R22+0x4000], R144 ;  /* 0x0040009016007844 */ /* 0x000fe20000000200 */
[----:B------:R-:W-:Y:S01]  /*4dd0*/  F2FP.F16.F32.PACK_AB R48, R49, R48 ;  /* 0x000000303130723e */ /* 0x000fe200000000ff */
[----:B-1----:R-:W-:Y:S01]  /*4de0*/  IMAD.WIDE R18, R228, 0x4, R18 ;  /* 0x00000004e4127825 */ /* 0x002fe200078e0212 */
[----:B------:R-:W-:Y:S01]  /*4df0*/  F2FP.F16.F32.PACK_AB R42, R45, R44 ;  /* 0x0000002c2d2a723e */ /* 0x000fe200000000ff */
[----:B------:R1:W-:Y:S01]  /*4e00*/  STSM.16.M88.4 [R17], R4 ;  /* 0x0000000411007844 */ /* 0x0003e20000000200 */
        /* <DEDUP_REMOVED lines=8> */
[----:B------:R-:W-:Y:S01]  /*4e90*/  F2FP.F16.F32.PACK_AB R64, R65, R64 ;  /* 0x000000404140723e */ /* 0x000fe200000000ff */
[----:B------:R4:W-:Y:S01]  /*4ea0*/  STSM.16.M88.4 [R22+-0x8000], R48 ;  /* 0xff80003016007844 */ /* 0x0009e20000000200 */
[----:B------:R-:W-:Y:S01]  /*4eb0*/  F2FP.F16.F32.PACK_AB R58, R61, R60 ;  /* 0x0000003c3d3a723e */ /* 0x000fe200000000ff */
[----:B-1----:R-:W1:Y:S01]  /*4ec0*/  LDC.64 R4, c[0x0][0x878] ;  /* 0x00021e00ff047b82 */ /* 0x002e620000000a00 */
[----:B------:R-:W-:-:S02]  /*4ed0*/  F2FP.F16.F32.PACK_AB R59, R63, R62 ;  /* 0x0000003e3f3b723e */ /* 0x000fc400000000ff */
[----:B------:R-:W-:Y:S02]  /*4ee0*/  F2FP.F16.F32.PACK_AB R65, R67, R66 ;  /* 0x000000424341723e */ /* 0x000fe400000000ff */
        /* <DEDUP_REMOVED lines=13> */
[----:B------:R-:W-:-:S03]  /*4fc0*/  ISETP.NE.U32.AND P3, PT, R26, RZ, PT ;  /* 0x000000ff1a00720c */ /* 0x000fc60003f65070 */
[----:B------:R4:W-:Y:S01]  /*4fd0*/  STSM.16.M88.4 [R22+-0x4000], R80 ;  /* 0xffc0005016007844 */ /* 0x0009e20000000200 */
[----:B------:R-:W-:Y:S01]  /*4fe0*/  ISETP.NE.AND.EX P3, PT, R27, RZ, PT, P3 ;  /* 0x000000ff1b00720c */ /* 0x000fe20003f65330 */
[----:B------:R-:W-:-:S12]  /*4ff0*/  BAR.SYNC.DEFER_BLOCKING 0x1, 0x100 ;  /* 0x0044000000007b1d */ /* 0x000fd80000010000 */
[----:B------:R-:W4:Y:S01]  /*5000*/  @P3 LDG.E R7, desc[UR38][R18.64] ;  /* 0x0000002612073981 */ /* 0x000f22000c1e1900 */
[----:B-1----:R-:W-:Y:S01]  /*5010*/  ISETP.NE.U32.AND P0, PT, R4, RZ, PT ;  /* 0x000000ff0400720c */ /* 0x002fe20003f05070 */
[----:B------:R-:W-:Y:S01]  /*5020*/  ULDC UR5, c[0x0][0x808] ;  /* 0x0002020000057ab9 */ /* 0x000fe20000000800 */
[----:B--2---:R-:W-:Y:S01]  /*5030*/  LEA.HI R9, R15, R16, RZ, 0x7 ;  /* 0x000000100f097211 */ /* 0x004fe200078f38ff */
[----:B---3--:R-:W1:Y:S01]  /*5040*/  S2R R43, SR_CTAID.X ;  /* 0x00000000002b7919 */ /* 0x008e620000002500 */
[----:B------:R-:W-:Y:S01]  /*5050*/  ISETP.NE.AND.EX P0, PT, R5, RZ, PT, P0 ;  /* 0x000000ff0500720c */ /* 0x000fe20003f05300 */
[----:B------:R-:W-:Y:S02]  /*5060*/  IMAD.SHL.U32 R8, R0, 0x40, RZ ;  /* 0x0000004000087824 */ /* 0x000fe400078e00ff */
[----:B------:R-:W-:Y:S02]  /*5070*/  IMAD.SHL.U32 R3, R3, 0x8, RZ ;  /* 0x0000000803037824 */ /* 0x000fe400078e00ff */
[----:B------:R-:W-:-:S08]  /*5080*/  IMAD.U32 R6, RZ, RZ, UR5 ;  /* 0x00000005ff067e24 */ /* 0x000fd0000f8e00ff */
[----:B------:R-:W2:Y:S01]  /*5090*/  @P0 LDC.64 R4, c[0x0][0x878] ;  /* 0x00021e00ff040b82 */ /* 0x000ea20000000a00 */
[----:B------:R-:W-:Y:S01]  /*50a0*/  IMAD.SHL.U32 R9, R9, 0x4, RZ ;  /* 0x0000000409097824 */ /* 0x000fe200078e00ff */
[----:B------:R-:W-:-:S04]  /*50b0*/  LOP3.LUT R8, R8, 0x1c0, RZ, 0xc0, !PT ;  /* 0x000001c008087812 */ /* 0x000fc800078ec0ff */
[----:B------:R-:W-:Y:S02]  /*50c0*/  LOP3.LUT R3, R8, 0x38, R3, 0xf8, !PT ;  /* 0x0000003808037812 */ /* 0x000fe400078ef803 */
[----:B------:R-:W-:Y:S02]  /*50d0*/  LOP3.LUT R10, R9, 0x7ffffe00, RZ, 0xc0, !PT ;  /* 0x7ffffe00090a7812 */ /* 0x000fe400078ec0ff */
[----:B------:R-:W-:Y:S01]  /*50e0*/  SHF.R.U32.HI R8, RZ, 0x3, R8 ;  /* 0x00000003ff087819 */ /* 0x000fe20000011608 */
[----:B------:R-:W3:Y:S02]  /*50f0*/  S2UR UR5, SR_CTAID.Y ;  /* 0x00000000000579c3 */ /* 0x000ee40000002600 */
[----:B------:R-:W-:Y:S01]  /*5100*/  IMAD R10, R13, 0x2000, R10 ;  /* 0x000020000d0a7824 */ /* 0x000fe200078e020a */
[----:B------:R-:W-:Y:S02]  /*5110*/  LOP3.LUT R3, R3, R8, RZ, 0x3c, !PT ;  /* 0x0000000803037212 */ /* 0x000fe400078e3cff */
[----:B------:R-:W-:Y:S01]  /*5120*/  CS2R R28, SRZ ;  /* 0x00000000001c7805 */ /* 0x000fe2000001ff00 */
[----:B--2---:R-:W-:-:S04]  /*5130*/  @P0 IMAD.WIDE R4, R228, 0x4, R4 ;  /* 0x00000004e4040825 */ /* 0x004fc800078e0204 */
[----:B------:R-:W-:Y:S01]  /*5140*/  IMAD.IADD R3, R10, 0x1, R3 ;  /* 0x000000010a037824 */ /* 0x000fe200078e0203 */
[----:B------:R4:W5:Y:S02]  /*5150*/  @P0 LDG.E R6, desc[UR38][R4.64] ;  /* 0x0000002604060981 */ /* 0x000964000c1e1900 */
[----:B----4-:R-:W-:Y:S01]  /*5160*/  @P3 SHF.R.S32.HI R4, RZ, 0x1f, R7 ;  /* 0x0000001fff043819 */ /* 0x010fe20000011407 */
[----:B-1-3--:R-:W-:Y:S06]  /*5170*/  @P0 BRA `(.L_x_499) ;  /* 0x0000000000100947 */ /* 0x00afec0003800000 */
[----:B------:R-:W-:Y:S05]  /*5180*/  @!P3 BRA `(.L_x_499) ;  /* 0x00000000000cb947 */ /* 0x000fea0003800000 */
[----:B------:R-:W2:Y:S04]  /*5190*/  LDG.E R5, desc[UR38][R18.64] ;  /* 0x0000002612057981 */ /* 0x000ea8000c1e1900 */
[----:B-----5:R-:W2:Y:S02]  /*51a0*/  LDG.E R6, desc[UR38][R18.64+0x4] ;  /* 0x0000042612067981 */ /* 0x020ea4000c1e1900 */
[----:B--2---:R-:W-:-:S07]  /*51b0*/  IMAD.IADD R6, R6, 0x1, -R5 ;  /* 0x0000000106067824 */ /* 0x004fce00078e0a05 */
.L_x_499:
[----:B-----5:R-:W-:Y:S01]  /*51c0*/  IMAD R6, R43, -0x80, R6 ;  /* 0xffffff802b067824 */ /* 0x020fe200078e0206 */
[----:B------:R-:W-:Y:S01]  /*51d0*/  LEA R46, R3, UR4, 0x1 ;  /* 0x00000004032e7c11 */ /* 0x000fe2000f8e08ff */
[----:B------:R-:W-:Y:S01]  /*51e0*/  @P3 IMAD.MOV.U32 R28, RZ, RZ, R7 ;  /* 0x000000ffff1c3224 */ /* 0x000fe200078e0007 */
[----:B------:R-:W-:Y:S01]  /*51f0*/  USHF.R.S32.HI UR4, URZ, 0x1f, UR5 ;  /* 0x0000001f3f047899 */ /* 0x000fe20008011405 */
[----:B------:R-:W-:Y:S01]  /*5200*/  @P3 IMAD.MOV.U32 R29, RZ, RZ, R4 ;  /* 0x000000ffff1d3224 */ /* 0x000fe200078e0004 */
[----:B------:R-:W-:Y:S01]  /*5210*/  VIMNMX R51, R6, 0x80, PT ;  /* 0x0000008006337848 */ /* 0x000fe20003fe0100 */
[----:B------:R1:W2:Y:S01]  /*5220*/  LDS.128 R32, [R46+0x8800] ;  /* 0x008800002e207984 */ /* 0x0002a20000000c00 */
[C---:B------:R-:W-:Y:S01]  /*5230*/  VIADD R3, R0.reuse, 0x10 ;  /* 0x0000001000037836 */ /* 0x040fe20000000000 */
[----:B------:R-:W-:Y:S01]  /*5240*/  IADD3 R30, P0, R0, R28, RZ ;  /* 0x0000001c001e7210 */ /* 0x000fe20007f1e0ff */
[----:B------:R-:W-:Y:S01]  /*5250*/  IMAD.SHL.U32 R28, R2, 0x8, RZ ;  /* 0x00000008021c7824 */ /* 0x000fe200078e00ff */
[----:B------:R1:W3:Y:S01]  /*5260*/  LDS.128 R24, [R46+0x1000] ;  /* 0x001000002e187984 */ /* 0x0002e20000000c00 */
[----:B------:R-:W4:Y:S01]  /*5270*/  LDC.64 R48, c[0x0][0x820] ;  /* 0x00020800ff307b82 */ /* 0x000f220000000a00 */
[-C--:B------:R-:W-:Y:S01]  /*5280*/  ISETP.GE.AND P6, PT, R3, R51.reuse, PT ;  /* 0x000000330300720c */ /* 0x080fe20003fc6270 */
[----:B------:R-:W-:Y:S01]  /*5290*/  IMAD R36, R38, UR4, RZ ;  /* 0x0000000426247c24 */ /* 0x000fe2000f8e02ff */
[----:B------:R1:W1:Y:S01]  /*52a0*/  LDS.128 R20, [R46+0x1800] ;  /* 0x001800002e147984 */ /* 0x0002620000000c00 */
[C---:B------:R-:W-:Y:S01]  /*52b0*/  ISETP.GE.AND P2, PT, R0.reuse, R51, PT ;  /* 0x000000330000720c */ /* 0x040fe20003f46270 */
[C---:B------:R-:W-:Y:S01]  /*52c0*/  VIADD R2, R0.reuse, 0x20 ;  /* 0x0000002000027836 */ /* 0x040fe20000000000 */
[C---:B------:R-:W-:Y:S01]  /*52d0*/  LEA.HI.X.SX32 R31, R0.reuse, R29, 0x1, P0 ;  /* 0x0000001d001f7211 */ /* 0x040fe200000f0eff */
[----:B------:R1:W1:Y:S01]  /*52e0*/  LDS.128 R16, [R46+0x2000] ;  /* 0x002000002e107984 */ /* 0x0002620000000c00 */
[----:B------:R-:W-:Y:S01]  /*52f0*/  VIADD R3, R0, 0x30 ;  /* 0x0000003000037836 */ /* 0x000fe20000000000 */
[----:B------:R-:W-:Y:S01]  /*5300*/  SHF.R.S32.HI R29, RZ, 0x1f, R28 ;  /* 0x0000001fff1d7819 */ /* 0x000fe2000001141c */
[----:B------:R-:W-:Y:S01]  /*5310*/  ULDC UR8, c[0x0][0x83c] ;  /* 0x00020f0000087ab9 */ /* 0x000fe20000000800 */
[----:B------:R1:W1:Y:S01]  /*5320*/  LDS.128 R12, [R46+0x2800] ;  /* 0x002800002e0c7984 */ /* 0x0002620000000c00 */
[----:B------:R-:W-:Y:S01]  /*5330*/  SHF.R.S32.HI R37, RZ, 0x1f, R228 ;  /* 0x0000001fff257819 */ /* 0x000fe200000114e4 */
[----:B------:R-:W-:Y:S01]  /*5340*/  IMAD R39, R39, UR5, R36 ;  /* 0x0000000527277c24 */ /* 0x000fe2000f8e0224 */
[----:B------:R-:W-:Y:S01]  /*5350*/  ISETP.GE.OR P4, PT, R28, UR8, P2 ;  /* 0x000000081c007c0c */ /* 0x000fe20009786670 */
[----:B------:R1:W1:Y:S01]  /*5360*/  LDS.128 R8, [R46+0x3000] ;  /* 0x003000002e087984 */ /* 0x0002620000000c00 */
[----:B------:R-:W-:Y:S01]  /*5370*/  VIADD R36, R0, 0x40 ;  /* 0x0000004000247836 */ /* 0x000fe20000000000 */
[-C--:B------:R-:W-:Y:S01]  /*5380*/  ISETP.GE.AND P0, PT, R2, R51.reuse, PT ;  /* 0x000000330200720c */ /* 0x080fe20003f06270 */
[----:B------:R-:W-:Y:S01]  /*5390*/  ULDC.64 UR6, c[0x0][0x858] ;  /* 0x0002160000067ab9 */ /* 0x000fe20000000a00 */
[----:B------:R1:W1:Y:S01]  /*53a0*/  LDS.128 R4, [R46+0x3800] ;  /* 0x003800002e047984 */ /* 0x0002620000000c00 */
[-C--:B------:R-:W-:Y:S01]  /*53b0*/  ISETP.GE.AND P5, PT, R3, R51.reuse, PT ;  /* 0x000000330300720c */ /* 0x080fe20003fa6270 */
[----:B------:R-:W-:Y:S01]  /*53c0*/  IMAD.WIDE.U32 R2, R38, UR5, R28 ;  /* 0x0000000526027c25 */ /* 0x000fe2000f8e001c */
[----:B------:R-:W-:Y:S01]  /*53d0*/  SEL R50, R37, RZ, !P3 ;  /* 0x000000ff25327207 */ /* 0x000fe20005800000 */
[----:B------:R-:W-:Y:S01]  /*53e0*/  BSSY B0, `(.L_x_500) ;  /* 0x0000018000007945 */ /* 0x000fe20003800000 */
[----:B------:R-:W-:Y:S01]  /*53f0*/  ISETP.GE.AND P1, PT, R36, R51, PT ;  /* 0x000000332400720c */ /* 0x000fe20003f26270 */
[----:B------:R-:W-:Y:S01]  /*5400*/  IMAD.IADD R3, R3, 0x1, R39 ;  /* 0x0000000103037824 */ /* 0x000fe200078e0227 */
[----:B------:R-:W-:Y:S01]  /*5410*/  SEL R47, R228, RZ, !P3 ;  /* 0x000000ffe42f7207 */ /* 0x000fe20005800000 */
[----:B------:R-:W-:Y:S01]  /*5420*/  IMAD R36, R50, UR6, RZ ;  /* 0x0000000632247c24 */ /* 0x000fe2000f8e02ff */
[----:B------:R-:W-:-:S02]  /*5430*/  P2R R52, PR, RZ, 0x40 ;  /* 0x00000040ff347803 */ /* 0x000fc40000000000 */
[----:B------:R-:W-:Y:S01]  /*5440*/  P2R R53, PR, RZ, 0x20 ;  /* 0x00000020ff357803 */ /* 0x000fe20000000000 */
[C---:B------:R-:W-:Y:S01]  /*5450*/  IMAD R41, R47.reuse, UR7, R36 ;  /* 0x000000072f297c24 */ /* 0x040fe2000f8e0224 */
[----:B------:R-:W-:Y:S01]  /*5460*/  ISETP.GE.OR P3, PT, R28, UR8, P6 ;  /* 0x000000081c007c0c */ /* 0x000fe2000b766670 */
[----:B------:R-:W-:-:S04]  /*5470*/  IMAD.WIDE.U32 R44, R47, UR6, R2 ;  /* 0x000000062f2c7c25 */ /* 0x000fc8000f8e0002 */
[----:B------:R-:W-:-:S04]  /*5480*/  IMAD.WIDE R2, R43, 0x80, R30 ;  /* 0x000000802b027825 */ /* 0x000fc800078e021e */
[----:B------:R-:W-:Y:S01]  /*5490*/  IMAD.IADD R41, R45, 0x1, R41 ;  /* 0x000000012d297824 */ /* 0x000fe200078e0229 */
[----:B--23--:R-:W-:Y:S06]  /*54a0*/  @P4 BRA `(.L_x_501) ;  /* 0x00000000002c4947 */ /* 0x00cfec0003800000 */
[----:B------:R-:W2:Y:S01]  /*54b0*/  LDS.128 R36, [R46+0x8000] ;  /* 0x008000002e247984 */ /* 0x000ea20000000c00 */
[----:B------:R-:W-:Y:S01]  /*54c0*/  ULDC.64 UR6, c[0x0][0x848] ;  /* 0x0002120000067ab9 */ /* 0x000fe20000000a00 */
[----:B------:R-:W-:Y:S02]  /*54d0*/  IMAD.MOV.U32 R40, RZ, RZ, R44 ;  /* 0x000000ffff287224 */ /* 0x000fe400078e002c */
[----:B------:R-:W-:Y:S02]  /*54e0*/  IMAD R43, R3, UR6, RZ ;  /* 0x00000006032b7c24 */ /* 0x000fe4000f8e02ff */
[----:B------:R-:W-:-:S04]  /*54f0*/  IMAD.WIDE.U32 R30, R2, UR6, R40 ;  /* 0x00000006021e7c25 */ /* 0x000fc8000f8e0028 */
[----:B------:R-:W-:Y:S01]  /*5500*/  IMAD R43, R2, UR7, R43 ;  /* 0x00000007022b7c24 */ /* 0x000fe2000f8e022b */
[----:B------:R-:W-:Y:S02]  /*5510*/  ULDC.64 UR6, c[0x0][0x830] ;  /* 0x00020c0000067ab9 */ /* 0x000fe40000000a00 */
[----:B------:R-:W-:Y:S01]  /*5520*/  LEA R42, P4, R30, UR6, 0x1 ;  /* 0x000000061e2a7c11 */ /* 0x000fe2000f8808ff */
[----:B------:R-:W-:-:S05]  /*5530*/  IMAD.IADD R31, R31, 0x1, R43 ;  /* 0x000000011f1f7824 */ /* 0x000fca00078e022b */
[----:B------:R-:W-:-:S05]  /*5540*/  LEA.HI.X R43, R30, UR7, R31, 0x1, P4 ;  /* 0x000000071e2b7c11 */ /* 0x000fca000a0f0c1f */
[----:B--2---:R2:W-:Y:S02]  /*5550*/  STG.E.128 desc[UR38][R42.64], R36 ;  /* 0x000000242a007986 */ /* 0x0045e4000c101d26 */
.L_x_501:
[----:B------:R-:W-:Y:S05]  /*5560*/  BSYNC B0 ;  /* 0x0000000000007941 */ /* 0x000fea0003800000 */
.L_x_500:
[----:B------:R-:W-:Y:S04]  /*5570*/  BSSY B0, `(.L_x_502) ;  /* 0x000000f000007945 */ /* 0x000fe80003800000 */
[----:B------:R-:W-:Y:S05]  /*5580*/  @P3 BRA `(.L_x_503) ;  /* 0x0000000000343947 */ /* 0x000fea0003800000 */
[----:B--2---:R-:W-:Y:S01]  /*5590*/  IADD3 R37, P3, R2, 0x10, RZ ;  /* 0x0000001002257810 */ /* 0x004fe20007f7e0ff */
[----:B------:R-:W-:Y:S01]  /*55a0*/  ULDC.64 UR6, c[0x0][0x848] ;  /* 0x0002120000067ab9 */ /* 0x000fe20000000a00 */
[----:B------:R-:W-:-:S03]  /*55b0*/  IMAD.MOV.U32 R31, RZ, RZ, R41 ;  /* 0x000000ffff1f7224 */ /* 0x000fc600078e0029 */
[----:B------:R-:W-:-:S04]  /*55c0*/  IMAD.X R30, RZ, RZ, R3, P3 ;  /* 0x000000ffff1e7224 */ /* 0x000fc800018e0603 */
[----:B------:R-:W-:Y:S02]  /*55d0*/  IMAD R36, R30, UR6, RZ ;  /* 0x000000061e247c24 */ /* 0x000fe4000f8e02ff */
[----:B------:R-:W-:-:S04]  /*55e0*/  IMAD.MOV.U32 R30, RZ, RZ, R44 ;  /* 0x000000ffff1e7224 */ /* 0x000fc800078e002c */
[----:B------:R-:W-:-:S04]  /*55f0*/  IMAD.WIDE.U32 R30, R37, UR6, R30 ;  /* 0x00000006251e7c25 */ /* 0x000fc8000f8e001e */
[----:B------:R-:W-:Y:S01]  /*5600*/  IMAD R37, R37, UR7, R36 ;  /* 0x0000000725257c24 */ /* 0x000fe2000f8e0224 */
[----:B------:R-:W-:Y:S02]  /*5610*/  ULDC.64 UR6, c[0x0][0x830] ;  /* 0x00020c0000067ab9 */ /* 0x000fe40000000a00 */
[----:B------:R-:W-:Y:S01]  /*5620*/  LEA R36, P3, R30, UR6, 0x1 ;  /* 0x000000061e247c11 */ /* 0x000fe2000f8608ff */
[----:B------:R-:W-:-:S05]  /*5630*/  IMAD.IADD R31, R31, 0x1, R37 ;  /* 0x000000011f1f7824 */ /* 0x000fca00078e0225 */
[----:B------:R-:W-:-:S05]  /*5640*/  LEA.HI.X R37, R30, UR7, R31, 0x1, P3 ;  /* 0x000000071e257c11 */ /* 0x000fca00098f0c1f */
[----:B------:R3:W-:Y:S02]  /*5650*/  STG.E.128 desc[UR38][R36.64], R32 ;  /* 0x0000002024007986 */ /* 0x0007e4000c101d26 */
.L_x_503:
[----:B------:R-:W-:Y:S05]  /*5660*/  BSYNC B0 ;  /* 0x0000000000007941 */ /* 0x000fea0003800000 */
.L_x_502:
[----:B---3--:R3:W1:Y:S01]  /*5670*/  LDS.128 R32, [R46+0x9000] ;  /* 0x009000002e207984 */ /* 0x0086620000000c00 */
[C---:B------:R-:W-:Y:S01]  /*5680*/  ISETP.GE.OR P4, PT, R28.reuse, UR8, P0 ;  /* 0x000000081c007c0c */ /* 0x040fe20008786670 */
[----:B------:R-:W-:Y:S01]  /*5690*/  BSSY B0, `(.L_x_504) ;  /* 0x0000010000007945 */ /* 0x000fe20003800000 */
[----:B------:R-:W-:-:S11]  /*56a0*/  ISETP.GE.OR P3, PT, R28, UR8, P5 ;  /* 0x000000081c007c0c */ /* 0x000fd6000af66670 */
[----:B---3--:R-:W-:Y:S05]  /*56b0*/  @P4 BRA `(.L_x_505) ;  /* 0x0000000000344947 */ /* 0x008fea0003800000 */
        /* <DEDUP_REMOVED lines=12> */
[----:B-1----:R3:W-:Y:S02]  /*5780*/  STG.E.128 desc[UR38][R36.64], R32 ;  /* 0x0000002024007986 */ /* 0x0027e4000c101d26 */
.L_x_505:
[----:B------:R-:W-:Y:S05]  /*5790*/  BSYNC B0 ;  /* 0x0000000000007941 */ /* 0x000fea0003800000 */
.L_x_504:
[----:B-1-3--:R1:W3:Y:S01]  /*57a0*/  LDS.128 R32, [R46+0x9800] ;  /* 0x009800002e207984 */ /* 0x00a2e20000000c00 */
[----:B------:R-:W-:Y:S01]  /*57b0*/  BSSY B0, `(.L_x_506) ;  /* 0x0000010000007945 */ /* 0x000fe20003800000 */
[----:B--2---:R-:W-:-:S03]  /*57c0*/  VIADD R38, R0, 0x50 ;  /* 0x0000005000267836 */ /* 0x004fc60000000000 */
[----:B------:R-:W-:Y:S05]  /*57d0*/  @P3 BRA `(.L_x_507) ;  /* 0x0000000000343947 */ /* 0x000fea0003800000 */
[----:B------:R-:W-:Y:S01]  /*57e0*/  IADD3 R37, P3, R2, 0x30, RZ ;  /* 0x0000003002257810 */ /* 0x000fe20007f7e0ff */
        /* <DEDUP_REMOVED lines=11> */
[----:B---3--:R2:W-:Y:S02]  /*58a0*/  STG.E.128 desc[UR38][R36.64], R32 ;  /* 0x0000002024007986 */ /* 0x0085e4000c101d26 */
.L_x_507:
[----:B------:R-:W-:Y:S05]  /*58b0*/  BSYNC B0 ;  /* 0x0000000000007941 */ /* 0x000fea0003800000 */
.L_x_506:
[----:B--23--:R2:W3:Y:S01]  /*58c0*/  LDS.128 R32, [R46+0xa000] ;  /* 0x00a000002e207984 */ /* 0x00c4e20000000c00 */
[----:B------:R-:W-:Y:S01]  /*58d0*/  ISETP.GE.OR P4, PT, R28, UR8, P1 ;  /* 0x000000081c007c0c */ /* 0x000fe20008f86670 */
[----:B------:R-:W-:Y:S01]  /*58e0*/  BSSY B0, `(.L_x_508) ;  /* 0x0000010000007945 */ /* 0x000fe20003800000 */
[----:B------:R-:W-:-:S11]  /*58f0*/  ISETP.GE.AND P3, PT, R38, R51, PT ;  /* 0x000000332600720c */ /* 0x000fd60003f66270 */
[----:B--2---:R-:W-:Y:S05]  /*5900*/  @P4 BRA `(.L_x_509) ;  /* 0x0000000000344947 */ /* 0x004fea0003800000 */
        /* <DEDUP_REMOVED lines=13> */
.L_x_509:
[----:B------:R-:W-:Y:S05]  /*59e0*/  BSYNC B0 ;  /* 0x0000000000007941 */ /* 0x000fea0003800000 */
.L_x_508:
[----:B--23--:R2:W3:Y:S01]  /*59f0*/  LDS.128 R32, [R46+0xa800] ;  /* 0x00a800002e207984 */ /* 0x00c4e20000000c00 */
[----:B------:R-:W-:Y:S01]  /*5a00*/  ISETP.GE.OR P4, PT, R28, UR8, P3 ;  /* 0x000000081c007c0c */ /* 0x000fe20009f86670 */
[----:B------:R-:W-:Y:S01]  /*5a10*/  BSSY B0, `(.L_x_510) ;  /* 0x0000010000007945 */ /* 0x000fe20003800000 */
[----:B------:R-:W-:-:S11]  /*5a20*/  VIADD R38, R0, 0x60 ;  /* 0x0000006000267836 */ /* 0x000fd60000000000 */
        /* <DEDUP_REMOVED lines=14> */
.L_x_511:
[----:B------:R-:W-:Y:S05]  /*5b10*/  BSYNC B0 ;  /* 0x0000000000007941 */ /* 0x000fea0003800000 */
.L_x_510:
[----:B--23--:R2:W3:Y:S01]  /*5b20*/  LDS.128 R32, [R46+0xb000] ;  /* 0x00b000002e207984 */ /* 0x00c4e20000000c00 */
[----:B------:R-:W-:Y:S01]  /*5b30*/  ISETP.GE.AND P4, PT, R38, R51, PT ;  /* 0x000000332600720c */ /* 0x000fe20003f86270 */
[----:B------:R-:W-:Y:S01]  /*5b40*/  BSSY B0, `(.L_x_512) ;  /* 0x0000011000007945 */ /* 0x000fe20003800000 */
[----:B----4-:R-:W-:Y:S02]  /*5b50*/  IMAD R38, R48, UR4, RZ ;  /* 0x0000000430267c24 */ /* 0x010fe4000f8e02ff */
[----:B------:R-:W-:-:S13]  /*5b60*/  ISETP.GE.OR P5, PT, R28, UR8, P4 ;  /* 0x000000081c007c0c */ /* 0x000fda000a7a6670 */
        /* <DEDUP_REMOVED lines=14> */
.L_x_513:
[----:B------:R-:W-:Y:S05]  /*5c50*/  BSYNC B0 ;  /* 0x0000000000007941 */ /* 0x000fea0003800000 */
.L_x_512:
[----:B--23--:R2:W3:Y:S01]  /*5c60*/  LDS.128 R32, [R46+0xb800] ;  /* 0x00b800002e207984 */ /* 0x00c4e20000000c00 */
[----:B------:R-:W-:Y:S01]  /*5c70*/  VIADD R0, R0, 0x70 ;  /* 0x0000007000007836 */ /* 0x000fe20000000000 */
[----:B------:R-:W-:Y:S01]  /*5c80*/  BSSY B0, `(.L_x_514) ;  /* 0x0000013000007945 */ /* 0x000fe20003800000 */
[----:B------:R-:W-:Y:S02]  /*5c90*/  IMAD R43, R49, UR5, R38 ;  /* 0x00000005312b7c24 */ /* 0x000fe4000f8e0226 */
[----:B------:R-:W-:Y:S01]  /*5ca0*/  IMAD.WIDE.U32 R38, R48, UR5, R28 ;  /* 0x0000000530267c25 */ /* 0x000fe2000f8e001c */
[----:B------:R-:W-:-:S04]  /*5cb0*/  ISETP.GE.AND P5, PT, R0, R51, PT ;  /* 0x000000330000720c */ /* 0x000fc80003fa6270 */
[----:B------:R-:W-:-:S13]  /*5cc0*/  ISETP.GE.OR P6, PT, R28, UR8, P5 ;  /* 0x000000081c007c0c */ /* 0x000fda000afc6670 */
[----:B--2---:R-:W-:Y:S05]  /*5cd0*/  @P6 BRA `(.L_x_515) ;  /* 0x0000000000346947 */ /* 0x004fea0003800000 */
[----:B------:R-:W-:Y:S01]  /*5ce0*/  IADD3 R37, P6, R2, 0x70, RZ ;  /* 0x0000007002257810 */ /* 0x000fe20007fde0ff */
[----:B------:R-:W-:Y:S01]  /*5cf0*/  ULDC.64 UR6, c[0x0][0x848] ;  /* 0x0002120000067ab9 */ /* 0x000fe20000000a00 */
[----:B------:R-:W-:Y:S02]  /*5d00*/  IMAD.MOV.U32 R30, RZ, RZ, R44 ;  /* 0x000000ffff1e7224 */ /* 0x000fe400078e002c */
[----:B------:R-:W-:Y:S02]  /*5d10*/  IMAD.MOV.U32 R31, RZ, RZ, R41 ;  /* 0x000000ffff1f7224 */ /* 0x000fe400078e0029 */
[----:B------:R-:W-:Y:S02]  /*5d20*/  IMAD.X R0, RZ, RZ, R3, P6 ;  /* 0x000000ffff007224 */ /* 0x000fe400030e0603 */
[----:B------:R-:W-:-:S04]  /*5d30*/  IMAD.WIDE.U32 R30, R37, UR6, R30 ;  /* 0x00000006251e7c25 */ /* 0x000fc8000f8e001e */
[----:B------:R-:W-:-:S04]  /*5d40*/  IMAD R0, R0, UR6, RZ ;  /* 0x0000000600007c24 */ /* 0x000fc8000f8e02ff */
[----:B------:R-:W-:Y:S01]  /*5d50*/  IMAD R37, R37, UR7, R0 ;  /* 0x0000000725257c24 */ /* 0x000fe2000f8e0200 */
[----:B------:R-:W-:Y:S02]  /*5d60*/  ULDC.64 UR6, c[0x0][0x830] ;  /* 0x00020c0000067ab9 */ /* 0x000fe40000000a00 */
[----:B------:R-:W-:Y:S01]  /*5d70*/  LEA R36, P6, R30, UR6, 0x1 ;  /* 0x000000061e247c11 */ /* 0x000fe2000f8c08ff */
[----:B------:R-:W-:-:S05]  /*5d80*/  IMAD.IADD R31, R31, 0x1, R37 ;  /* 0x000000011f1f7824 */ /* 0x000fca00078e0225 */
[----:B------:R-:W-:-:S05]  /*5d90*/  LEA.HI.X R37, R30, UR7, R31, 0x1, P6 ;  /* 0x000000071e257c11 */ /* 0x000fca000b0f0c1f */
[----:B---3--:R2:W-:Y:S02]  /*5da0*/  STG.E.128 desc[UR38][R36.64], R32 ;  /* 0x0000002024007986 */ /* 0x0085e4000c101d26 */
.L_x_515:
[----:B------:R-:W-:Y:S05]  /*5db0*/  BSYNC B0 ;  /* 0x0000000000007941 */ /* 0x000fea0003800000 */
.L_x_514:
[----:B------:R-:W-:Y:S01]  /*5dc0*/  P2R R0, PR, RZ, 0x20 ;  /* 0x00000020ff007803 */ /* 0x000fe20000000000 */
[----:B------:R-:W-:Y:S01]  /*5dd0*/  ULDC UR6, c[0x0][0x80c] ;  /* 0x0002030000067ab9 */ /* 0x000fe20000000800 */
[----:B------:R-:W-:Y:S01]  /*5de0*/  ISETP.NE.AND P5, PT, R52, RZ, PT ;  /* 0x000000ff3400720c */ /* 0x000fe20003fa5270 */
[----:B------:R-:W-:Y:S01]  /*5df0*/  ULDC.64 UR4, c[0x0][0x828] ;  /* 0x00020a0000047ab9 */ /* 0x000fe20000000a00 */
[----:B------:R-:W-:Y:S01]  /*5e00*/  ISETP.NE.AND P6, PT, R53, RZ, PT ;  /* 0x000000ff3500720c */ /* 0x000fe20003fc5270 */
[----:B------:R-:W-:Y:S01]  /*5e10*/  IMAD.IADD R39, R39, 0x1, R43 ;  /* 0x0000000127277824 */ /* 0x000fe200078e022b */
[C---:B------:R-:W-:Y:S01]  /*5e20*/  ISETP.GE.OR P5, PT, R28.reuse, UR6, P5 ;  /* 0x000000061c007c0c */ /* 0x040fe2000afa6670 */
[----:B------:R-:W-:Y:S01]  /*5e30*/  BSSY B0, `(.L_x_516) ;  /* 0x000001a000007945 */ /* 0x000fe20003800000 */
[----:B------:R-:W-:Y:S01]  /*5e40*/  ISETP.GE.OR P2, PT, R28, UR6, P2 ;  /* 0x000000061c007c0c */ /* 0x000fe20009746670 */
[----:B------:R-:W-:Y:S01]  /*5e50*/  IMAD.WIDE.U32 R38, R47, UR4, R38 ;  /* 0x000000042f267c25 */ /* 0x000fe2000f8e0026 */
[----:B------:R-:W-:-:S02]  /*5e60*/  P2R R40, PR, RZ, 0x20 ;  /* 0x00000020ff287803 */ /* 0x000fc40000000000 */
[----:B------:R-:W-:Y:S01]  /*5e70*/  ISETP.NE.AND P5, PT, R0, RZ, PT ;  /* 0x000000ff0000720c */ /* 0x000fe20003fa5270 */
[----:B------:R-:W-:Y:S01]  /*5e80*/  IMAD R0, R50, UR4, RZ ;  /* 0x0000000432007c24 */ /* 0x000fe2000f8e02ff */
[C---:B------:R-:W-:Y:S02]  /*5e90*/  ISETP.GE.OR P0, PT, R28.reuse, UR6, P0 ;  /* 0x000000061c007c0c */ /* 0x040fe40008706670 */
[C---:B------:R-:W-:Y:S01]  /*5ea0*/  ISETP.GE.OR P6, PT, R28.reuse, UR6, P6 ;  /* 0x000000061c007c0c */ /* 0x040fe2000b7c6670 */
[----:B--23--:R-:W-:Y:S01]  /*5eb0*/  IMAD R35, R47, UR5, R0 ;  /* 0x000000052f237c24 */ /* 0x00cfe2000f8e0200 */
[C---:B------:R-:W-:Y:S02]  /*5ec0*/  ISETP.GE.OR P1, PT, R28.reuse, UR6, P1 ;  /* 0x000000061c007c0c */ /* 0x040fe40008f26670 */
[C---:B------:R-:W-:Y:S01]  /*5ed0*/  ISETP.GE.OR P3, PT, R28.reuse, UR6, P3 ;  /* 0x000000061c007c0c */ /* 0x040fe20009f66670 */
[----:B------:R-:W-:Y:S01]  /*5ee0*/  IMAD.IADD R35, R39, 0x1, R35 ;  /* 0x0000000127237824 */ /* 0x000fe200078e0223 */
[----:B------:R-:W-:-:S02]  /*5ef0*/  ISETP.GE.OR P4, PT, R28, UR6, P4 ;  /* 0x000000061c007c0c */ /* 0x000fc4000a786670 */
[----:B------:R-:W-:Y:S02]  /*5f00*/  ISETP.GE.OR P5, PT, R28, UR6, P5 ;  /* 0x000000061c007c0c */ /* 0x000fe4000afa6670 */
[----:B------:R2:W3:Y:S01]  /*5f10*/  LDS.128 R28, [R46] ;  /* 0x000000002e1c7984 */ /* 0x0004e20000000c00 */
[----:B------:R-:W-:Y:S10]  /*5f20*/  @P2 BRA `(.L_x_517) ;  /* 0x0000000000282947 */ /* 0x000ff40003800000 */
        /* <DEDUP_REMOVED lines=9> */
[----:B---3--:R4:W-:Y:S02]  /*5fc0*/  STG.E.128 desc[UR38][R36.64], R28 ;  /* 0x0000001c24007986 */ /* 0x0089e4000c101d26 */
.L_x_517:
[----:B------:R-:W-:Y:S05]  /*5fd0*/  BSYNC B0 ;  /* 0x0000000000007941 */ /* 0x000fea0003800000 */
.L_x_516:
[----:B---34-:R3:W4:Y:S01]  /*5fe0*/  LDS.128 R28, [R46+0x800] ;  /* 0x000800002e1c7984 */ /* 0x0187220000000c00 */
[----:B------:R-:W-:Y:S01]  /*5ff0*/  ISETP.NE.AND P2, PT, R40, RZ, PT ;  /* 0x000000ff2800720c */ /* 0x000fe20003f45270 */
[----:B------:R-:W-:-:S12]  /*6000*/  BSSY B0, `(.L_x_518) ;  /* 0x000000f000007945 */ /* 0x000fd80003800000 */
[----:B------:R-:W-:Y:S05]  /*6010*/  @P2 BRA `(.L_x_519) ;  /* 0x0000000000342947 */ /* 0x000fea0003800000 */
[----:B------:R-:W-:Y:S01]  /*6020*/  IADD3 R37, P2, R2, 0x10, RZ ;  /* 0x0000001002257810 */ /* 0x000fe20007f5e0ff */
[----:B------:R-:W-:Y:S01]  /*6030*/  ULDC.64 UR4, c[0x0][0x818] ;  /* 0x0002060000047ab9 */ /* 0x000fe20000000a00 */
[----:B------:R-:W-:Y:S01]  /*6040*/  MOV R32, R38 ;  /* 0x0000002600207202 */ /* 0x000fe20000000f00 */
        /* <DEDUP_REMOVED lines=9> */
[----:B----4-:R4:W-:Y:S02]  /*60e0*/  STG.E.128 desc[UR38][R36.64], R28 ;  /* 0x0000001c24007986 */ /* 0x0109e4000c101d26 */
.L_x_519:
[----:B------:R-:W-:Y:S05]  /*60f0*/  BSYNC B0 ;  /* 0x0000000000007941 */ /* 0x000fea0003800000 */
.L_x_518:
[----:B------:R-:W-:Y:S04]  /*6100*/  BSSY B0, `(.L_x_520) ;  /* 0x000000f000007945 */ /* 0x000fe80003800000 */
[----:B------:R-:W-:Y:S05]  /*6110*/  @P0 BRA `(.L_x_521) ;  /* 0x0000000000340947 */ /* 0x000fea0003800000 */
[----:B----4-:R-:W-:Y:S01]  /*6120*/  IADD3 R31, P0, R2, 0x20, RZ ;  /* 0x00000020021f7810 */ /* 0x010fe20007f1e0ff */
        /* <DEDUP_REMOVED lines=11> */
[----:B------:R4:W-:Y:S02]  /*61e0*/  STG.E.128 desc[UR38][R30.64], R24 ;  /* 0x000000181e007986 */ /* 0x0009e4000c101d26 */
.L_x_521:
[----:B------:R-:W-:Y:S05]  /*61f0*/  BSYNC B0 ;  /* 0x0000000000007941 */ /* 0x000fea0003800000 */
.L_x_520:
        /* <DEDUP_REMOVED lines=15> */
.L_x_523:
[----:B------:R-:W-:Y:S05]  /*62f0*/  BSYNC B0 ;  /* 0x0000000000007941 */ /* 0x000fea0003800000 */
.L_x_522:
        /* <DEDUP_REMOVED lines=15> */
.L_x_525:
[----:B------:R-:W-:Y:S05]  /*63f0*/  BSYNC B0 ;  /* 0x0000000000007941 */ /* 0x000fea0003800000 */
.L_x_524:
        /* <DEDUP_REMOVED lines=15> */
.L_x_527:
[----:B------:R-:W-:Y:S05]  /*64f0*/  BSYNC B0 ;  /* 0x0000000000007941 */ /* 0x000fea0003800000 */
.L_x_526:
        /* <DEDUP_REMOVED lines=15> */
.L_x_529:
[----:B------:R-:W-:Y:S05]  /*65f0*/  BSYNC B0 ;  /* 0x0000000000007941 */ /* 0x000fea0003800000 */
.L_x_528:
[----:B------:R-:W-:Y:S05]  /*6600*/  @P5 BRA `(.L_x_474) ;  /* 0x00000048003c5947 */ /* 0x000fea0003800000 */
[----:B----4-:R-:W-:Y:S01]  /*6610*/  IADD3 R9, P0, R2, 0x70, RZ ;  /* 0x0000007002097810 */ /* 0x010fe20007f1e0ff */
[----:B------:R-:W-:Y:S01]  /*6620*/  ULDC.64 UR4, c[0x0][0x818] ;  /* 0x0002060000047ab9 */ /* 0x000fe20000000a00 */
[----:B------:R-:W-:-:S03]  /*6630*/  IMAD.MOV.U32 R2, RZ, RZ, R38 ;  /* 0x000000ffff027224 */ /* 0x000fc600078e0026 */
[----:B------:R-:W-:Y:S02]  /*6640*/  IMAD.X R0, RZ, RZ, R3, P0 ;  /* 0x000000ffff007224 */ /* 0x000fe400000e0603 */
        /* <DEDUP_REMOVED lines=8> */
[----:B------:R4:W-:Y:S01]  /*66d0*/  STG.E.128 desc[UR38][R8.64], R4 ;  /* 0x0000000408007986 */ /* 0x0009e2000c101d26 */
[----:B------:R-:W-:Y:S05]  /*66e0*/  BRA `(.L_x_474) ;  /* 0x0000004800047947 */ /* 0x000fea0003800000 */
.L_x_498:
[----:B------:R-:W2:Y:S08]  /*66f0*/  LDC.64 R4, c[0x0][0x870] ;  /* 0x00021c00ff047b82 */ /* 0x000eb00000000a00 */
[----:B-1-3--:R-:W1:Y:S01]  /*6700*/  LDC.64 R2, c[0x0][0x870] ;  /* 0x00021c00ff027b82 */ /* 0x00ae620000000a00 */
[----:B------:R-:W-:Y:S01]  /*6710*/  ULDC UR4, c[0x0][0x808] ;  /* 0x0002020000047ab9 */ /* 0x000fe20000000800 */
[----:B------:R-:W3:Y:S06]  /*6720*/  S2R R13, SR_CTAID.X ;  /* 0x00000000000d7919 */ /* 0x000eec0000002500 */
[----:B------:R-:W4:Y:S01]  /*6730*/  LDC.64 R14, c[0x0][0x820] ;  /* 0x00020800ff0e7b82 */ /* 0x000f220000000a00 */
[----:B--2---:R-:W-:-:S04]  /*6740*/  ISETP.NE.U32.AND P3, PT, R4, RZ, PT ;  /* 0x000000ff0400720c */ /* 0x004fc80003f65070 */
[----:B------:R-:W-:Y:S01]  /*6750*/  ISETP.NE.AND.EX P3, PT, R5, RZ, PT, P3 ;  /* 0x000000ff0500720c */ /* 0x000fe20003f65330 */
[----:B-1----:R-:W-:Y:S02]  /*6760*/  IMAD.WIDE R4, R228, 0x4, R2 ;  /* 0x00000004e4047825 */ /* 0x002fe400078e0202 */
[----:B------:R-:W1:Y:S02]  /*6770*/  LDC.64 R2, c[0x0][0x878] ;  /* 0x00021e00ff027b82 */ /* 0x000e640000000a00 */
[----:B------:R-:W-:-:S08]  /*6780*/  IMAD.U32 R0, RZ, RZ, UR4 ;  /* 0x00000004ff007e24 */ /* 0x000fd0000f8e00ff */
[----:B------:R-:W2:Y:S01]  /*6790*/  @P3 LDG.E R9, desc[UR38][R4.64] ;  /* 0x0000002604093981 */ /* 0x000ea2000c1e1900 */
[----:B-1----:R-:W-:-:S04]  /*67a0*/  ISETP.NE.U32.AND P0, PT, R2, RZ, PT ;  /* 0x000000ff0200720c */ /* 0x002fc80003f05070 */
[----:B------:R-:W-:-:S13]  /*67b0*/  ISETP.NE.AND.EX P0, PT, R3, RZ, PT, P0 ;  /* 0x000000ff0300720c */ /* 0x000fda0003f05300 */
[----:B------:R-:W1:Y:S02]  /*67c0*/  @P0 LDC.64 R2, c[0x0][0x878] ;  /* 0x00021e00ff020b82 */ /* 0x000e640000000a00 */
[----:B-1----:R-:W-:-:S05]  /*67d0*/  @P0 IMAD.WIDE R6, R228, 0x4, R2 ;  /* 0x00000004e4060825 */ /* 0x002fca00078e0202 */
[----:B------:R1:W5:Y:S01]  /*67e0*/  @P0 LDG.E R0, desc[UR38][R6.64] ;  /* 0x0000002606000981 */ /* 0x000362000c1e1900 */
[----:B------:R-:W1:Y:S01]  /*67f0*/  S2UR UR4, SR_CTAID.Y ;  /* 0x00000000000479c3 */ /* 0x000e620000002600 */
[----:B------:R-:W3:Y:S02]  /*6800*/  S2R R2, SR_TID.X ;  /* 0x0000000000027919 */ /* 0x000ee40000002100 */
[----:B---3--:R-:W-:Y:S01]  /*6810*/  VIADD R11, R2, 0xffffff80 ;  /* 0xffffff80020b7836 */ /* 0x008fe20000000000 */
[----:B------:R-:W-:-:S04]  /*6820*/  CS2R R2, SRZ ;  /* 0x0000000000027805 */ /* 0x000fc8000001ff00 */
[----:B------:R-:W-:-:S04]  /*6830*/  SHF.R.S32.HI R8, RZ, 0x1f, R11 ;  /* 0x0000001fff087819 */ /* 0x000fc8000001140b */
[----:B------:R-:W-:-:S04]  /*6840*/  LEA.HI R8, R8, R11, RZ, 0x4 ;  /* 0x0000000b08087211 */ /* 0x000fc800078f20ff */
[----:B------:R-:W-:Y:S02]  /*6850*/  SHF.R.S32.HI R17, RZ, 0x4, R8 ;  /* 0x00000004ff117819 */ /* 0x000fe40000011408 */
[--C-:B--2---:R-:W-:Y:S01]  /*6860*/  @P3 SHF.R.S32.HI R3, RZ, 0x1f, R9.reuse ;  /* 0x0000001fff033819 */ /* 0x104fe20000011409 */
[----:B------:R-:W-:Y:S01]  /*6870*/  @P3 IMAD.MOV.U32 R2, RZ, RZ, R9 ;  /* 0x000000ffff023224 */ /* 0x000fe200078e0009 */
[----:B-1--4-:R-:W-:Y:S06]  /*6880*/  @P0 BRA `(.L_x_530) ;  /* 0x0000000000100947 */ /* 0x012fec0003800000 */
[----:B------:R-:W-:Y:S05]  /*6890*/  @!P3 BRA `(.L_x_530) ;  /* 0x00000000000cb947 */ /* 0x000fea0003800000 */
[----:B------:R-:W2:Y:S04]  /*68a0*/  LDG.E R7, desc[UR38][R4.64] ;  /* 0x0000002604077981 */ /* 0x000ea8000c1e1900 */
[----:B-----5:R-:W2:Y:S02]  /*68b0*/  LDG.E R0, desc[UR38][R4.64+0x4] ;  /* 0x0000042604007981 */ /* 0x020ea4000c1e1900 */
[----:B--2---:R-:W-:-:S07]  /*68c0*/  IMAD.IADD R0, R0, 0x1, -R7 ;  /* 0x0000000100007824 */ /* 0x004fce00078e0a07 */
.L_x_530:
[----:B------:R-:W-:Y:S01]  /*68d0*/  LOP3.LUT R4, R8, 0x1ffffff0, RZ, 0xc0, !PT ;  /* 0x1ffffff008047812 */ /* 0x000fe200078ec0ff */
[----:B------:R-:W-:Y:S01]  /*68e0*/  USHF.R.S32.HI UR5, URZ, 0x1f, UR4 ;  /* 0x0000001f3f057899 */ /* 0x000fe20008011404 */
[----:B-----5:R-:W-:Y:S01]  /*68f0*/  IMAD R12, R13, -0x80, R0 ;  /* 0xffffff800d0c7824 */ /* 0x020fe200078e0200 */
[----:B------:R-:W1:Y:S01]  /*6900*/  LDC.64 R20, c[0x0][0x850] ;  /* 0x00021400ff147b82 */ /* 0x000e620000000a00 */
[----:B------:R-:W-:Y:S01]  /*6910*/  VIADD R5, R17, 0x10 ;  /* 0x0000001011057836 */ /* 0x000fe20000000000 */
[----:B------:R-:W-:Y:S01]  /*6920*/  ULDC UR8, c[0x0][0x80c] ;  /* 0x0002030000087ab9 */ /* 0x000fe20000000800 */
[----:B------:R-:W-:Y:S01]  /*6930*/  IMAD.IADD R4, R11, 0x1, -R4 ;  /* 0x000000010b047824 */ /* 0x000fe200078e0a04 */
[-C--:B------:R-:W-:Y:S01]  /*6940*/  ISETP.GE.AND P2, PT, R17, R12.reuse, PT ;  /* 0x0000000c1100720c */ /* 0x080fe20003f46270 */
[----:B------:R-:W-:Y:S01]  /*6950*/  IMAD R0, R14, UR5, RZ ;  /* 0x000000050e007c24 */ /* 0x000fe2000f8e02ff */
[----:B------:R-:W-:Y:S01]  /*6960*/  ISETP.GE.AND P6, PT, R5, R12, PT ;  /* 0x0000000c0500720c */ /* 0x000fe20003fc6270 */
[----:B------:R-:W-:Y:S01]  /*6970*/  IMAD.SHL.U32 R6, R4, 0x8, RZ ;  /* 0x0000000804067824 */ /* 0x000fe200078e00ff */
[C---:B------:R-:W-:Y:S01]  /*6980*/  IADD3 R2, P0, R17.reuse, R2, RZ ;  /* 0x0000000211027210 */ /* 0x040fe20007f1e0ff */
[----:B------:R-:W-:Y:S01]  /*6990*/  VIADD R5, R17, 0x20 ;  /* 0x0000002011057836 */ /* 0x000fe20000000000 */
[----:B------:R-:W-:Y:S01]  /*69a0*/  ULDC.64 UR6, c[0x0][0x828] ;  /* 0x00020a0000067ab9 */ /* 0x000fe20000000a00 */
[----:B------:R-:W-:Y:S01]  /*69b0*/  IMAD R15, R15, UR4, R0 ;  /* 0x000000040f0f7c24 */ /* 0x000fe2000f8e0200 */
[----:B------:R-:W-:Y:S01]  /*69c0*/  SHF.R.S32.HI R7, RZ, 0x1f, R6 ;  /* 0x0000001fff077819 */ /* 0x000fe20000011406 */
[----:B------:R-:W-:Y:S01]  /*69d0*/  VIADD R9, R17, 0x30 ;  /* 0x0000003011097836 */ /* 0x000fe20000000000 */
[----:B------:R-:W-:Y:S01]  /*69e0*/  SHF.R.S32.HI R0, RZ, 0x1f, R228 ;  /* 0x0000001fff007819 */ /* 0x000fe200000114e4 */
[----:B------:R-:W-:Y:S01]  /*69f0*/  BSSY B0, `(.L_x_531) ;  /* 0x000001e000007945 */ /* 0x000fe20003800000 */
[----:B------:R-:W-:Y:S01]  /*6a00*/  ISETP.GE.AND P5, PT, R5, R12, PT ;  /* 0x0000000c0500720c */ /* 0x000fe20003fa6270 */
[----:B------:R-:W-:Y:S01]  /*6a10*/  IMAD.WIDE.U32 R4, R14, UR4, R6 ;  /* 0x000000040e047c25 */ /* 0x000fe2000f8e0006 */
[----:B------:R-:W-:-:S02]  /*6a20*/  ISETP.GE.OR P4, PT, R6, UR8, P2 ;  /* 0x0000000806007c0c */ /* 0x000fc40009786670 */
[----:B------:R-:W-:Y:S01]  /*6a30*/  SEL R14, R0, RZ, !P3 ;  /* 0x000000ff000e7207 */ /* 0x000fe20005800000 */
[----:B------:R-:W-:Y:S01]  /*6a40*/  IMAD.IADD R5, R15, 0x1, R5 ;  /* 0x000000010f057824 */ /* 0x000fe200078e0205 */
[----:B------:R-:W-:Y:S02]  /*6a50*/  LEA.HI.X.SX32 R3, R17, R3, 0x1, P0 ;  /* 0x0000000311037211 */ /* 0x000fe400000f0eff */
[-C--:B------:R-:W-:Y:S01]  /*6a60*/  ISETP.GE.AND P0, PT, R9, R12.reuse, PT ;  /* 0x0000000c0900720c */ /* 0x080fe20003f06270 */
[----:B------:R-:W-:Y:S01]  /*6a70*/  VIADD R9, R17, 0x40 ;  /* 0x0000004011097836 */ /* 0x000fe20000000000 */
[----:B------:R-:W-:Y:S01]  /*6a80*/  SEL R15, R228, RZ, !P3 ;  /* 0x000000ffe40f7207 */ /* 0x000fe20005800000 */
[----:B------:R-:W-:Y:S01]  /*6a90*/  IMAD R0, R14, UR6, RZ ;  /* 0x000000060e007c24 */ /* 0x000fe2000f8e02ff */
[----:B------:R-:W-:Y:S01]  /*6aa0*/  P2R R18, PR, RZ, 0x40 ;  /* 0x00000040ff127803 */ /* 0x000fe20000000000 */
[----:B------:R-:W-:Y:S01]  /*6ab0*/  IMAD.WIDE R2, R13, 0x80, R2 ;  /* 0x000000800d027825 */ /* 0x000fe200078e0202 */
[----:B------:R-:W-:-:S02]  /*6ac0*/  ISETP.GE.AND P1, PT, R9, R12, PT ;  /* 0x0000000c0900720c */ /* 0x000fc40003f26270 */
[----:B------:R-:W-:Y:S01]  /*6ad0*/  P2R R22, PR, RZ, 0x20 ;  /* 0x00000020ff167803 */ /* 0x000fe20000000000 */
[C---:B------:R-:W-:Y:S01]  /*6ae0*/  IMAD R9, R15.reuse, UR7, R0 ;  /* 0x000000070f097c24 */ /* 0x040fe2000f8e0200 */
[----:B------:R-:W-:Y:S01]  /*6af0*/  ISETP.GE.OR P3, PT, R6, UR8, P6 ;  /* 0x0000000806007c0c */ /* 0x000fe2000b766670 */
[----:B------:R-:W-:-:S04]  /*6b00*/  IMAD.WIDE.U32 R10, R15, UR6, R4 ;  /* 0x000000060f0a7c25 */ /* 0x000fc8000f8e0004 */
[----:B------:R-:W-:Y:S01]  /*6b10*/  IMAD.IADD R9, R11, 0x1, R9 ;  /* 0x000000010b097824 */ /* 0x000fe200078e0209 */
[----:B------:R-:W-:Y:S07]  /*6b20*/  @P4 BRA `(.L_x_532) ;  /* 0x0000000000284947 */ /* 0x000fee0003800000 */
        /* <DEDUP_REMOVED lines=9> */
[----:B------:R2:W-:Y:S02]  /*6bc0*/  STG.E.128 desc[UR38][R24.64], RZ ;  /* 0x000000ff18007986 */ /* 0x0005e4000c101d26 */
.L_x_532:
[----:B------:R-:W-:Y:S05]  /*6bd0*/  BSYNC B0 ;  /* 0x0000000000007941 */ /* 0x000fea0003800000 */
.L_x_531:
[----:B------:R-:W-:Y:S01]  /*6be0*/  BSSY B0, `(.L_x_533) ;  /* 0x0000010000007945 */ /* 0x000fe20003800000 */
[----:B------:R-:W-:-:S03]  /*6bf0*/  ISETP.GE.OR P4, PT, R6, UR8, P5 ;  /* 0x0000000806007c0c */ /* 0x000fc6000af86670 */
[----:B------:R-:W-:Y:S10]  /*6c00*/  @P3 BRA `(.L_x_534) ;  /* 0x0000000000343947 */ /* 0x000ff40003800000 */
        /* <DEDUP_REMOVED lines=9> */
[----:B--2---:R-:W-:Y:S01]  /*6ca0*/  LEA R24, P3, R4, UR6, 0x1 ;  /* 0x0000000604187c11 */ /* 0x004fe2000f8608ff */
[----:B------:R-:W-:-:S05]  /*6cb0*/  IMAD.IADD R5, R5, 0x1, R13 ;  /* 0x0000000105057824 */ /* 0x000fca00078e020d */
[----:B------:R-:W-:-:S05]  /*6cc0*/  LEA.HI.X R25, R4, UR7, R5, 0x1, P3 ;  /* 0x0000000704197c11 */ /* 0x000fca00098f0c05 */
[----:B------:R3:W-:Y:S02]  /*6cd0*/  STG.E.128 desc[UR38][R24.64], RZ ;  /* 0x000000ff18007986 */ /* 0x0007e4000c101d26 */
.L_x_534:
[----:B------:R-:W-:Y:S05]  /*6ce0*/  BSYNC B0 ;  /* 0x0000000000007941 */ /* 0x000fea0003800000 */
.L_x_533:
        /* <DEDUP_REMOVED lines=12> */
[----:B--23--:R-:W-:Y:S01]  /*6db0*/  LEA R24, P4, R4, UR6, 0x1 ;  /* 0x0000000604187c11 */ /* 0x00cfe2000f8808ff */
[----:B------:R-:W-:-:S05]  /*6dc0*/  IMAD.IADD R5, R5, 0x1, R13 ;  /* 0x0000000105057824 */ /* 0x000fca00078e020d */
[----:B------:R-:W-:-:S05]  /*6dd0*/  LEA.HI.X R25, R4, UR7, R5, 0x1, P4 ;  /* 0x0000000704197c11 */ /* 0x000fca000a0f0c05 */
[----:B------:R4:W-:Y:S02]  /*6de0*/  STG.E.128 desc[UR38][R24.64], RZ ;  /* 0x000000ff18007986 */ /* 0x0009e4000c101d26 */
.L_x_536:
[----:B------:R-:W-:Y:S05]  /*6df0*/  BSYNC B0 ;  /* 0x0000000000007941 */ /* 0x000fea0003800000 */
.L_x_535:
[----:B------:R-:W-:Y:S01]  /*6e00*/  BSSY B0, `(.L_x_537) ;  /* 0x0000011000007945 */ /* 0x000fe20003800000 */
[----:B------:R-:W-:Y:S01]  /*6e10*/  ISETP.GE.OR P4, PT, R6, UR8, P1 ;  /* 0x0000000806007c0c */ /* 0x000fe20008f86670 */
[----:B------:R-:W-:Y:S02]  /*6e20*/  VIADD R19, R17, 0x50 ;  /* 0x0000005011137836 */ /* 0x000fe40000000000 */
        /* <DEDUP_REMOVED lines=10> */
[----:B--234-:R-:W-:Y:S01]  /*6ed0*/  LEA R24, P3, R4, UR6, 0x1 ;  /* 0x0000000604187c11 */ /* 0x01cfe2000f8608ff */
[----:B------:R-:W-:-:S05]  /*6ee0*/  IMAD.IADD R5, R5, 0x1, R13 ;  /* 0x0000000105057824 */ /* 0x000fca00078e020d */
[----:B------:R-:W-:-:S05]  /*6ef0*/  LEA.HI.X R25, R4, UR7, R5, 0x1, P3 ;  /* 0x0000000704197c11 */ /* 0x000fca00098f0c05 */
[----:B------:R2:W-:Y:S02]  /*6f00*/  STG.E.128 desc[UR38][R24.64], RZ ;  /* 0x000000ff18007986 */ /* 0x0005e4000c101d26 */
.L_x_538:
[----:B------:R-:W-:Y:S05]  /*6f10*/  BSYNC B0 ;  /* 0x0000000000007941 */ /* 0x000fea0003800000 */
.L_x_537:
[----:B------:R-:W-:Y:S01]  /*6f20*/  BSSY B0, `(.L_x_539) ;  /* 0x0000010000007945 */ /* 0x000fe20003800000 */
[----:B------:R-:W-:-:S03]  /*6f30*/  ISETP.GE.AND P3, PT, R19, R12, PT ;  /* 0x0000000c1300720c */ /* 0x000fc60003f66270 */
        /* <DEDUP_REMOVED lines=14> */
.L_x_540:
[----:B------:R-:W-:Y:S05]  /*7020*/  BSYNC B0 ;  /* 0x0000000000007941 */ /* 0x000fea0003800000 */
.L_x_539:
[----:B------:R-:W-:Y:S01]  /*7030*/  ISETP.GE.OR P4, PT, R6, UR8, P3 ;  /* 0x0000000806007c0c */ /* 0x000fe20009f86670 */
[----:B------:R-:W-:Y:S01]  /*7040*/  BSSY B0, `(.L_x_541) ;  /* 0x0000011000007945 */ /* 0x000fe20003800000 */
[----:B-1----:R-:W-:Y:S02]  /*7050*/  IMAD R16, R20, UR5, RZ ;  /* 0x0000000514107c24 */ /* 0x002fe4000f8e02ff */
[----:B------:R-:W-:-:S09]  /*7060*/  VIADD R19, R17, 0x60 ;  /* 0x0000006011137836 */ /* 0x000fd20000000000 */
[----:B------:R-:W-:Y:S05]  /*7070*/  @P4 BRA `(.L_x_542) ;  /* 0x0000000000344947 */ /* 0x000fea0003800000 */
        /* <DEDUP_REMOVED lines=13> */
.L_x_542:
[----:B------:R-:W-:Y:S05]  /*7150*/  BSYNC B0 ;  /* 0x0000000000007941 */ /* 0x000fea0003800000 */
.L_x_541:
[----:B------:R-:W-:Y:S01]  /*7160*/  ISETP.GE.AND P4, PT, R19, R12, PT ;  /* 0x0000000c1300720c */ /* 0x000fe20003f86270 */
[----:B------:R-:W-:Y:S01]  /*7170*/  ULDC UR9, c[0x0][0x83c] ;  /* 0x00020f0000097ab9 */ /* 0x000fe20000000800 */
[----:B------:R-:W-:Y:S01]  /*7180*/  BSSY B0, `(.L_x_543) ;  /* 0x0000012000007945 */ /* 0x000fe20003800000 */
[----:B------:R-:W-:Y:S01]  /*7190*/  IMAD R21, R21, UR4, R16 ;  /* 0x0000000415157c24 */ /* 0x000fe2000f8e0210 */
[----:B------:R-:W-:Y:S01]  /*71a0*/  ISETP.GE.OR P5, PT, R6, UR8, P4 ;  /* 0x0000000806007c0c */ /* 0x000fe2000a7a6670 */
[----:B------:R-:W-:-:S12]  /*71b0*/  VIADD R17, R17, 0x70 ;  /* 0x0000007011117836 */ /* 0x000fd80000000000 */
        /* <DEDUP_REMOVED lines=10> */
[----:B-1234-:R-:W-:Y:S01]  /*7260*/  LEA R24, P5, R4, UR6, 0x1 ;  /* 0x0000000604187c11 */ /* 0x01efe2000f8a08ff */
[----:B------:R-:W-:-:S05]  /*7270*/  IMAD.IADD R5, R5, 0x1, R13 ;  /* 0x0000000105057824 */ /* 0x000fca00078e020d */
[----:B------:R-:W-:-:S05]  /*7280*/  LEA.HI.X R25, R4, UR7, R5, 0x1, P5 ;  /* 0x0000000704197c11 */ /* 0x000fca000a8f0c05 */
[----:B------:R1:W-:Y:S02]  /*7290*/  STG.E.128 desc[UR38][R24.64], RZ ;  /* 0x000000ff18007986 */ /* 0x0003e4000c101d26 */
.L_x_544:
[----:B------:R-:W-:Y:S05]  /*72a0*/  BSYNC B0 ;  /* 0x0000000000007941 */ /* 0x000fea0003800000 */
.L_x_543:
[----:B------:R-:W-:Y:S01]  /*72b0*/  ISETP.GE.AND P5, PT, R17, R12, PT ;  /* 0x0000000c1100720c */ /* 0x000fe20003fa6270 */
[----:B------:R-:W-:Y:S03]  /*72c0*/  BSSY B0, `(.L_x_545) ;  /* 0x0000010000007945 */ /* 0x000fe60003800000 */
[----:B------:R-:W-:-:S13]  /*72d0*/  ISETP.GE.OR P6, PT, R6, UR8, P5 ;  /* 0x0000000806007c0c */ /* 0x000fda000afc6670 */
        /* <DEDUP_REMOVED lines=13> */
[----:B------:R1:W-:Y:S02]  /*73b0*/  STG.E.128 desc[UR38][R8.64], RZ ;  /* 0x000000ff08007986 */ /* 0x0003e4000c101d26 */
.L_x_546:
[----:B------:R-:W-:Y:S05]  /*73c0*/  BSYNC B0 ;  /* 0x0000000000007941 */ /* 0x000fea0003800000 */
.L_x_545:
[----:B------:R-:W-:Y:S01]  /*73d0*/  P2R R0, PR, RZ, 0x20 ;  /* 0x00000020ff007803 */ /* 0x000fe20000000000 */
[----:B------:R-:W-:Y:S01]  /*73e0*/  IMAD.WIDE.U32 R4, R20, UR4, R6 ;  /* 0x0000000414047c25 */ /* 0x000fe2000f8e0006 */
[----:B------:R-:W-:Y:S01]  /*73f0*/  ISETP.NE.AND P5, PT, R18, RZ, PT ;  /* 0x000000ff1200720c */ /* 0x000fe20003fa5270 */
[----:B------:R-:W-:Y:S01]  /*7400*/  ULDC.64 UR4, c[0x0][0x858] ;  /* 0x0002160000047ab9 */ /* 0x000fe20000000a00 */
[C---:B------:R-:W-:Y:S01]  /*7410*/  ISETP.GE.OR P2, PT, R6.reuse, UR9, P2 ;  /* 0x0000000906007c0c */ /* 0x040fe20009746670 */
[----:B------:R-:W-:Y:S01]  /*7420*/  IMAD.IADD R5, R21, 0x1, R5 ;  /* 0x0000000115057824 */ /* 0x000fe200078e0205 */
[----:B------:R-:W-:Y:S01]  /*7430*/  ISETP.GE.OR P5, PT, R6, UR9, P5 ;  /* 0x0000000906007c0c */ /* 0x000fe2000afa6670 */
[----:B------:R-:W-:Y:S01]  /*7440*/  BSSY B0, `(.L_x_547) ;  /* 0x0000019000007945 */ /* 0x000fe20003800000 */
[----:B------:R-:W-:Y:S01]  /*7450*/  ISETP.NE.AND P6, PT, R22, RZ, PT ;  /* 0x000000ff1600720c */ /* 0x000fe20003fc5270 */
[----:B-1----:R-:W-:Y:S01]  /*7460*/  IMAD.WIDE.U32 R8, R15, UR4, R4 ;  /* 0x000000040f087c25 */ /* 0x002fe2000f8e0004 */
[----:B------:R-:W-:-:S02]  /*7470*/  P2R R10, PR, RZ, 0x20 ;  /* 0x00000020ff0a7803 */ /* 0x000fc40000000000 */
[----:B------:R-:W-:Y:S01]  /*7480*/  ISETP.NE.AND P5, PT, R0, RZ, PT ;  /* 0x000000ff0000720c */ /* 0x000fe20003fa5270 */
[----:B------:R-:W-:Y:S01]  /*7490*/  IMAD R0, R14, UR4, RZ ;  /* 0x000000040e007c24 */ /* 0x000fe2000f8e02ff */
[C---:B------:R-:W-:Y:S02]  /*74a0*/  ISETP.GE.OR P6, PT, R6.reuse, UR9, P6 ;  /* 0x0000000906007c0c */ /* 0x040fe4000b7c6670 */
[C---:B------:R-:W-:Y:S01]  /*74b0*/  ISETP.GE.OR P0, PT, R6.reuse, UR9, P0 ;  /* 0x0000000906007c0c */ /* 0x040fe20008706670 */
[----:B------:R-:W-:Y:S01]  /*74c0*/  IMAD R7, R15, UR5, R0 ;  /* 0x000000050f077c24 */ /* 0x000fe2000f8e0200 */
[C---:B------:R-:W-:Y:S02]  /*74d0*/  ISETP.GE.OR P1, PT, R6.reuse, UR9, P1 ;  /* 0x0000000906007c0c */ /* 0x040fe40008f26670 */
[C---:B------:R-:W-:Y:S01]  /*74e0*/  ISETP.GE.OR P3, PT, R6.reuse, UR9, P3 ;  /* 0x0000000906007c0c */ /* 0x040fe20009f66670 */
[----:B------:R-:W-:Y:S01]  /*74f0*/  IMAD.IADD R7, R9, 0x1, R7 ;  /* 0x0000000109077824 */ /* 0x000fe200078e0207 */
[----:B------:R-:W-:-:S02]  /*7500*/  ISETP.GE.OR P4, PT, R6, UR9, P4 ;  /* 0x0000000906007c0c */ /* 0x000fc4000a786670 */
[----:B------:R-:W-:Y:S01]  /*7510*/  ISETP.GE.OR P5, PT, R6, UR9, P5 ;  /* 0x0000000906007c0c */ /* 0x000fe2000afa6670 */
[----:B------:R-:W-:-:S12]  /*7520*/  @P2 BRA `(.L_x_548) ;  /* 0x0000000000282947 */ /* 0x000fd80003800000 */
        /* <DEDUP_REMOVED lines=10> */
.L_x_548:
[----:B------:R-:W-:Y:S05]  /*75d0*/  BSYNC B0 ;  /* 0x0000000000007941 */ /* 0x000fea0003800000 */
.L_x_547:
[----:B------:R-:W-:Y:S01]  /*75e0*/  ISETP.NE.AND P2, PT, R10, RZ, PT ;  /* 0x000000ff0a00720c */ /* 0x000fe20003f45270 */
[----:B------:R-:W-:-:S12]  /*75f0*/  BSSY B0, `(.L_x_549) ;  /* 0x000000f000007945 */ /* 0x000fd80003800000 */
        /* <DEDUP_REMOVED lines=14> */
.L_x_550:
[----:B------:R-:W-:Y:S05]  /*76e0*/  BSYNC B0 ;  /* 0x0000000000007941 */ /* 0x000fea0003800000 */
.L_x_549:
[----:B------:R-:W-:Y:S04]  /*76f0*/  BSSY B0, `(.L_x_551) ;  /* 0x000000f000007945 */ /* 0x000fe80003800000 */
[----:B------:R-:W-:Y:S05]  /*7700*/  @P6 BRA `(.L_x_552) ;  /* 0x0000000000346947 */ /* 0x000fea0003800000 */
[----:B-1----:R-:W-:Y:S01]  /*7710*/  IADD3 R11, P2, R2, 0x20, RZ ;  /* 0x00000020020b7810 */ /* 0x002fe20007f5e0ff */
        /* <DEDUP_REMOVED lines=12> */
.L_x_552:
[----:B------:R-:W-:Y:S05]  /*77e0*/  BSYNC B0 ;  /* 0x0000000000007941 */ /* 0x000fea0003800000 */
.L_x_551:
        /* <DEDUP_REMOVED lines=15> */
.L_x_554:
[----:B------:R-:W-:Y:S05]  /*78e0*/  BSYNC B0 ;  /* 0x0000000000007941 */ /* 0x000fea0003800000 */
.L_x_553:
        /* <DEDUP_REMOVED lines=15> */
.L_x_556:
[----:B------:R-:W-:Y:S05]  /*79e0*/  BSYNC B0 ;  /* 0x0000000000007941 */ /* 0x000fea0003800000 */
.L_x_555:
        /* <DEDUP_REMOVED lines=15> */
.L_x_558:
[----:B------:R-:W-:Y:S05]  /*7ae0*/  BSYNC B0 ;  /* 0x0000000000007941 */ /* 0x000fea0003800000 */
.L_x_557:
        /* <DEDUP_REMOVED lines=15> */
.L_x_560:
[----:B------:R-:W-:Y:S05]  /*7be0*/  BSYNC B0 ;  /* 0x0000000000007941 */ /* 0x000fea0003800000 */
.L_x_559:
[----:B------:R-:W-:Y:S05]  /*7bf0*/  @P5 BRA `(.L_x_474) ;  /* 0x0000003000c05947 */ /* 0x000fea0003800000 */
[----:B------:R-:W-:Y:S01]  /*7c00*/  IADD3 R5, P0, R2, 0x70, RZ ;  /* 0x0000007002057810 */ /* 0x000fe20007f1e0ff */
        /* <DEDUP_REMOVED lines=11> */
[----:B------:R1:W-:Y:S01]  /*7cc0*/  STG.E.128 desc[UR38][R4.64], RZ ;  /* 0x000000ff04007986 */ /* 0x0003e2000c101d26 */
[----:B------:R-:W-:Y:S05]  /*7cd0*/  BRA `(.L_x_474) ;  /* 0x0000003000887947 */ /* 0x000fea0003800000 */
.L_x_469:
[----:B------:R-:W-:-:S08]  /*7ce0*/  NOP ;  /* 0x0000000000007918 */ /* 0x000fd00000000000 */
[----:B---3--:R-:W1:-:S00]  /*7cf0*/  USETMAXREG.DEALLOC.CTAPOOL 0x18 ;  /* 0x00000018000079c8 */ /* 0x008e4000080e0500 */
[----:B-1----:R-:W-:-:S06]  /*7d00*/  LOP3.LUT R0, R0, 0x3, RZ, 0xc0, !PT ;  /* 0x0000000300007812 */ /* 0x002fcc00078ec0ff */
[----:B------:R-:W1:Y:S02]  /*7d10*/  SHFL.IDX PT, R0, R0, RZ, 0x1f ;  /* 0x00001fff00007589 */ /* 0x000e6400000e0000 */
[----:B-1----:R-:W-:-:S13]  /*7d20*/  ISETP.NE.AND P0, PT, R0, RZ, PT ;  /* 0x000000ff0000720c */ /* 0x002fda0003f05270 */
[----:B------:R-:W-:Y:S05]  /*7d30*/  @!P0 BRA `(.L_x_561) ;  /* 0x0000000c00d48947 */ /* 0x000fea0003800000 */
[----:B------:R-:W-:-:S13]  /*7d40*/  ISETP.NE.AND P0, PT, R0, 0x1, PT ;  /* 0x000000010000780c */ /* 0x000fda0003f05270 */
[----:B------:R-:W-:Y:S05]  /*7d50*/  @P0 BRA `(.L_x_474) ;  /* 0x0000003000680947 */ /* 0x000fea0003800000 */
[----:B------:R-:W-:Y:S01]  /*7d60*/  ULDC.64 UR4, c[0x0][0x8d8] ;  /* 0x0002360000047ab9 */ /* 0x000fe20000000a00 */
[----:B------:R-:W1:Y:S01]  /*7d70*/  S2UR UR12, SR_CTAID.Z ;  /* 0x00000000000c79c3 */ /* 0x000e620000002700 */
[----:B------:R-:W-:-:S04]  /*7d80*/  ISETP.NE.U32.AND P0, PT, RZ, UR4, PT ;  /* 0x00000004ff007c0c */ /* 0x000fc8000bf05070 */
[----:B------:R-:W-:-:S13]  /*7d90*/  ISETP.NE.AND.EX P0, PT, RZ, UR5, PT, P0 ;  /* 0x00000005ff007c0c */ /* 0x000fda000bf05300 */
[----:B------:R-:W-:Y:S05]  /*7da0*/  @!P0 BRA `(.L_x_562) ;  /* 0x00000000001c8947 */ /* 0x000fea0003800000 */
[----:B------:R-:W-:Y:S02]  /*7db0*/  ULDC.64 UR4, c[0x0][0x8d8] ;  /* 0x0002360000047ab9 */ /* 0x000fe40000000a00 */
[----:B-1----:R-:W-:-:S06]  /*7dc0*/  UIMAD.WIDE UR4, UR12, 0x4, UR4 ;  /* 0x000000040c0478a5 */ /* 0x002fcc000f8e0204 */
[----:B------:R-:W-:Y:S02]  /*7dd0*/  IMAD.U32 R2, RZ, RZ, UR4 ;  /* 0x00000004ff027e24 */ /* 0x000fe4000f8e00ff */
[----:B------:R-:W-:-:S05]  /*7de0*/  IMAD.U32 R3, RZ, RZ, UR5 ;  /* 0x00000005ff037e24 */ /* 0x000fca000f8e00ff */
[----:B------:R-:W2:Y:S02]  /*7df0*/  LDG.E R2, desc[UR38][R2.64] ;  /* 0x0000002602027981 */ /* 0x000ea4000c1e1900 */
[----:B--2---:R-:W-:Y:S01]  /*7e00*/  R2UR UR5, R2 ;  /* 0x00000000020572ca */ /* 0x004fe200000e0000 */
[----:B------:R-:W-:-:S14]  /*7e10*/  BRA `(.L_x_563) ;  /* 0x0000000000387947 */ /* 0x000fdc0003800000 */
.L_x_562:
[----:B------:R-:W-:Y:S02]  /*7e20*/  ULDC.64 UR4, c[0x0][0x8d0] ;  /* 0x0002340000047ab9 */ /* 0x000fe40000000a00 */
[----:B------:R-:W-:-:S04]  /*7e30*/  ISETP.NE.U32.AND P0, PT, RZ, UR4, PT ;  /* 0x00000004ff007c0c */ /* 0x000fc8000bf05070 */
[----:B------:R-:W-:-:S13]  /*7e40*/  ISETP.NE.AND.EX P0, PT, RZ, UR5, PT, P0 ;  /* 0x00000005ff007c0c */ /* 0x000fda000bf05300 */
[----:B------:R-:W-:Y:S05]  /*7e50*/  @!P0 BRA `(.L_x_564) ;  /* 0x0000000000248947 */ /* 0x000fea0003800000 */
[----:B------:R-:W-:Y:S02]  /*7e60*/  ULDC.64 UR4, c[0x0][0x8d0] ;  /* 0x0002340000047ab9 */ /* 0x000fe40000000a00 */
[----:B-1----:R-:W-:-:S06]  /*7e70*/  UIMAD.WIDE UR4, UR12, 0x4, UR4 ;  /* 0x000000040c0478a5 */ /* 0x002fcc000f8e0204 */
[----:B------:R-:W-:Y:S02]  /*7e80*/  IMAD.U32 R2, RZ, RZ, UR4 ;  /* 0x00000004ff027e24 */ /* 0x000fe4000f8e00ff */
[----:B------:R-:W-:-:S05]  /*7e90*/  IMAD.U32 R3, RZ, RZ, UR5 ;  /* 0x00000005ff037e24 */ /* 0x000fca000f8e00ff */
[----:B------:R-:W2:Y:S04]  /*7ea0*/  LDG.E R0, desc[UR38][R2.64] ;  /* 0x0000002602007981 */ /* 0x000ea8000c1e1900 */
[----:B------:R-:W2:Y:S02]  /*7eb0*/  LDG.E R5, desc[UR38][R2.64+0x4] ;  /* 0x0000042602057981 */ /* 0x000ea4000c1e1900 */
[----:B--2---:R-:W-:-:S05]  /*7ec0*/  IMAD.IADD R0, R5, 0x1, -R0 ;  /* 0x0000000105007824 */ /* 0x004fca00078e0a00 */
[----:B------:R-:W-:Y:S01]  /*7ed0*/  R2UR UR5, R0 ;  /* 0x00000000000572ca */ /* 0x000fe200000e0000 */
[----:B------:R-:W-:-:S14]  /*7ee0*/  BRA `(.L_x_563) ;  /* 0x0000000000047947 */ /* 0x000fdc0003800000 */
.L_x_564:
[----:B------:R-:W-:-:S05]  /*7ef0*/  ULDC UR5, c[0x0][0x8bc] ;  /* 0x00022f0000057ab9 */ /* 0x000fca0000000800 */
.L_x_563:
[----:B------:R-:W2:Y:S02]  /*7f00*/  S2UR UR4, SR_CTAID.X ;  /* 0x00000000000479c3 */ /* 0x000ea40000002500 */
[----:B--2---:R-:W-:-:S04]  /*7f10*/  USHF.L.U32 UR4, UR4, 0x7, URZ ;  /* 0x0000000704047899 */ /* 0x004fc8000800063f */
[----:B------:R-:W-:-:S04]  /*7f20*/  UISETP.GE.AND UP0, UPT, UR4, UR5, UPT ;  /* 0x000000050400728c */ /* 0x000fc8000bf06270 */
[----:B-1----:R-:W-:-:S06]  /*7f30*/  USEL UR12, UR12, 0xffffffff, !UP0 ;  /* 0xffffffff0c0c7887 */ /* 0x002fcc000c000000 */
[----:B------:R-:W-:-:S13]  /*7f40*/  ISETP.LE.AND P0, PT, RZ, UR12, PT ;  /* 0x0000000cff007c0c */ /* 0x000fda000bf03270 */
[----:B------:R-:W-:Y:S05]  /*7f50*/  @!P0 BRA `(.L_x_474) ;  /* 0x0000002c00e88947 */ /* 0x000fea0003800000 */
[----:B------:R-:W-:Y:S02]  /*7f60*/  ULDC.64 UR4, c[0x0][0x770] ;  /* 0x0001dc0000047ab9 */ /* 0x000fe40000000a00 */
[----:B------:R-:W-:-:S04]  /*7f70*/  UISETP.NE.U32.AND UP0, UPT, UR4, URZ, UPT ;  /* 0x0000003f0400728c */ /* 0x000fc8000bf05070 */
[----:B------:R-:W-:-:S03]  /*7f80*/  UISETP.NE.AND.EX UP0, UPT, UR5, URZ, UPT, UP0 ;  /* 0x0000003f0500728c */ /* 0x000fc6000bf05300 */
[----:B------:R-:W-:Y:S02]  /*7f90*/  ULDC.64 UR4, c[0x0][0x770] ;  /* 0x0001dc0000047ab9 */ /* 0x000fe40000000a00 */
[----:B------:R-:W-:Y:S01]  /*7fa0*/  UIMAD.WIDE UR4, UR12, 0x4, UR4 ;  /* 0x000000040c0478a5 */ /* 0x000fe2000f8e0204 */
[----:B------:R-:W-:-:S05]  /*7fb0*/  PLOP3.LUT P0, PT, PT, PT, UP0, 0x80, 0x0 ;  /* 0x000000000000781c */ /* 0x000fca0003f0f008 */
[----:B------:R-:W-:Y:S02]  /*7fc0*/  IMAD.U32 R2, RZ, RZ, UR4 ;  /* 0x00000004ff027e24 */ /* 0x000fe4000f8e00ff */
[----:B------:R-:W-:Y:S01]  /*7fd0*/  IMAD.U32 R3, RZ, RZ, UR5 ;  /* 0x00000005ff037e24 */ /* 0x000fe2000f8e00ff */
[----:B------:R-:W-:-:S05]  /*7fe0*/  ULDC.64 UR4, c[0x0][0x780] ;  /* 0x0001e00000047ab9 */ /* 0x000fca0000000a00 */
[----:B------:R-:W2:Y:S01]  /*7ff0*/  @P0 LDG.E R6, desc[UR38][R2.64] ;  /* 0x0000002602060981 */ /* 0x000ea2000c1e1900 */
[----:B------:R-:W-:Y:S01]  /*8000*/  UISETP.NE.U32.AND UP1, UPT, UR4, URZ, UPT ;  /* 0x0000003f0400728c */ /* 0x000fe2000bf25070 */
[----:B------:R-:W-:-:S03]  /*8010*/  ULDC UR6, c[0x0][0x280] ;  /* 0x0000a00000067ab9 */ /* 0x000fc60000000800 */
[----:B------:R-:W-:Y:S01]  /*8020*/  UISETP.NE.AND.EX UP1, UPT, UR5, URZ, UPT, UP1 ;  /* 0x0000003f0500728c */ /* 0x000fe2000bf25310 */
[----:B------:R-:W-:-:S05]  /*8030*/  IMAD.U32 R0, RZ, RZ, UR6 ;  /* 0x00000006ff007e24 */ /* 0x000fca000f8e00ff */
[----:B------:R-:W-:-:S05]  /*8040*/  PLOP3.LUT P1, PT, PT, PT, UP1, 0x80, 0x0 ;  /* 0x000000000000781c */ /* 0x000fca0003f2f018 */
[----:B------:R-:W-:Y:S02]  /*8050*/  @UP1 ULDC.64 UR4, c[0x0][0x780] ;  /* 0x0001e00000041ab9 */ /* 0x000fe40000000a00 */
[----:B------:R-:W-:-:S06]  /*8060*/  @UP1 UIMAD.WIDE UR4, UR12, 0x4, UR4 ;  /* 0x000000040c0418a5 */ /* 0x000fcc000f8e0204 */
[----:B------:R-:W-:Y:S02]  /*8070*/  IMAD.U32 R4, RZ, RZ, UR4 ;  /* 0x00000004ff047e24 */ /* 0x000fe4000f8e00ff */
[----:B------:R-:W-:-:S05]  /*8080*/  IMAD.U32 R5, RZ, RZ, UR5 ;  /* 0x00000005ff057e24 */ /* 0x000fca000f8e00ff */
[----:B------:R1:W5:Y:S01]  /*8090*/  @P1 LDG.E R0, desc[UR38][R4.64] ;  /* 0x0000002604001981 */ /* 0x000362000c1e1900 */
[----:B------:R-:W-:Y:S01]  /*80a0*/  PLOP3.LUT P2, PT, PT, PT, UP0, 0x80, 0x0 ;  /* 0x000000000000781c */ /* 0x000fe20003f4f008 */
[----:B------:R-:W3:Y:S02]  /*80b0*/  S2UR UR13, SR_CTAID.Y ;  /* 0x00000000000d79c3 */ /* 0x000ee40000002600 */
[----:B---3--:R-:W-:-:S10]  /*80c0*/  USHF.R.S32.HI UR7, URZ, 0x1f, UR13 ;  /* 0x0000001f3f077899 */ /* 0x008fd4000801140d */
[----:B--2---:R-:W-:-:S13]  /*80d0*/  @P2 R2UR UR4, R6 ;  /* 0x00000000060422ca */ /* 0x004fda00000e0000 */
[----:B------:R-:W-:-:S04]  /*80e0*/  @UP0 ULEA UR4, UR12, UR4, 0x6 ;  /* 0x000000040c040291 */ /* 0x000fc8000f8e303f */
[----:B------:R-:W-:-:S04]  /*80f0*/  @UP0 USHF.R.S32.HI UR5, URZ, 0x1f, UR4 ;  /* 0x0000001f3f050899 */ /* 0x000fc80008011404 */
[----:B------:R-:W-:-:S04]  /*8100*/  @UP0 ULEA.HI UR5, UR5, UR4, URZ, 0x6 ;  /* 0x0000000405050291 */ /* 0x000fc8000f8f303f */
[----:B------:R-:W-:-:S04]  /*8110*/  @UP0 USHF.L.U32 UR5, UR5, 0x7, URZ ;  /* 0x0000000705050899 */ /* 0x000fc8000800063f */
[----:B------:R-:W-:Y:S01]  /*8120*/  @UP0 ULOP3.LUT UR6, UR5, 0xffffe000, URZ, 0xc0, !UPT ;  /* 0xffffe00005060892 */ /* 0x000fe2000f8ec03f */
[----:B-1----:R-:W-:Y:S11]  /*8130*/  @P1 BRA `(.L_x_565) ;  /* 0x0000000000101947 */ /* 0x002ff60003800000 */
[----:B------:R-:W-:Y:S05]  /*8140*/  @!P0 BRA `(.L_x_565) ;  /* 0x00000000000c8947 */ /* 0x000fea0003800000 */
[----:B------:R-:W2:Y:S04]  /*8150*/  LDG.E R5, desc[UR38][R2.64] ;  /* 0x0000002602057981 */ /* 0x000ea8000c1e1900 */
[----:B-----5:R-:W2:Y:S02]  /*8160*/  LDG.E R0, desc[UR38][R2.64+0x4] ;  /* 0x0000042602007981 */ /* 0x020ea4000c1e1900 */
[----:B--2---:R-:W-:-:S07]  /*8170*/  IMAD.IADD R0, R0, 0x1, -R5 ;  /* 0x0000000100007824 */ /* 0x004fce00078e0a05 */
.L_x_565:
[----:B-----5:R-:W-:Y:S01]  /*8180*/  ISETP.GE.AND P0, PT, R0, 0x1, PT ;  /* 0x000000010000780c */ /* 0x020fe20003f06270 */
[----:B------:R-:W-:Y:S01]  /*8190*/  @UP0 USHF.R.S32.HI UR8, URZ, 0x1f, UR6 ;  /* 0x0000001f3f080899 */ /* 0x000fe20008011406 */
[----:B------:R-:W-:Y:S01]  /*81a0*/  UMOV UR4, URZ ;  /* 0x0000003f00047c82 */ /* 0x000fe20008000000 */
[----:B------:R-:W-:Y:S01]  /*81b0*/  UMOV UR5, URZ ;  /* 0x0000003f00057c82 */ /* 0x000fe20008000000 */
[----:B------:R-:W-:-:S04]  /*81c0*/  @UP0 UMOV UR4, UR6 ;  /* 0x0000000600040c82 */ /* 0x000fc80008000000 */
[----:B------:R-:W-:-:S05]  /*81d0*/  @UP0 UMOV UR5, UR8 ;  /* 0x0000000800050c82 */ /* 0x000fca0008000000 */
[----:B------:R-:W-:Y:S05]  /*81e0*/  @!P0 BRA `(.L_x_474) ;  /* 0x0000002c00448947 */ /* 0x000fea0003800000 */
[----:B------:R-:W-:Y:S01]  /*81f0*/  ULDC.64 UR8, c[0x0][0x2d8] ;  /* 0x0000b60000087ab9 */ /* 0x000fe20000000a00 */
[C---:B------:R-:W-:Y:S01]  /*8200*/  VIADD R2, R0.reuse, 0x3f ;  /* 0x0000003f00027836 */ /* 0x040fe20000000000 */
[----:B------:R-:W-:Y:S01]  /*8210*/  UIMAD UR7, UR7, UR8, URZ ;  /* 0x00000008070772a4 */ /* 0x000fe2000f8e023f */
[----:B------:R-:W-:Y:S01]  /*8220*/  ISETP.GE.AND P1, PT, R0, 0x41, PT ;  /* 0x000000410000780c */ /* 0x000fe20003f26270 */
[----:B------:R-:W-:Y:S02]  /*8230*/  USHF.R.S32.HI UR6, URZ, 0x1f, UR12 ;  /* 0x0000001f3f067899 */ /* 0x000fe4000801140c */
[----:B------:R-:W-:Y:S01]  /*8240*/  UIMAD.WIDE.U32 UR10, UR13, UR8, URZ ;  /* 0x000000080d0a72a5 */ /* 0x000fe2000f8e003f */
[----:B------:R-:W-:Y:S01]  /*8250*/  SHF.R.S32.HI R3, RZ, 0x1f, R2 ;  /* 0x0000001fff037819 */ /* 0x000fe20000011402 */
[----:B------:R-:W-:Y:S02]  /*8260*/  UIMAD UR7, UR13, UR9, UR7 ;  /* 0x000000090d0772a4 */ /* 0x000fe4000f8e0207 */
[----:B------:R-:W-:Y:S01]  /*8270*/  UIADD3 UR8, UP1, UR4, UR10, URZ ;  /* 0x0000000a04087290 */ /* 0x000fe2000ff3e03f */
[----:B------:R-:W-:Y:S01]  /*8280*/  LEA.HI R3, R3, R2, RZ, 0x6 ;  /* 0x0000000203037211 */ /* 0x000fe200078f30ff */
[----:B------:R-:W-:-:S02]  /*8290*/  UIADD3 UR7, UR11, UR7, URZ ;  /* 0x000000070b077290 */ /* 0x000fc4000fffe03f */
[----:B------:R-:W-:Y:S01]  /*82a0*/  USEL UR6, UR6, URZ, !UP0 ;  /* 0x0000003f06067287 */ /* 0x000fe2000c000000 */
[----:B------:R-:W-:Y:S01]  /*82b0*/  SHF.R.S32.HI R3, RZ, 0x6, R3 ;  /* 0x00000006ff037819 */ /* 0x000fe20000011403 */
[----:B------:R-:W-:Y:S01]  /*82c0*/  ULDC.64 UR14, c[0x0][0x2e0] ;  /* 0x0000b800000e7ab9 */ /* 0x000fe20000000a00 */
[----:B------:R-:W-:Y:S02]  /*82d0*/  USEL UR13, UR12, URZ, !UP0 ;  /* 0x0000003f0c0d7287 */ /* 0x000fe4000c000000 */
[----:B------:R-:W-:Y:S01]  /*82e0*/  UIADD3.X UR9, UR5, UR7, URZ, UP1, !UPT ;  /* 0x0000000705097290 */ /* 0x000fe20008ffe43f */
[----:B------:R-:W-:Y:S01]  /*82f0*/  VIMNMX R3, R3, 0x1, !PT ;  /* 0x0000000103037848 */ /* 0x000fe20007fe0100 */
[----:B------:R-:W-:Y:S02]  /*8300*/  UIMAD UR6, UR6, UR14, URZ ;  /* 0x0000000e060672a4 */ /* 0x000fe4000f8e023f */
[----:B------:R-:W-:Y:S01]  /*8310*/  UIMAD.WIDE.U32 UR8, UR13, UR14, UR8 ;  /* 0x0000000e0d0872a5 */ /* 0x000fe2000f8e0008 */
[----:B------:R-:W-:Y:S01]  /*8320*/  LOP3.LUT R2, R3, 0x1, RZ, 0xc0, !PT ;  /* 0x0000000103027812 */ /* 0x000fe200078ec0ff */
[----:B------:R-:W-:Y:S01]  /*8330*/  UIMAD UR12, UR13, UR15, UR6 ;  /* 0x0000000f0d0c72a4 */ /* 0x000fe2000f8e0206 */
[----:B------:R-:W-:-:S03]  /*8340*/  ELECT P0, URZ, PT ;  /* 0x00000000003f782f */ /* 0x000fc60003800000 */
[----:B------:R-:W-:Y:S01]  /*8350*/  UIADD3 UR19, UR9, UR12, URZ ;  /* 0x0000000c09137290 */ /* 0x000fe2000fffe03f */
[----:B------:R-:W-:Y:S01]  /*8360*/  UMOV UR6, URZ ;  /* 0x0000003f00067c82 */ /* 0x000fe20008000000 */
[----:B------:R-:W-:Y:S10]  /*8370*/  @!P1 BRA `(.L_x_566) ;  /* 0x0000000400889947 */ /* 0x000ff40003800000 */
[----:B------:R-:W-:Y:S01]  /*8380*/  UMOV UR6, UR10 ;  /* 0x0000000a00067c82 */ /* 0x000fe20008000000 */
[----:B------:R-:W-:Y:S01]  /*8390*/  ULDC.64 UR10, c[0x0][0x2c0] ;  /* 0x0000b000000a7ab9 */ /* 0x000fe20000000a00 */
[----:B------:R-:W-:Y:S01]  /*83a0*/  UIMAD.WIDE.U32 UR6, UR13, UR14, UR6 ;  /* 0x0000000e0d0672a5 */ /* 0x000fe2000f8e0006 */
[----:B------:R-:W-:Y:S01]  /*83b0*/  IMAD.IADD R0, R3, 0x1, -R2 ;  /* 0x0000000103007824 */ /* 0x000fe200078e0a02 */
[----:B------:R-:W-:Y:S02]  /*83c0*/  ULDC.64 UR20, c[0x0][0x2c0] ;  /* 0x0000b00000147ab9 */ /* 0x000fe40000000a00 */
[----:B------:R-:W-:-:S04]  /*83d0*/  UIADD3 UR15, UP0, UR4, UR6, URZ ;  /* 0x00000006040f7290 */ /* 0x000fc8000ff1e03f */
[----:B------:R-:W-:Y:S02]  /*83e0*/  UIADD3.X UR4, UR5, UR12, UR7, UP0, !UPT ;  /* 0x0000000c05047290 */ /* 0x000fe400087fe407 */
[----:B------:R-:W-:Y:S01]  /*83f0*/  ULEA UR14, UP0, UR15, UR10, 0x2 ;  /* 0x0000000a0f0e7291 */ /* 0x000fe2000f80103f */
[----:B------:R-:W-:-:S03]  /*8400*/  UMOV UR5, URZ ;  /* 0x0000003f00057c82 */ /* 0x000fc60008000000 */
[----:B------:R-:W-:Y:S02]  /*8410*/  ULEA.HI.X UR15, UR15, UR11, UR4, 0x2, UP0 ;  /* 0x0000000b0f0f7291 */ /* 0x000fe400080f1404 */
[----:B------:R-:W-:Y:S02]  /*8420*/  UIADD3 UR10, UP0, UR14, 0x4000, URZ ;  /* 0x000040000e0a7890 */ /* 0x000fe4000ff1e03f */
[----:B------:R-:W-:Y:S02]  /*8430*/  UIADD3 UR12, UP1, UR14, 0x8000, URZ ;  /* 0x000080000e0c7890 */ /* 0x000fe4000ff3e03f */
[----:B------:R-:W-:Y:S02]  /*8440*/  UIADD3 UR14, UP2, UR14, 0xc000, URZ ;  /* 0x0000c0000e0e7890 */ /* 0x000fe4000ff5e03f */
[----:B------:R-:W-:Y:S02]  /*8450*/  UIADD3.X UR11, URZ, UR15, URZ, UP0, !UPT ;  /* 0x0000000f3f0b7290 */ /* 0x000fe400087fe43f */
[----:B------:R-:W-:-:S02]  /*8460*/  UIADD3.X UR13, URZ, UR15, URZ, UP1, !UPT ;  /* 0x0000000f3f0d7290 */ /* 0x000fc40008ffe43f */
[----:B------:R-:W-:Y:S01]  /*8470*/  UIADD3.X UR15, URZ, UR15, URZ, UP2, !UPT ;  /* 0x0000000f3f0f7290 */ /* 0x000fe200097fe43f */
[----:B------:R-:W-:-:S11]  /*8480*/  UMOV UR4, URZ ;  /* 0x0000003f00047c82 */ /* 0x000fd60008000000 */
.L_x_579:
        /* <DEDUP_REMOVED lines=21> */
.L_x_568:
[----:B------:R-:W-:Y:S05]  /*85e0*/  BSYNC B0 ;  /* 0x0000000000007941 */ /* 0x000fea0003800000 */
.L_x_567:
        /* <DEDUP_REMOVED lines=13> */
.L_x_570:
[----:B------:R-:W-:Y:S05]  /*86c0*/  BSYNC B0 ;  /* 0x0000000000007941 */ /* 0x000fea0003800000 */
.L_x_569:
[----:B------:R-:W-:Y:S06]  /*86d0*/  BAR.ARV 0xa, 0xa0 ;  /* 0x0282800000007b1d */ /* 0x000fec0000002000 */
[----:B------:R-:W-:Y:S04]  /*86e0*/  BSSY B0, `(.L_x_571) ;  /* 0x0000003000007945 */ /* 0x000fe80003800000 */
[----:B------:R-:W-:Y:S05]  /*86f0*/  @!P0 BRA `(.L_x_572) ;  /* 0x0000000000048947 */ /* 0x000fea0003800000 */
[----:B------:R-:W-:-:S04]  /*8700*/  DEPBAR.LE SB0, 0x0 ;  /* 0x000080000000791a */ /* 0x000fc80000000000 */
.L_x_572:
[----:B------:R-:W-:Y:S05]  /*8710*/  BSYNC B0 ;  /* 0x0000000000007941 */ /* 0x000fea0003800000 */
.L_x_571:
        /* <DEDUP_REMOVED lines=13> */
.L_x_574:
[----:B------:R-:W-:Y:S05]  /*87f0*/  BSYNC B0 ;  /* 0x0000000000007941 */ /* 0x000fea0003800000 */
.L_x_573:
        /* <DEDUP_REMOVED lines=13> */
.L_x_576:
[----:B------:R-:W-:Y:S05]  /*88d0*/  BSYNC B0 ;  /* 0x0000000000007941 */ /* 0x000fea0003800000 */
.L_x_575:
[----:B------:R-:W-:Y:S01]  /*88e0*/  VIADD R0, R0, 0xfffffffe ;  /* 0xfffffffe00007836 */ /* 0x000fe20000000000 */
[----:B------:R-:W-:Y:S06]  /*88f0*/  BAR.ARV 0xa, 0xa0 ;  /* 0x0282800000007b1d */ /* 0x000fec0000002000 */
[----:B------:R-:W-:Y:S01]  /*8900*/  BSSY B0, `(.L_x_577) ;  /* 0x0000004000007945 */ /* 0x000fe20003800000 */
[----:B------:R-:W-:-:S03]  /*8910*/  ISETP.NE.AND P1, PT, R0, RZ, PT ;  /* 0x000000ff0000720c */ /* 0x000fc60003f25270 */
[----:B------:R-:W-:Y:S10]  /*8920*/  @!P0 BRA `(.L_x_578) ;  /* 0x0000000000048947 */ /* 0x000ff40003800000 */
[----:B------:R-:W-:-:S04]  /*8930*/  DEPBAR.LE SB0, 0x0 ;  /* 0x000080000000791a */ /* 0x000fc80000000000 */
.L_x_578:
[----:B------:R-:W-:Y:S05]  /*8940*/  BSYNC B0 ;  /* 0x0000000000007941 */ /* 0x000fea0003800000 */
.L_x_577:
[----:B------:R-:W-:Y:S06]  /*8950*/  BAR.ARV 0xb, 0xa0 ;  /* 0x02c2800000007b1d */ /* 0x000fec0000002000 */
[----:B------:R-:W-:Y:S02]  /*8960*/  UIADD3 UR5, UR5, 0x2, URZ ;  /* 0x0000000205057890 */ /* 0x000fe4000fffe03f */
[----:B------:R-:W-:Y:S01]  /*8970*/  UIADD3 UR4, UR4, 0x1, URZ ;  /* 0x0000000104047890 */ /* 0x000fe2000fffe03f */
[----:B------:R-:W-:Y:S11]  /*8980*/  @P1 BRA `(.L_x_579) ;  /* 0xfffffff800c01947 */ /* 0x000ff6000383ffff */
[----:B------:R-:W-:-:S12]  /*8990*/  USHF.L.U32 UR6, UR5, 0xd, URZ ;  /* 0x0000000d05067899 */ /* 0x000fd8000800063f */
.L_x_566:
        /* <DEDUP_REMOVED lines=10> */
[----:B------:R-:W-:Y:S01]  /*8a40*/  ULEA UR4, UP0, UR11, UR4, 0x2 ;  /* 0x000000040b047291 */ /* 0x000fe2000f80103f */
[----:B------:R-:W-:-:S03]  /*8a50*/  UMOV UR13, 0x14f00000 ;  /* 0x14f00000000d7882 */ /* 0x000fc60000000000 */
[----:B------:R-:W-:-:S03]  /*8a60*/  ULEA.HI.X UR5, UR11, UR5, UR12, 0x2, UP0 ;  /* 0x000000050b057291 */ /* 0x000fc600080f140c */
[----:B------:R-:W-:Y:S01]  /*8a70*/  UMOV UR12, 0x0 ;  /* 0x00000000000c7882 */ /* 0x000fe20000000000 */
[----:B-1----:R-:W-:-:S03]  /*8a80*/  ULEA UR7, UR10, UR7, 0x18 ;  /* 0x000000070a077291 */ /* 0x002fc6000f8ec03f */
[----:B------:R-:W-:Y:S01]  /*8a90*/  UMOV UR10, 0x400 ;  /* 0x00000400000a7882 */ /* 0x000fe20000000000 */
[----:B------:R-:W-:-:S09]  /*8aa0*/  UIADD3 UR7, UR7, 0x10000, URZ ;  /* 0x0001000007077890 */ /* 0x000fd2000fffe03f */
[----:B------:R1:W-:Y:S02]  /*8ab0*/  UBLKRED.G.S.ADD.F32.RN [UR4], [UR7], UR10, desc[UR12] ;  /* 0x00000c04070073bb */ /* 0x0003e400080a140a */
[----:B-1----:R0:W-:Y:S02]  /*8ac0*/  UTMACMDFLUSH ;  /* 0x00000000000079b7 */ /* 0x0021e40000000000 */
.L_x_581:
[----:B------:R-:W-:Y:S05]  /*8ad0*/  BSYNC B0 ;  /* 0x0000000000007941 */ /* 0x000fea0003800000 */
.L_x_580:
[----:B------:R-:W-:Y:S06]  /*8ae0*/  BAR.SYNC.DEFER_BLOCKING 0xe, 0xa0 ;  /* 0x0382800000007b1d */ /* 0x000fec0000010000 */
[----:B------:R-:W-:Y:S04]  /*8af0*/  BSSY B0, `(.L_x_582) ;  /* 0x0000012000007945 */ /* 0x000fe80003800000 */
[----:B------:R-:W-:Y:S05]  /*8b00*/  @!P0 BRA `(.L_x_583) ;  /* 0x0000000000408947 */ /* 0x000fea0003800000 */
[----:B------:R-:W1:Y:S01]  /*8b10*/  S2UR UR7, SR_CgaCtaId ;  /* 0x00000000000779c3 */ /* 0x000e620000008800 */
[----:B------:R-:W-:Y:S01]  /*8b20*/  UIADD3 UR4, UR6, 0x1000, URZ ;  /* 0x0000100006047890 */ /* 0x000fe2000fffe03f */
[----:B------:R-:W-:Y:S01]  /*8b30*/  UMOV UR5, 0x400 ;  /* 0x0000040000057882 */ /* 0x000fe20000000000 */
[----:B------:R-:W-:Y:S02]  /*8b40*/  ULDC.64 UR10, c[0x0][0x2c0] ;  /* 0x0000b000000a7ab9 */ /* 0x000fe40000000a00 */
[----:B------:R-:W-:Y:S01]  /*8b50*/  UIADD3 UR12, UP0, UR4, UR8, URZ ;  /* 0x00000008040c7290 */ /* 0x000fe2000ff1e03f */
[----:B------:R-:W-:Y:S01]  /*8b60*/  UMOV UR13, 0x14f00000 ;  /* 0x14f00000000d7882 */ /* 0x000fe20000000000 */
[----:B-1----:R-:W-:Y:S02]  /*8b70*/  ULEA UR7, UR7, UR5, 0x18 ;  /* 0x0000000507077291 */ /* 0x002fe4000f8ec03f */
[----:B------:R-:W-:Y:S02]  /*8b80*/  ULEA.HI.X.SX32 UR5, UR4, UR19, 0x1, UP0 ;  /* 0x0000001304057291 */ /* 0x000fe400080f0e3f */
[----:B------:R-:W-:-:S02]  /*8b90*/  ULEA UR4, UP0, UR12, UR10, 0x2 ;  /* 0x0000000a0c047291 */ /* 0x000fc4000f80103f */
[----:B------:R-:W-:Y:S02]  /*8ba0*/  UIADD3 UR7, UR7, 0x14000, URZ ;  /* 0x0001400007077890 */ /* 0x000fe4000fffe03f */
[----:B------:R-:W-:Y:S01]  /*8bb0*/  ULEA.HI.X UR5, UR12, UR11, UR5, 0x2, UP0 ;  /* 0x0000000b0c057291 */ /* 0x000fe200080f1405 */
[----:B------:R-:W-:Y:S02]  /*8bc0*/  UMOV UR10, 0x400 ;  /* 0x00000400000a7882 */ /* 0x000fe40000000000 */
[----:B------:R-:W-:-:S06]  /*8bd0*/  UMOV UR12, 0x0 ;  /* 0x00000000000c7882 */ /* 0x000fcc0000000000 */
[----:B------:R1:W-:Y:S01]  /*8be0*/  UBLKRED.G.S.ADD.F32.RN [UR4], [UR7], UR10, desc[UR12] ;  /* 0x00000c04070073bb */ /* 0x0003e200080a140a */
[----:B------:R0:W-:Y:S01]  /*8bf0*/  UTMACMDFLUSH ;  /* 0x00000000000079b7 */ /* 0x0001e20000000000 */
[----:B-1----:R-:W-:-:S04]  /*8c00*/  DEPBAR.LE SB0, 0x1 ;  /* 0x000080400000791a */ /* 0x002fc80000000000 */
.L_x_583:
[----:B------:R-:W-:Y:S05]  /*8c10*/  BSYNC B0 ;  /* 0x0000000000007941 */ /* 0x000fea0003800000 */
.L_x_582:
[----:B------:R-:W-:Y:S06]  /*8c20*/  BAR.ARV 0xa, 0xa0 ;  /* 0x0282800000007b1d */ /* 0x000fec0000002000 */
[----:B------:R-:W-:Y:S04]  /*8c30*/  BSSY B0, `(.L_x_584) ;  /* 0x0000003000007945 */ /* 0x000fe80003800000 */
[----:B------:R-:W-:Y:S05]  /*8c40*/  @!P0 BRA `(.L_x_585) ;  /* 0x0000000000048947 */ /* 0x000fea0003800000 */
[----:B------:R-:W-:-:S04]  /*8c50*/  DEPBAR.LE SB0, 0x0 ;  /* 0x000080000000791a */ /* 0x000fc80000000000 */
.L_x_585:
[----:B------:R-:W-:Y:S05]  /*8c60*/  BSYNC B0 ;  /* 0x0000000000007941 */ /* 0x000fea0003800000 */
.L_x_584:
[----:B------:R-:W-:Y:S06]  /*8c70*/  BAR.ARV 0xb, 0xa0 ;  /* 0x02c2800000007b1d */ /* 0x000fec0000002000 */
[----:B------:R-:W-:Y:S05]  /*8c80*/  BRA `(.L_x_474) ;  /* 0x00000020009c7947 */ /* 0x000fea0003800000 */
.L_x_561:
[----:B------:R-:W-:Y:S01]  /*8c90*/  ULDC.64 UR4, c[0x0][0x8d8] ;  /* 0x0002360000047ab9 */ /* 0x000fe20000000a00 */
[----:B------:R-:W1:Y:S01]  /*8ca0*/  S2R R7, SR_CTAID.Z ;  /* 0x0000000000077919 */ /* 0x000e620000002700 */
[----:B------:R-:W-:Y:S01]  /*8cb0*/  ISETP.NE.U32.AND P0, PT, RZ, UR4, PT ;  /* 0x00000004ff007c0c */ /* 0x000fe2000bf05070 */
[----:B------:R-:W2:Y:S03]  /*8cc0*/  S2UR UR20, SR_CTAID.Y ;  /* 0x00000000001479c3 */ /* 0x000ea60000002600 */
[----:B------:R-:W-:-:S13]  /*8cd0*/  ISETP.NE.AND.EX P0, PT, RZ, UR5, PT, P0 ;  /* 0x00000005ff007c0c */ /* 0x000fda000bf05300 */
[----:B------:R-:W-:Y:S05]  /*8ce0*/  @!P0 BRA `(.L_x_586) ;  /* 0x0000000000108947 */ /* 0x000fea0003800000 */
[----:B------:R-:W1:Y:S02]  /*8cf0*/  LDC.64 R2, c[0x0][0x8d8] ;  /* 0x00023600ff027b82 */ /* 0x000e640000000a00 */
[----:B-1----:R-:W-:-:S05]  /*8d00*/  IMAD.WIDE R2, R7, 0x4, R2 ;  /* 0x0000000407027825 */ /* 0x002fca00078e0202 */
[----:B------:R1:W5:Y:S01]  /*8d10*/  LDG.E R5, desc[UR38][R2.64] ;  /* 0x0000002602057981 */ /* 0x000362000c1e1900 */
[----:B------:R-:W-:Y:S05]  /*8d20*/  BRA `(.L_x_587) ;  /* 0x00000000002c7947 */ /* 0x000fea0003800000 */
.L_x_586:
[----:B------:R-:W-:Y:S02]  /*8d30*/  ULDC.64 UR4, c[0x0][0x8d0] ;  /* 0x0002340000047ab9 */ /* 0x000fe40000000a00 */
[----:B------:R-:W-:-:S04]  /*8d40*/  ISETP.NE.U32.AND P0, PT, RZ, UR4, PT ;  /* 0x00000004ff007c0c */ /* 0x000fc8000bf05070 */
[----:B------:R-:W-:-:S13]  /*8d50*/  ISETP.NE.AND.EX P0, PT, RZ, UR5, PT, P0 ;  /* 0x00000005ff007c0c */ /* 0x000fda000bf05300 */
[----:B------:R-:W-:Y:S05]  /*8d60*/  @!P0 BRA `(.L_x_588) ;  /* 0x0000000000188947 */ /* 0x000fea0003800000 */
[----:B------:R-:W1:Y:S02]  /*8d70*/  LDC.64 R2, c[0x0][0x8d0] ;  /* 0x00023400ff027b82 */ /* 0x000e640000000a00 */
[----:B-1----:R-:W-:-:S05]  /*8d80*/  IMAD.WIDE R2, R7, 0x4, R2 ;  /* 0x0000000407027825 */ /* 0x002fca00078e0202 */
[----:B------:R-:W3:Y:S04]  /*8d90*/  LDG.E R5, desc[UR38][R2.64] ;  /* 0x0000002602057981 */ /* 0x000ee8000c1e1900 */
[----:B------:R-:W3:Y:S02]  /*8da0*/  LDG.E R0, desc[UR38][R2.64+0x4] ;  /* 0x0000042602007981 */ /* 0x000ee4000c1e1900 */
[----:B---3--:R-:W-:Y:S01]  /*8db0*/  IMAD.IADD R5, R0, 0x1, -R5 ;  /* 0x0000000100057824 */ /* 0x008fe200078e0a05 */
[----:B------:R-:W-:Y:S06]  /*8dc0*/  BRA `(.L_x_587) ;  /* 0x0000000000047947 */ /* 0x000fec0003800000 */
.L_x_588:
[----:B------:R-:W3:Y:S02]  /*8dd0*/  LDC R5, c[0x0][0x8bc] ;  /* 0x00022f00ff057b82 */ /* 0x000ee40000000800 */
.L_x_587:
[----:B------:R-:W4:Y:S01]  /*8de0*/  S2R R14, SR_CTAID.X ;  /* 0x00000000000e7919 */ /* 0x000f220000002500 */
[----:B------:R-:W-:Y:S02]  /*8df0*/  IMAD.MOV.U32 R0, RZ, RZ, 0x1 ;  /* 0x00000001ff007424 */ /* 0x000fe400078e00ff */
[----:B------:R-:W-:Y:S02]  /*8e00*/  IMAD.MOV.U32 R9, RZ, RZ, RZ ;  /* 0x000000ffff097224 */ /* 0x000fe400078e00ff */
[----:B----4-:R-:W-:-:S05]  /*8e10*/  IMAD.SHL.U32 R14, R14, 0x80, RZ ;  /* 0x000000800e0e7824 */ /* 0x010fca00078e00ff */
[----:B---3-5:R-:W-:-:S04]  /*8e20*/  ISETP.GE.AND P0, PT, R14, R5, PT ;  /* 0x000000050e00720c */ /* 0x028fc80003f06270 */
[----:B-1----:R-:W-:-:S04]  /*8e30*/  SEL R8, R7, 0xffffffff, !P0 ;  /* 0xffffffff07087807 */ /* 0x002fc80004000000 */
[----:B------:R-:W-:-:S13]  /*8e40*/  ISETP.GE.AND P0, PT, R8, RZ, PT ;  /* 0x000000ff0800720c */ /* 0x000fda0003f06270 */
[----:B------:R-:W-:Y:S05]  /*8e50*/  @!P0 BRA `(.L_x_589) ;  /* 0x0000001c00948947 */ /* 0x000fea0003800000 */
[----:B------:R-:W1:Y:S08]  /*8e60*/  LDC.64 R10, c[0x0][0x770] ;  /* 0x0001dc00ff0a7b82 */ /* 0x000e700000000a00 */
[----:B------:R-:W3:Y:S08]  /*8e70*/  LDC.64 R6, c[0x0][0x770] ;  /* 0x0001dc00ff067b82 */ /* 0x000ef00000000a00 */
[----:B------:R-:W4:Y:S01]  /*8e80*/  LDC.64 R4, c[0x0][0x778] ;  /* 0x0001de00ff047b82 */ /* 0x000f220000000a00 */
[----:B-1----:R-:W-:-:S07]  /*8e90*/  ISETP.NE.U32.AND P1, PT, R10, RZ, PT ;  /* 0x000000ff0a00720c */ /* 0x002fce0003f25070 */
[----:B------:R-:W1:Y:S01]  /*8ea0*/  LDC.64 R2, c[0x0][0x780] ;  /* 0x0001e000ff027b82 */ /* 0x000e620000000a00 */
[----:B------:R-:W-:Y:S01]  /*8eb0*/  ISETP.NE.AND.EX P1, PT, R11, RZ, PT, P1 ;  /* 0x000000ff0b00720c */ /* 0x000fe20003f25310 */
[----:B---3--:R-:W-:Y:S01]  /*8ec0*/  IMAD.WIDE R6, R8, 0x4, R6 ;  /* 0x0000000408067825 */ /* 0x008fe200078e0206 */
[----:B----4-:R-:W-:-:S11]  /*8ed0*/  ISETP.NE.U32.AND P0, PT, R4, RZ, PT ;  /* 0x000000ff0400720c */ /* 0x010fd60003f05070 */
[----:B------:R-:W3:Y:S01]  /*8ee0*/  @P1 LDG.E R9, desc[UR38][R6.64] ;  /* 0x0000002606091981 */ /* 0x000ee2000c1e1900 */
[----:B------:R-:W-:-:S03]  /*8ef0*/  ISETP.NE.AND.EX P0, PT, R5, RZ, PT, P0 ;  /* 0x000000ff0500720c */ /* 0x000fc60003f05300 */
[----:B------:R-:W4:Y:S01]  /*8f00*/  @P1 LDG.E R15, desc[UR38][R6.64] ;  /* 0x00000026060f1981 */ /* 0x000f22000c1e1900 */
[----:B-1----:R-:W-:-:S04]  /*8f10*/  ISETP.NE.U32.AND P2, PT, R2, RZ, PT ;  /* 0x000000ff0200720c */ /* 0x002fc80003f45070 */
[----:B------:R-:W-:-:S05]  /*8f20*/  ISETP.NE.AND.EX P2, PT, R3, RZ, PT, P2 ;  /* 0x000000ff0300720c */ /* 0x000fca0003f45320 */
[----:B------:R-:W1:Y:S08]  /*8f30*/  @P0 LDC.64 R2, c[0x0][0x778] ;  /* 0x0001de00ff020b82 */ /* 0x000e700000000a00 */
[----:B------:R-:W2:Y:S01]  /*8f40*/  @P2 LDC.64 R12, c[0x0][0x780] ;  /* 0x0001e000ff0c2b82 */ /* 0x000ea20000000a00 */
[----:B------:R-:W-:Y:S01]  /*8f50*/  IMAD.MOV.U32 R5, RZ, RZ, RZ ;  /* 0x000000ffff057224 */ /* 0x000fe200078e00ff */
[----:B------:R-:W-:Y:S01]  /*8f60*/  ULDC UR4, c[0x0][0x280] ;  /* 0x0000a00000047ab9 */ /* 0x000fe20000000800 */
[----:B-1----:R-:W-:-:S05]  /*8f70*/  @P0 IMAD.WIDE R2, R8, 0x4, R2 ;  /* 0x0000000408020825 */ /* 0x002fca00078e0202 */
[----:B------:R2:W5:Y:S01]  /*8f80*/  @P0 LDG.E R5, desc[UR38][R2.64] ;  /* 0x0000002602050981 */ /* 0x000562000c1e1900 */
[----:B------:R-:W-:Y:S02]  /*8f90*/  IMAD.U32 R4, RZ, RZ, UR4 ;  /* 0x00000004ff047e24 */ /* 0x000fe4000f8e00ff */
[----:B--2---:R-:W-:Y:S01]  /*8fa0*/  @P2 IMAD.WIDE R2, R8, 0x4, R12 ;  /* 0x0000000408022825 */ /* 0x004fe200078e020c */
[----:B------:R-:W-:-:S04]  /*8fb0*/  VOTEU.ANY UP0, P1 ;  /* 0x00000000003f7886 */ /* 0x000fc80000800100 */
[----:B------:R1:W5:Y:S02]  /*8fc0*/  @P2 LDG.E R4, desc[UR38][R2.64] ;  /* 0x0000002602042981 */ /* 0x000364000c1e1900 */
[----:B-1----:R-:W-:Y:S01]  /*8fd0*/  CS2R R2, SRZ ;  /* 0x0000000000027805 */ /* 0x002fe2000001ff00 */
[----:B---3--:R-:W-:-:S05]  /*8fe0*/  @P1 IMAD R9, R8, 0x40, R9 ;  /* 0x0000004008091824 */ /* 0x008fca00078e0209 */
[----:B------:R-:W-:-:S04]  /*8ff0*/  @P1 SHF.R.S32.HI R12, RZ, 0x1f, R9 ;  /* 0x0000001fff0c1819 */ /* 0x000fc80000011409 */
[----:B------:R-:W-:-:S04]  /*9000*/  @P1 LEA.HI R12, R12, R9, RZ, 0x6 ;  /* 0x000000090c0c1211 */ /* 0x000fc800078f30ff */
[----:B------:R-:W-:Y:S02]  /*9010*/  @P1 LOP3.LUT R12, R12, 0xffffffc0, RZ, 0xc0, !PT ;  /* 0xffffffc00c0c1812 */ /* 0x000fe400078ec0ff */
[----:B----4-:R-:W-:Y:S02]  /*9020*/  @P1 R2UR UR4, R15 ;  /* 0x000000000f0412ca */ /* 0x010fe400000e0000 */
[--C-:B------:R-:W-:Y:S01]  /*9030*/  @P1 SHF.R.S32.HI R9, RZ, 0x1f, R12.reuse ;  /* 0x0000001fff091819 */ /* 0x100fe2000001140c */
[----:B------:R-:W-:-:S04]  /*9040*/  @P1 IMAD.MOV.U32 R2, RZ, RZ, R12 ;  /* 0x000000ffff021224 */ /* 0x000fc800078e000c */
[----:B------:R-:W-:Y:S01]  /*9050*/  @P1 IMAD.MOV.U32 R3, RZ, RZ, R9 ;  /* 0x000000ffff031224 */ /* 0x000fe200078e0009 */
[----:B------:R-:W-:Y:S07]  /*9060*/  @P2 BRA `(.L_x_590) ;  /* 0x0000000000102947 */ /* 0x000fee0003800000 */
[----:B------:R-:W-:Y:S05]  /*9070*/  @!P1 BRA `(.L_x_590) ;  /* 0x00000000000c9947 */ /* 0x000fea0003800000 */
[----:B------:R-:W2:Y:S04]  /*9080*/  LDG.E R9, desc[UR38][R6.64] ;  /* 0x0000002606097981 */ /* 0x000ea8000c1e1900 */
[----:B-----5:R-:W2:Y:S02]  /*9090*/  LDG.E R4, desc[UR38][R6.64+0x4] ;  /* 0x0000042606047981 */ /* 0x020ea4000c1e1900 */
[----:B--2---:R-:W-:-:S07]  /*90a0*/  IMAD.IADD R4, R4, 0x1, -R9 ;  /* 0x0000000104047824 */ /* 0x004fce00078e0a09 */
.L_x_590:
[----:B-----5:R-:W-:Y:S01]  /*90b0*/  ISETP.GE.AND P1, PT, R4, 0x1, PT ;  /* 0x000000010400780c */ /* 0x020fe20003f26270 */
[----:B------:R-:W-:Y:S01]  /*90c0*/  UMOV UR35, URZ ;  /* 0x0000003f00237c82 */ /* 0x000fe20008000000 */
[----:B------:R-:W-:Y:S01]  /*90d0*/  @UP0 UMOV UR35, UR4 ;  /* 0x0000000400230c82 */ /* 0x000fe20008000000 */
[----:B------:R-:W-:-:S10]  /*90e0*/  IMAD.MOV.U32 R9, RZ, RZ, RZ ;  /* 0x000000ffff097224 */ /* 0x000fd400078e00ff */
[----:B------:R-:W-:Y:S05]  /*90f0*/  @!P1 BRA `(.L_x_589) ;  /* 0x0000001800ec9947 */ /* 0x000fea0003800000 */
[----:B------:R-:W1:Y:S01]  /*9100*/  S2R R9, SR_CTAID.Y ;  /* 0x0000000000097919 */ /* 0x000e620000002600 */
[----:B------:R-:W2:Y:S01]  /*9110*/  LDC.64 R12, c[0x0][0x718] ;  /* 0x0001c600ff0c7b82 */ /* 0x000ea20000000a00 */
[----:B------:R-:W-:Y:S01]  /*9120*/  ISETP.NE.U32.AND P1, PT, R10, RZ, PT ;  /* 0x000000ff0a00720c */ /* 0x000fe20003f25070 */
[----:B------:R-:W-:Y:S01]  /*9130*/  ULDC UR4, c[0x0][0x2e8] ;  /* 0x0000ba0000047ab9 */ /* 0x000fe20000000800 */
[----:B------:R-:W-:Y:S01]  /*9140*/  R2UR UR13, R8 ;  /* 0x00000000080d72ca */ /* 0x000fe200000e0000 */
[----:B------:R-:W-:Y:S01]  /*9150*/  VOTEU.ANY UP1, P0 ;  /* 0x00000000003f7886 */ /* 0x000fe20000020100 */
[----:B------:R-:W-:Y:S02]  /*9160*/  ISETP.NE.AND.EX P1, PT, R11, RZ, PT, P1 ;  /* 0x000000ff0b00720c */ /* 0x000fe40003f25310 */
[----:B------:R-:W-:Y:S02]  /*9170*/  ELECT P0, URZ, PT ;  /* 0x00000000003f782f */ /* 0x000fe40003800000 */
[----:B------:R-:W-:Y:S01]  /*9180*/  SHF.R.S32.HI R8, RZ, 0x1f, R8 ;  /* 0x0000001fff087819 */ /* 0x000fe20000011408 */
[----:B------:R-:W3:Y:S01]  /*9190*/  LDC.64 R10, c[0x0][0x720] ;  /* 0x0001c800ff0a7b82 */ /* 0x000ee20000000a00 */
[----:B------:R-:W-:Y:S01]  /*91a0*/  MOV R7, R3 ;  /* 0x0000000300077202 */ /* 0x000fe20000000f00 */
[----:B------:R-:W-:Y:S01]  /*91b0*/  UMOV UR12, UR20 ;  /* 0x00000014000c7c82 */ /* 0x000fe20008000000 */
[----:B------:R-:W-:Y:S01]  /*91c0*/  SEL R8, R8, RZ, !P1 ;  /* 0x000000ff08087207 */ /* 0x000fe20004800000 */
[----:B------:R-:W-:Y:S01]  /*91d0*/  BSSY B0, `(.L_x_589) ;  /* 0x00001ad000007945 */ /* 0x000fe20003800000 */
[----:B------:R-:W-:-:S02]  /*91e0*/  R2UR UR11, R14 ;  /* 0x000000000e0b72ca */ /* 0x000fc400000e0000 */
[----:B------:R-:W-:Y:S01]  /*91f0*/  R2UR UR8, R5 ;  /* 0x00000000050872ca */ /* 0x000fe200000e0000 */
[----:B------:R-:W-:Y:S01]  /*9200*/  VOTEU.ANY UP0, P1 ;  /* 0x00000000003f7886 */ /* 0x000fe20000800100 */
[----:B------:R-:W-:Y:S02]  /*9210*/  USEL UR21, UR13, URZ, !UP0 ;  /* 0x0000003f0d157287 */ /* 0x000fe4000c000000 */
[----:B------:R-:W-:Y:S02]  /*9220*/  UISETP.NE.AND UP0, UPT, UR4, 0x1, UPT ;  /* 0x000000010400788c */ /* 0x000fe4000bf05270 */
[----:B------:R-:W-:-:S07]  /*9230*/  USEL UR13, UR13, URZ, !UP1 ;  /* 0x0000003f0d0d7287 */ /* 0x000fce000c800000 */
[----:B------:R-:W-:Y:S01]  /*9240*/  UIADD3 UR11, UR11, UR8, URZ ;  /* 0x000000080b0b7290 */ /* 0x000fe2000fffe03f */
[----:B-1----:R-:W-:Y:S01]  /*9250*/  SHF.R.S32.HI R9, RZ, 0x1f, R9 ;  /* 0x0000001fff097819 */ /* 0x002fe20000011409 */
[----:B------:R-:W-:Y:S01]  /*9260*/  @UP0 ULDC UR6, c[0x0][0x2ec] ;  /* 0x0000bb0000060ab9 */ /* 0x000fe20000000800 */
[----:B------:R-:W-:Y:S01]  /*9270*/  @UP0 ULDC UR8, c[0x0][0x2f0] ;  /* 0x0000bc0000080ab9 */ /* 0x000fe20000000800 */
[----:B------:R-:W-:Y:S02]  /*9280*/  UIMAD.WIDE.U32 UR6, UR20, UR6, URZ ;  /* 0x00000006140672a5 */ /* 0x000fe4000f8e003f */
[----:B--2---:R-:W-:Y:S02]  /*9290*/  IMAD R6, R9, R12, RZ ;  /* 0x0000000c09067224 */ /* 0x004fe400078e02ff */
[----:B------:R-:W-:Y:S02]  /*92a0*/  @UP0 USHF.R.U32.HI UR12, URZ, UR8, UR7 ;  /* 0x000000083f0c0299 */ /* 0x000fe40008011607 */
[----:B------:R-:W-:-:S02]  /*92b0*/  IMAD R13, R13, UR20, R6 ;  /* 0x000000140d0d7c24 */ /* 0x000fc4000f8e0206 */
[----:B------:R-:W-:-:S04]  /*92c0*/  IMAD.MOV.U32 R6, RZ, RZ, R2 ;  /* 0x000000ffff067224 */ /* 0x000fc800078e0002 */
[----:B------:R-:W-:-:S04]  /*92d0*/  IMAD.WIDE.U32 R2, R12, UR20, R6 ;  /* 0x000000140c027c25 */ /* 0x000fc8000f8e0006 */
[----:B---3--:R-:W-:Y:S02]  /*92e0*/  IMAD R12, R8, R10, RZ ;  /* 0x0000000a080c7224 */ /* 0x008fe400078e02ff */
[----:B------:R-:W-:Y:S02]  /*92f0*/  IMAD.IADD R3, R3, 0x1, R13 ;  /* 0x0000000103037824 */ /* 0x000fe400078e020d */
[----:B------:R-:W-:Y:S02]  /*9300*/  IMAD R15, R11, UR21, R12 ;  /* 0x000000150b0f7c24 */ /* 0x000fe4000f8e020c */
[----:B------:R-:W1:Y:S01]  /*9310*/  LDC.64 R12, c[0x0][0x700] ;  /* 0x0001c000ff0c7b82 */ /* 0x000e620000000a00 */
[----:B------:R-:W-:-:S04]  /*9320*/  IMAD.WIDE.U32 R2, R10, UR21, R2 ;  /* 0x000000150a027c25 */ /* 0x000fc8000f8e0002 */
[----:B------:R-:W-:-:S03]  /*9330*/  IMAD.IADD R3, R3, 0x1, R15 ;  /* 0x0000000103037824 */ /* 0x000fc600078e020f */
[----:B------:R-:W2:Y:S01]  /*9340*/  LDC.64 R10, c[0x0][0x730] ;  /* 0x0001cc00ff0a7b82 */ /* 0x000ea20000000a00 */
[----:B-1----:R-:W-:-:S04]  /*9350*/  LEA R12, P1, R2, R12, 0x2 ;  /* 0x0000000c020c7211 */ /* 0x002fc800078210ff */
[----:B------:R-:W-:Y:S02]  /*9360*/  LEA.HI.X R13, R2, R13, R3, 0x2, P1 ;  /* 0x0000000d020d7211 */ /* 0x000fe400008f1403 */
[----:B------:R-:W-:Y:S01]  /*9370*/  R2UR UR4, R12 ;  /* 0x000000000c0472ca */ /* 0x000fe200000e0000 */
[----:B--2---:R-:W-:Y:S01]  /*9380*/  IMAD R2, R9, R10, RZ ;  /* 0x0000000a09027224 */ /* 0x004fe200078e02ff */
[----:B------:R-:W-:Y:S01]  /*9390*/  R2UR UR5, R13 ;  /* 0x000000000d0572ca */ /* 0x000fe200000e0000 */
[----:B------:R-:W-:-:S04]  /*93a0*/  IMAD.WIDE.U32 R6, R10, UR20, R6 ;  /* 0x000000140a067c25 */ /* 0x000fc8000f8e0006 */
[----:B------:R-:W-:Y:S02]  /*93b0*/  IMAD R11, R11, UR20, R2 ;  /* 0x000000140b0b7c24 */ /* 0x000fe4000f8e0202 */
[----:B------:R-:W1:Y:S01]  /*93c0*/  LDC.64 R2, c[0x0][0x738] ;  /* 0x0001ce00ff027b82 */ /* 0x000e620000000a00 */
[----:B------:R-:W-:Y:S02]  /*93d0*/  IMAD.MOV.U32 R9, RZ, RZ, RZ ;  /* 0x000000ffff097224 */ /* 0x000fe400078e00ff */
[----:B------:R-:W-:Y:S02]  /*93e0*/  IMAD.IADD R7, R7, 0x1, R11 ;  /* 0x0000000107077824 */ /* 0x000fe400078e020b */
[----:B-1----:R-:W-:Y:S02]  /*93f0*/  IMAD R8, R8, R2, RZ ;  /* 0x0000000208087224 */ /* 0x002fe400078e02ff */
[----:B------:R-:W-:-:S04]  /*9400*/  IMAD.WIDE.U32 R6, R2, UR21, R6 ;  /* 0x0000001502067c25 */ /* 0x000fc8000f8e0006 */
[----:B------:R-:W-:Y:S01]  /*9410*/  IMAD R11, R3, UR21, R8 ;  /* 0x00000015030b7c24 */ /* 0x000fe2000f8e0208 */
[----:B------:R-:W-:Y:S06]  /*9420*/  @!P0 BRA `(.L_x_591) ;  /* 0x00000018001c8947 */ /* 0x000fec0003800000 */
[----:B------:R-:W1:Y:S01]  /*9430*/  S2R R3, SR_CgaCtaId ;  /* 0x0000000000037919 */ /* 0x000e620000008800 */
[----:B------:R-:W-:Y:S01]  /*9440*/  MOV R12, 0x400 ;  /* 0x00000400000c7802 */ /* 0x000fe20000000f00 */
[----:B------:R-:W2:Y:S03]  /*9450*/  S2R R16, SR_TID.X ;  /* 0x0000000000107919 */ /* 0x000ea60000002100 */
[----:B-1----:R-:W-:Y:S01]  /*9460*/  LEA R12, R3, R12, 0x18 ;  /* 0x0000000c030c7211 */ /* 0x002fe200078ec0ff */
[----:B------:R-:W-:Y:S01]  /*9470*/  IMAD.MOV.U32 R3, RZ, RZ, 0x1 ;  /* 0x00000001ff037424 */ /* 0x000fe200078e00ff */
[----:B--2---:R-:W-:-:S04]  /*9480*/  LOP3.LUT R16, R16, 0x7f, RZ, 0xc0, !PT ;  /* 0x0000007f10107812 */ /* 0x004fc800078ec0ff */
[----:B------:R-:W-:Y:S02]  /*9490*/  SHF.L.U32 R3, R3, 0x1f, RZ ;  /* 0x0000001f03037819 */ /* 0x000fe400000006ff */
[----:B------:R-:W-:Y:S02]  /*94a0*/  ISETP.NE.AND P0, PT, R16, RZ, PT ;  /* 0x000000ff1000720c */ /* 0x000fe40003f05270 */
[----:B------:R-:W1:Y:S02]  /*94b0*/  SYNCS.PHASECHK.TRANS64.TRYWAIT P1, [R12+URZ+0x30820], R3 ;  /* 0x030820030c0075a7 */ /* 0x000e64000802017f */
[----:B-1----:R-:W-:Y:S09]  /*94c0*/  @!P1 BRA `(.L_x_592) ;  /* 0x0000001800ec9947 */ /* 0x002ff20003800000 */
.L_x_620:
[----:B------:R-:W-:Y:S02]  /*94d0*/  IMAD.IADD R11, R7, 0x1, R11 ;  /* 0x00000001070b7824 */ /* 0x000fe400078e020b */
        /* <DEDUP_REMOVED lines=8> */
.L_x_593:
[----:B-1----:R-:W1:Y:S01]  /*9560*/  LDC.64 R2, c[0x0][0x198] ;  /* 0x00006600ff027b82 */ /* 0x002e620000000a00 */
[----:B------:R-:W-:Y:S01]  /*9570*/  R2UR UR8, R12 ;  /* 0x000000000c0872ca */ /* 0x000fe200000e0000 */
[----:B------:R-:W-:Y:S01]  /*9580*/  UMOV UR22, 0x0 ;  /* 0x0000000000167882 */ /* 0x000fe20000000000 */
[----:B------:R-:W-:Y:S01]  /*9590*/  UMOV UR23, 0x14f00000 ;  /* 0x14f0000000177882 */ /* 0x000fe20000000000 */
[----:B------:R-:W-:Y:S01]  /*95a0*/  UMOV UR34, URZ ;  /* 0x0000003f00227c82 */ /* 0x000fe20008000000 */
[----:B------:R-:W-:Y:S01]  /*95b0*/  UMOV UR36, UR20 ;  /* 0x0000001400247c82 */ /* 0x000fe20008000000 */
[----:B------:R-:W-:Y:S01]  /*95c0*/  UMOV UR37, UR21 ;  /* 0x0000001500257c82 */ /* 0x000fe20008000000 */
[----:B------:R-:W-:Y:S01]  /*95d0*/  UMOV UR18, 0x40 ;  /* 0x0000004000127882 */ /* 0x000fe20000000000 */
[----:B------:R-:W-:Y:S01]  /*95e0*/  UMOV UR19, UR35 ;  /* 0x0000002300137c82 */ /* 0x000fe20008000000 */
[----:B------:R-:W-:Y:S01]  /*95f0*/  UMOV UR10, 0x10 ;  /* 0x00000010000a7882 */ /* 0x000fe20000000000 */
[----:B------:R-:W-:Y:S01]  /*9600*/  IMAD.MOV.U32 R5, RZ, RZ, 0x10000 ;  /* 0x00010000ff057424 */ /* 0x000fe200078e00ff */
[----:B------:R-:W-:Y:S01]  /*9610*/  UMOV UR30, 0x0 ;  /* 0x00000000001e7882 */ /* 0x000fe20000000000 */
[----:B------:R-:W-:Y:S01]  /*9620*/  UMOV UR31, 0x10000000 ;  /* 0x10000000001f7882 */ /* 0x000fe20000000000 */
[----:B------:R-:W-:Y:S01]  /*9630*/  UMOV UR50, 0x40 ;  /* 0x0000004000327882 */ /* 0x000fe20000000000 */
[----:B------:R-:W-:-:S02]  /*9640*/  UIADD3 UR32, UR8, 0x18000, URZ ;  /* 0x0001800008207890 */ /* 0x000fc4000fffe03f */
[----:B------:R-:W-:Y:S02]  /*9650*/  UIADD3 UR33, UR8, 0x30810, URZ ;  /* 0x0003081008217890 */ /* 0x000fe4000fffe03f */
[----:B------:R-:W-:Y:S02]  /*9660*/  UIADD3 UR16, UR8, 0x1a000, URZ ;  /* 0x0001a00008107890 */ /* 0x000fe4000fffe03f */
[----:B------:R-:W-:Y:S02]  /*9670*/  UIADD3 UR24, UR8, 0x28000, URZ ;  /* 0x0002800008187890 */ /* 0x000fe4000fffe03f */
[----:B------:R-:W-:Y:S01]  /*9680*/  UIADD3 UR9, UR8, 0x30800, URZ ;  /* 0x0003080008097890 */ /* 0x000fe2000fffe03f */
[----:B-1----:R-:W-:Y:S01]  /*9690*/  IMAD.MOV.U32 R9, RZ, RZ, R2 ;  /* 0x000000ffff097224 */ /* 0x002fe200078e0002 */
[----:B------:R-:W-:Y:S01]  /*96a0*/  UMOV UR17, UR33 ;  /* 0x0000002100117c82 */ /* 0x000fe20008000000 */
[----:B------:R-:W-:Y:S01]  /*96b0*/  IMAD.MOV.U32 R8, RZ, RZ, R3 ;  /* 0x000000ffff087224 */ /* 0x000fe200078e0003 */
[----:B------:R-:W-:Y:S01]  /*96c0*/  UMOV UR25, UR33 ;  /* 0x0000002100197c82 */ /* 0x000fe20008000000 */
[----:B------:R-:W-:Y:S01]  /*96d0*/  UIADD3 UR48, UR8, 0x4000, URZ ;  /* 0x0000400008307890 */ /* 0x000fe2000fffe03f */
[----:B------:R-:W-:Y:S01]  /*96e0*/  IADD3 R0, P1, R9, 0x2f0, RZ ;  /* 0x000002f009007810 */ /* 0x000fe20007f3e0ff */
[----:B------:R-:W-:Y:S01]  /*96f0*/  UIADD3 UR40, UR8, 0x8000, URZ ;  /* 0x0000800008287890 */ /* 0x000fe2000fffe03f */
[----:B------:R-:W-:-:S02]  /*9700*/  UMOV UR51, UR11 ;  /* 0x0000000b00337c82 */ /* 0x000fc40008000000 */
[----:B------:R-:W-:Y:S01]  /*9710*/  R2UR UR6, R0 ;  /* 0x00000000000672ca */ /* 0x000fe200000e0000 */
[----:B------:R-:W-:Y:S01]  /*9720*/  UMOV UR52, UR12 ;  /* 0x0000000c00347c82 */ /* 0x000fe20008000000 */
[C---:B------:R-:W-:Y:S01]  /*9730*/  IADD3 R0, P2, R9.reuse, 0x3f0, RZ ;  /* 0x000003f009007810 */ /* 0x040fe20007f5e0ff */
[----:B------:R-:W-:Y:S01]  /*9740*/  UMOV UR53, UR13 ;  /* 0x0000000d00357c82 */ /* 0x000fe20008000000 */
[----:B------:R-:W-:Y:S01]  /*9750*/  UMOV UR49, UR9 ;  /* 0x0000000900317c82 */ /* 0x000fe20008000000 */
[----:B------:R-:W-:Y:S01]  /*9760*/  UMOV UR43, UR11 ;  /* 0x0000000b002b7c82 */ /* 0x000fe20008000000 */
[----:B------:R-:W-:Y:S01]  /*9770*/  R2UR UR46, R0 ;  /* 0x00000000002e72ca */ /* 0x000fe200000e0000 */
[--C-:B------:R-:W-:Y:S01]  /*9780*/  IMAD.X R0, RZ, RZ, R8.reuse, P1 ;  /* 0x000000ffff007224 */ /* 0x100fe200008e0608 */
[----:B------:R-:W-:Y:S01]  /*9790*/  IADD3 R2, P1, R9, 0xf0, RZ ;  /* 0x000000f009027810 */ /* 0x000fe20007f3e0ff */
[----:B------:R-:W-:Y:S01]  /*97a0*/  UMOV UR44, UR12 ;  /* 0x0000000c002c7c82 */ /* 0x000fe20008000000 */
[----:B------:R-:W-:Y:S01]  /*97b0*/  UMOV UR45, UR13 ;  /* 0x0000000d002d7c82 */ /* 0x000fe20008000000 */
[----:B------:R-:W-:Y:S01]  /*97c0*/  UMOV UR42, UR34 ;  /* 0x00000022002a7c82 */ /* 0x000fe20008000000 */
[----:B------:R-:W-:Y:S01]  /*97d0*/  R2UR UR14, R2 ;  /* 0x00000000020e72ca */ /* 0x000fe200000e0000 */
[--C-:B------:R-:W-:Y:S01]  /*97e0*/  IMAD.X R3, RZ, RZ, R8.reuse, P1 ;  /* 0x000000ffff037224 */ /* 0x100fe200008e0608 */
[----:B------:R-:W-:Y:S01]  /*97f0*/  R2UR UR7, R0 ;  /* 0x00000000000772ca */ /* 0x000fe200000e0000 */
[----:B------:R-:W-:Y:S01]  /*9800*/  IMAD.X R0, RZ, RZ, R8, P2 ;  /* 0x000000ffff007224 */ /* 0x000fe200010e0608 */
[----:B------:R-:W-:Y:S01]  /*9810*/  ISETP.GE.AND P1, PT, R4, 0x41, PT ;  /* 0x000000410400780c */ /* 0x000fe20003f26270 */
[----:B------:R-:W-:Y:S01]  /*9820*/  UMOV UR41, UR9 ;  /* 0x0000000900297c82 */ /* 0x000fe20008000000 */
[----:B------:R-:W-:Y:S01]  /*9830*/  R2UR UR15, R3 ;  /* 0x00000000030f72ca */ /* 0x000fe200000e0000 */
[----:B------:R-:W-:Y:S01]  /*9840*/  UMOV UR26, 0x40 ;  /* 0x00000040001a7882 */ /* 0x000fe20000000000 */
[----:B------:R-:W-:Y:S01]  /*9850*/  R2UR UR47, R0 ;  /* 0x00000000002f72ca */ /* 0x000fe200000e0000 */
[----:B------:R-:W-:Y:S01]  /*9860*/  UMOV UR27, UR11 ;  /* 0x0000000b001b7c82 */ /* 0x000fe20008000000 */
[----:B------:R-:W-:Y:S01]  /*9870*/  UMOV UR28, UR12 ;  /* 0x0000000c001c7c82 */ /* 0x000fe20008000000 */
[----:B------:R-:W-:Y:S01]  /*9880*/  UMOV UR29, UR13 ;  /* 0x0000000d001d7c82 */ /* 0x000fe20008000000 */
[----:B------:R-:W-:-:S07]  /*9890*/  IMAD.MOV.U32 R0, RZ, RZ, RZ ;  /* 0x000000ffff007224 */ /* 0x000fce00078e00ff */
[----:B------:R-:W-:Y:S01]  /*98a0*/  UTMALDG.4D [UR32], [UR14], desc[UR22] ;  /* 0x000016200e0075b4 */ /* 0x000fe20008019000 */
[----:B------:R-:W-:Y:S01]  /*98b0*/  UTMALDG.4D [UR16], [UR14], desc[UR22] ;  /* 0x000016100e0075b4 */ /* 0x000fe20008019000 */
[----:B------:R1:W-:Y:S01]  /*98c0*/  UBLKCP.S.G [UR24], [UR4], UR10 ;  /* 0x00000018040073ba */ /* 0x0003e2000800020a */
[----:B------:R2:W-:Y:S02]  /*98d0*/  SYNCS.ARRIVE.TRANS64 RZ, [R12+URZ+0x30800], R5 ;  /* 0x030800050cff79a7 */ /* 0x0005e4000800003f */
[----:B--2---:R-:W-:Y:S01]  /*98e0*/  IMAD.MOV.U32 R5, RZ, RZ, RZ ;  /* 0x000000ffff057224 */ /* 0x004fe200078e00ff */
[----:B-1----:R-:W-:Y:S01]  /*98f0*/  UIADD3 UR24, UR8, 0xc000, URZ ;  /* 0x0000c00008187890 */ /* 0x002fe2000fffe03f */
[----:B------:R-:W-:Y:S01]  /*9900*/  UMOV UR10, UR34 ;  /* 0x00000022000a7c82 */ /* 0x000fe20008000000 */
[----:B------:R-:W-:Y:S01]  /*9910*/  UMOV UR25, UR9 ;  /* 0x0000000900197c82 */ /* 0x000fe20008000000 */
[----:B------:R1:W-:Y:S01]  /*9920*/  UTMALDG.4D [UR8], [UR6], desc[UR30] ;  /* 0x00001e08060075b4 */ /* 0x0003e20008019000 */
[----:B------:R1:W-:Y:S01]  /*9930*/  UTMALDG.4D [UR48], [UR6], desc[UR30] ;  /* 0x00001e30060075b4 */ /* 0x0003e20008019000 */
[----:B------:R1:W-:Y:S04]  /*9940*/  UTMALDG.4D [UR40], [UR46], desc[UR30] ;  /* 0x00001e282e0075b4 */ /* 0x0003e80008019000 */
[----:B------:R1:W-:Y:S02]  /*9950*/  UTMALDG.4D [UR24], [UR46], desc[UR30] ;  /* 0x00001e182e0075b4 */ /* 0x0003e40008019000 */
[----:B-1----:R-:W-:Y:S05]  /*9960*/  @!P1 BRA `(.L_x_594) ;  /* 0x0000000c00f09947 */ /* 0x002fea0003800000 */
[----:B------:R-:W1:Y:S01]  /*9970*/  S2R R13, SR_TID.X ;  /* 0x00000000000d7919 */ /* 0x000e620000002100 */
[C---:B------:R-:W-:Y:S01]  /*9980*/  VIADD R0, R4.reuse, 0x3f ;  /* 0x0000003f04007836 */ /* 0x040fe20000000000 */
[----:B------:R-:W-:Y:S01]  /*9990*/  ISETP.GE.AND P1, PT, R4, 0x81, PT ;  /* 0x000000810400780c */ /* 0x000fe20003f26270 */
[----:B------:R-:W-:Y:S02]  /*99a0*/  IMAD.MOV.U32 R10, RZ, RZ, 0x1 ;  /* 0x00000001ff0a7424 */ /* 0x000fe400078e00ff */
[----:B------:R-:W-:Y:S01]  /*99b0*/  IMAD.MOV.U32 R19, RZ, RZ, RZ ;  /* 0x000000ffff137224 */ /* 0x000fe200078e00ff */
[----:B------:R-:W-:-:S04]  /*99c0*/  SHF.R.S32.HI R5, RZ, 0x1f, R0 ;  /* 0x0000001fff057819 */ /* 0x000fc80000011400 */
[----:B------:R-:W-:Y:S01]  /*99d0*/  LEA.HI R5, R5, R0, RZ, 0x6 ;  /* 0x0000000005057211 */ /* 0x000fe200078f30ff */
[----:B------:R-:W-:-:S03]  /*99e0*/  IMAD.MOV.U32 R0, RZ, RZ, RZ ;  /* 0x000000ffff007224 */ /* 0x000fc600078e00ff */
[----:B------:R-:W-:-:S04]  /*99f0*/  LEA.HI.SX32 R5, R5, 0xffffffff, 0x1a ;  /* 0xffffffff05057811 */ /* 0x000fc800078fd2ff */
[----:B------:R-:W-:Y:S01]  /*9a00*/  VIMNMX R17, R5, 0x1, !PT ;  /* 0x0000000105117848 */ /* 0x000fe20007fe0100 */
[----:B------:R-:W-:-:S03]  /*9a10*/  IMAD.MOV.U32 R5, RZ, RZ, RZ ;  /* 0x000000ffff057224 */ /* 0x000fc600078e00ff */
[----:B------:R-:W-:Y:S02]  /*9a20*/  LOP3.LUT R18, R17, 0x1, RZ, 0xc0, !PT ;  /* 0x0000000111127812 */ /* 0x000fe400078ec0ff */
[----:B-1----:R-:W-:Y:S01]  /*9a30*/  LOP3.LUT R20, R13, 0x1f, RZ, 0xc0, !PT ;  /* 0x0000001f0d147812 */ /* 0x002fe200078ec0ff */
[----:B------:R-:W-:Y:S06]  /*9a40*/  @!P1 BRA `(.L_x_595) ;  /* 0x0000000800809947 */ /* 0x000fec0003800000 */
[----:B------:R-:W-:Y:S02]  /*9a50*/  IMAD.IADD R17, R17, 0x1, -R18 ;  /* 0x0000000111117824 */ /* 0x000fe400078e0a12 */
[----:B------:R-:W-:Y:S02]  /*9a60*/  IMAD.MOV.U32 R19, RZ, RZ, RZ ;  /* 0x000000ffff137224 */ /* 0x000fe400078e00ff */
[----:B------:R-:W-:-:S07]  /*9a70*/  IMAD.MOV.U32 R10, RZ, RZ, 0x1 ;  /* 0x00000001ff0a7424 */ /* 0x000fce00078e00ff */
.L_x_604:
[----:B------:R-:W-:-:S04]  /*9a80*/  SHF.L.U32 R21, R10, 0x1f, RZ ;  /* 0x0000001f0a157819 */ /* 0x000fc800000006ff */
[----:B-1----:R-:W1:Y:S02]  /*9a90*/  SYNCS.PHASECHK.TRANS64.TRYWAIT P1, [R12+URZ+0x30840], R21 ;  /* 0x030840150c0075a7 */ /* 0x002e64000802017f */
[----:B-12--5:R-:W-:Y:S05]  /*9aa0*/  @!P1 BRA `(.L_x_596) ;  /* 0x0000001400889947 */ /* 0x026fea0003800000 */
.L_x_621:
[----:B------:R-:W-:Y:S05]  /*9ab0*/  @P0 BRA `(.L_x_597) ;  /* 0x0000000000140947 */ /* 0x000fea0003800000 */
[----:B------:R-:W-:Y:S01]  /*9ac0*/  ISETP.NE.AND P1, PT, R20, RZ, PT ;  /* 0x000000ff1400720c */ /* 0x000fe20003f25270 */
[----:B------:R-:W-:-:S04]  /*9ad0*/  IMAD.MOV.U32 R3, RZ, RZ, 0x4100 ;  /* 0x00004100ff037424 */ /* 0x000fc800078e00ff */
[----:B------:R2:W-:Y:S08]  /*9ae0*/  SYNCS.ARRIVE.TRANS64 RZ, [R12+URZ+0x30830], R3 ;  /* 0x030830030cff79a7 */ /* 0x0005f0000800003f */
[----:B------:R-:W-:Y:S05]  /*9af0*/  @!P1 BRA `(.L_x_597) ;  /* 0x0000000000049947 */ /* 0x000fea0003800000 */
[----:B------:R-:W-:Y:S01]  /*9b00*/  BPT.TRAP 0x1 ;  /* 0x000000040000795c */ /* 0x000fe20000300000 */
.L_x_597:
[----:B------:R-:W2:Y:S01]  /*9b10*/  LDC.64 R14, c[0x0][0x728] ;  /* 0x0001ca00ff0e7b82 */ /* 0x000ea20000000a00 */
[----:B------:R-:W-:Y:S01]  /*9b20*/  IMAD.SHL.U32 R16, R19, 0x40, RZ ;  /* 0x0000004013107824 */ /* 0x000fe200078e00ff */
[----:B------:R-:W-:Y:S01]  /*9b30*/  R2UR UR14, R12 ;  /* 0x000000000c0e72ca */ /* 0x000fe200000e0000 */
[----:B------:R-:W-:Y:S01]  /*9b40*/  UMOV UR8, 0x0 ;  /* 0x0000000000087882 */ /* 0x000fe20000000000 */
[----:B------:R-:W-:Y:S01]  /*9b50*/  UMOV UR9, 0x14f00000 ;  /* 0x14f0000000097882 */ /* 0x000fe20000000000 */
[----:B------:R-:W-:Y:S01]  /*9b60*/  UMOV UR18, URZ ;  /* 0x0000003f00127c82 */ /* 0x000fe20008000000 */
[C---:B------:R-:W-:Y:S01]  /*9b70*/  IADD3 R2, P1, R16.reuse, R6, RZ ;  /* 0x0000000610027210 */ /* 0x040fe20007f3e0ff */
[----:B------:R-:W-:Y:S01]  /*9b80*/  UMOV UR26, 0x40 ;  /* 0x00000040001a7882 */ /* 0x000fe20000000000 */
[----:B------:R-:W3:Y:S01]  /*9b90*/  LDC.64 R4, c[0x0][0x198] ;  /* 0x00006600ff047b82 */ /* 0x000ee20000000a00 */
[----:B------:R-:W-:Y:S01]  /*9ba0*/  R2UR UR19, R16 ;  /* 0x00000000101372ca */ /* 0x000fe200000e0000 */
[----:B------:R-:W-:Y:S01]  /*9bb0*/  UMOV UR28, UR20 ;  /* 0x00000014001c7c82 */ /* 0x000fe20008000000 */
[----:B------:R-:W-:Y:S01]  /*9bc0*/  UMOV UR29, UR21 ;  /* 0x00000015001d7c82 */ /* 0x000fe20008000000 */
[----:B------:R-:W-:-:S03]  /*9bd0*/  UMOV UR10, 0x10 ;  /* 0x00000010000a7882 */ /* 0x000fc60000000000 */
[----:B------:R-:W-:Y:S02]  /*9be0*/  UIADD3 UR16, UR14, 0x20000, URZ ;  /* 0x000200000e107890 */ /* 0x000fe4000fffe03f */
[----:B------:R-:W-:Y:S02]  /*9bf0*/  UIADD3 UR17, UR14, 0x30830, URZ ;  /* 0x000308300e117890 */ /* 0x000fe4000fffe03f */
[----:B------:R-:W-:Y:S02]  /*9c00*/  UIADD3 UR24, UR14, 0x22000, URZ ;  /* 0x000220000e187890 */ /* 0x000fe4000fffe03f */
[----:B------:R-:W-:Y:S02]  /*9c10*/  UIADD3 UR14, UR14, 0x28200, URZ ;  /* 0x000282000e0e7890 */ /* 0x000fe4000fffe03f */
[----:B------:R-:W-:Y:S01]  /*9c20*/  UIADD3 UR19, UR19, UR35, URZ ;  /* 0x0000002313137290 */ /* 0x000fe2000fffe03f */
[----:B--2---:R-:W-:Y:S01]  /*9c30*/  LEA R3, P2, R2, R14, 0x2 ;  /* 0x0000000e02037211 */ /* 0x004fe200078410ff */
[----:B------:R-:W-:Y:S01]  /*9c40*/  UMOV UR25, UR17 ;  /* 0x0000001100197c82 */ /* 0x000fe20008000000 */
[----:B------:R-:W-:-:S02]  /*9c50*/  UMOV UR15, UR17 ;  /* 0x00000011000f7c82 */ /* 0x000fc40008000000 */
[----:B------:R-:W-:Y:S02]  /*9c60*/  R2UR UR22, R3 ;  /* 0x00000000031672ca */ /* 0x000fe400000e0000 */
[----:B------:R-:W-:Y:S01]  /*9c70*/  LEA.HI.X.SX32 R3, R16, R11, 0x1, P1 ;  /* 0x0000000b10037211 */ /* 0x000fe200008f0eff */
[----:B------:R-:W-:Y:S01]  /*9c80*/  UMOV UR27, UR19 ;  /* 0x00000013001b7c82 */ /* 0x000fe20008000000 */
[----:B---3--:R-:W-:Y:S02]  /*9c90*/  IMAD.MOV.U32 R9, RZ, RZ, R4 ;  /* 0x000000ffff097224 */ /* 0x008fe400078e0004 */
[----:B------:R-:W-:Y:S01]  /*9ca0*/  IMAD.MOV.U32 R8, RZ, RZ, R5 ;  /* 0x000000ffff087224 */ /* 0x000fe200078e0005 */
[----:B------:R-:W-:Y:S02]  /*9cb0*/  LEA.HI.X R2, R2, R15, R3, 0x2, P2 ;  /* 0x0000000f02027211 */ /* 0x000fe400010f1403 */
[----:B------:R-:W-:Y:S02]  /*9cc0*/  IADD3 R4, P1, R9, 0x1f0, RZ ;  /* 0x000001f009047810 */ /* 0x000fe40007f3e0ff */
[----:B------:R-:W-:-:S02]  /*9cd0*/  R2UR UR23, R2 ;  /* 0x00000000021772ca */ /* 0x000fc400000e0000 */
[----:B------:R-:W-:Y:S01]  /*9ce0*/  R2UR UR6, R4 ;  /* 0x00000000040672ca */ /* 0x000fe200000e0000 */
[----:B------:R-:W-:-:S05]  /*9cf0*/  IMAD.X R5, RZ, RZ, R8, P1 ;  /* 0x000000ffff057224 */ /* 0x000fca00008e0608 */
[----:B------:R-:W-:-:S13]  /*9d00*/  R2UR UR7, R5 ;  /* 0x00000000050772ca */ /* 0x000fda00000e0000 */
[----:B------:R2:W-:Y:S01]  /*9d10*/  UTMALDG.4D [UR16], [UR6], desc[UR8] ;  /* 0x00000810060075b4 */ /* 0x0005e20008019000 */
[----:B------:R2:W-:Y:S01]  /*9d20*/  UTMALDG.4D [UR24], [UR6], desc[UR8] ;  /* 0x00000818060075b4 */ /* 0x0005e20008019000 */
[----:B------:R2:W-:Y:S01]  /*9d30*/  UBLKCP.S.G [UR14], [UR22], UR10 ;  /* 0x0000000e160073ba */ /* 0x0005e2000800020a */
[----:B------:R-:W3:Y:S02]  /*9d40*/  SYNCS.PHASECHK.TRANS64.TRYWAIT P1, [R12+URZ+0x30828], R21 ;  /* 0x030828150c0075a7 */ /* 0x000ee4000802017f */
[----:B--23--:R-:W-:Y:S05]  /*9d50*/  @!P1 BRA `(.L_x_598) ;  /* 0x0000001000f09947 */ /* 0x00cfea0003800000 */
.L_x_622:
[----:B------:R-:W-:Y:S05]  /*9d60*/  @P0 BRA `(.L_x_599) ;  /* 0x0000000000140947 */ /* 0x000fea0003800000 */
[----:B------:R-:W-:Y:S01]  /*9d70*/  ISETP.NE.AND P1, PT, R20, RZ, PT ;  /* 0x000000ff1400720c */ /* 0x000fe20003f25270 */
[----:B------:R-:W-:-:S04]  /*9d80*/  IMAD.MOV.U32 R2, RZ, RZ, 0x4100 ;  /* 0x00004100ff027424 */ /* 0x000fc800078e00ff */
[----:B------:R3:W-:Y:S08]  /*9d90*/  SYNCS.ARRIVE.TRANS64 RZ, [R12+URZ+0x30818], R2 ;  /* 0x030818020cff79a7 */ /* 0x0007f0000800003f */
[----:B------:R-:W-:Y:S05]  /*9da0*/  @!P1 BRA `(.L_x_599) ;  /* 0x0000000000049947 */ /* 0x000fea0003800000 */
[----:B------:R-:W-:Y:S01]  /*9db0*/  BPT.TRAP 0x1 ;  /* 0x000000040000795c */ /* 0x000fe20000300000 */
.L_x_599:
[----:B------:R-:W-:Y:S01]  /*9dc0*/  VIADD R16, R16, 0x40 ;  /* 0x0000004010107836 */ /* 0x000fe20000000000 */
[----:B---3--:R-:W-:Y:S01]  /*9dd0*/  IADD3 R2, P1, R9, 0xf0, RZ ;  /* 0x000000f009027810 */ /* 0x008fe20007f3e0ff */
[----:B------:R-:W-:Y:S01]  /*9de0*/  UMOV UR14, 0x0 ;  /* 0x00000000000e7882 */ /* 0x000fe20000000000 */
[----:B------:R-:W-:Y:S01]  /*9df0*/  R2UR UR16, R12 ;  /* 0x000000000c1072ca */ /* 0x000fe200000e0000 */
[C---:B------:R-:W-:Y:S01]  /*9e00*/  VIADD R13, R16.reuse, UR35 ;  /* 0x00000023100d7c36 */ /* 0x040fe20008000000 */
[----:B------:R-:W-:Y:S01]  /*9e10*/  R2UR UR6, R16 ;  /* 0x00000000100672ca */ /* 0x000fe200000e0000 */
[----:B------:R-:W-:Y:S01]  /*9e20*/  IMAD.X R3, RZ, RZ, R8, P1 ;  /* 0x000000ffff037224 */ /* 0x000fe200008e0608 */
        /* <DEDUP_REMOVED lines=9> */
[----:B------:R-:W-:-:S02]  /*9ec0*/  UIADD3 UR24, UR16, 0x1c000, URZ ;  /* 0x0001c00010187890 */ /* 0x000fc4000fffe03f */
        /* <DEDUP_REMOVED lines=12> */
.L_x_623:
[----:B-123--:R-:W-:Y:S01]  /*9f90*/  SHF.R.S32.HI R21, RZ, 0x1f, R16 ;  /* 0x0000001fff157819 */ /* 0x00efe20000011410 */
[----:B------:R-:W-:Y:S06]  /*9fa0*/  @P0 BRA `(.L_x_601) ;  /* 0x00000000001c0947 */ /* 0x000fec0003800000 */
[----:B------:R1:W-:Y:S02]  /*9fb0*/  STL [R1+0x4], R0 ;  /* 0x0000040001007387 */ /* 0x0003e40000100800 */
[----:B-1----:R-:W-:-:S04]  /*9fc0*/  IMAD.MOV.U32 R0, RZ, RZ, 0x4100 ;  /* 0x00004100ff007424 */ /* 0x002fc800078e00ff */
[----:B------:R1:W-:Y:S02]  /*9fd0*/  SYNCS.ARRIVE.TRANS64 RZ, [R12+URZ+0x30838], R0 ;  /* 0x030838000cff79a7 */ /* 0x0003e4000800003f */
[----:B-1----:R1:W5:Y:S01]  /*9fe0*/  LDL.LU R0, [R1+0x4] ;  /* 0x0000040001007983 */ /* 0x0023620000300800 */
[----:B------:R-:W-:-:S13]  /*9ff0*/  ISETP.NE.AND P1, PT, R20, RZ, PT ;  /* 0x000000ff1400720c */ /* 0x000fda0003f25270 */
[----:B-1----:R-:W-:Y:S05]  /*a000*/  @!P1 BRA `(.L_x_601) ;  /* 0x0000000000049947 */ /* 0x002fea0003800000 */
[----:B------:R-:W-:Y:S01]  /*a010*/  BPT.TRAP 0x1 ;  /* 0x000000040000795c */ /* 0x000fe20000300000 */
.L_x_601:
[----:B------:R-:W-:Y:S01]  /*a020*/  IADD3 R16, P1, R16, R6, RZ ;  /* 0x0000000610107210 */ /* 0x000fe20007f3e0ff */
[----:B------:R-:W-:Y:S01]  /*a030*/  UMOV UR8, 0x0 ;  /* 0x0000000000087882 */ /* 0x000fe20000000000 */
[----:B------:R-:W-:Y:S01]  /*a040*/  R2UR UR14, R12 ;  /* 0x000000000c0e72ca */ /* 0x000fe200000e0000 */
[----:B------:R-:W-:Y:S01]  /*a050*/  UMOV UR9, 0x14f00000 ;  /* 0x14f0000000097882 */ /* 0x000fe20000000000 */
[----:B------:R-:W-:Y:S01]  /*a060*/  R2UR UR27, R13 ;  /* 0x000000000d1b72ca */ /* 0x000fe200000e0000 */
[----:B------:R-:W-:Y:S01]  /*a070*/  IMAD.X R21, R21, 0x1, R11, P1 ;  /* 0x0000000115157824 */ /* 0x000fe200008e060b */
[----:B------:R-:W-:Y:S01]  /*a080*/  LEA R14, P1, R16, R14, 0x2 ;  /* 0x0000000e100e7211 */ /* 0x000fe200078210ff */
[----:B------:R-:W-:Y:S01]  /*a090*/  UMOV UR26, URZ ;  /* 0x0000003f001a7c82 */ /* 0x000fe20008000000 */
[----:B------:R-:W-:Y:S01]  /*a0a0*/  R2UR UR6, R4 ;  /* 0x00000000040672ca */ /* 0x000fe200000e0000 */
[----:B------:R-:W-:Y:S01]  /*a0b0*/  UMOV UR28, UR20 ;  /* 0x00000014001c7c82 */ /* 0x000fe20008000000 */
[----:B------:R-:W-:Y:S01]  /*a0c0*/  LEA.HI.X R21, R16, R15, R21, 0x2, P1 ;  /* 0x0000000f10157211 */ /* 0x000fe200008f1415 */
[----:B------:R-:W-:Y:S01]  /*a0d0*/  UMOV UR29, UR21 ;  /* 0x00000015001d7c82 */ /* 0x000fe20008000000 */
[----:B------:R-:W-:Y:S01]  /*a0e0*/  R2UR UR7, R5 ;  /* 0x00000000050772ca */ /* 0x000fe200000e0000 */
[----:B------:R-:W-:Y:S01]  /*a0f0*/  UMOV UR18, 0x40 ;  /* 0x0000004000127882 */ /* 0x000fe20000000000 */
[----:B------:R-:W-:Y:S01]  /*a100*/  R2UR UR22, R14 ;  /* 0x000000000e1672ca */ /* 0x000fe200000e0000 */
[----:B------:R-:W-:Y:S01]  /*a110*/  UIADD3 UR24, UR14, 0x24000, URZ ;  /* 0x000240000e187890 */ /* 0x000fe2000fffe03f */
[----:B------:R-:W-:Y:S01]  /*a120*/  R2UR UR23, R21 ;  /* 0x00000000151772ca */ /* 0x000fe200000e0000 */
[----:B------:R-:W-:Y:S01]  /*a130*/  UIADD3 UR25, UR14, 0x30838, URZ ;  /* 0x000308380e197890 */ /* 0x000fe2000fffe03f */
[----:B------:R-:W-:Y:S01]  /*a140*/  LOP3.LUT R10, R10, 0x1, RZ, 0x3c, !PT ;  /* 0x000000010a0a7812 */ /* 0x000fe200078e3cff */
[----:B------:R-:W-:-:S02]  /*a150*/  UIADD3 UR16, UR14, 0x26000, URZ ;  /* 0x000260000e107890 */ /* 0x000fc4000fffe03f */
[----:B------:R-:W-:Y:S01]  /*a160*/  UIADD3 UR14, UR14, 0x28300, URZ ;  /* 0x000283000e0e7890 */ /* 0x000fe2000fffe03f */
[----:B------:R-:W-:Y:S01]  /*a170*/  SHF.L.U32 R5, R10, 0x1f, RZ ;  /* 0x0000001f0a057819 */ /* 0x000fe200000006ff */
[----:B------:R-:W-:Y:S01]  /*a180*/  UMOV UR19, UR27 ;  /* 0x0000001b00137c82 */ /* 0x000fe20008000000 */
[----:B------:R-:W-:Y:S01]  /*a190*/  UMOV UR17, UR25 ;  /* 0x0000001900117c82 */ /* 0x000fe20008000000 */
[----:B------:R-:W-:Y:S01]  /*a1a0*/  UMOV UR15, UR25 ;  /* 0x00000019000f7c82 */ /* 0x000fe20008000000 */
[----:B------:R1:W-:Y:S01]  /*a1b0*/  UTMALDG.4D [UR24], [UR6], desc[UR8] ;  /* 0x00000818060075b4 */ /* 0x0003e20008019000 */
[----:B------:R-:W-:Y:S01]  /*a1c0*/  UMOV UR10, 0x10 ;  /* 0x00000010000a7882 */ /* 0x000fe20000000000 */
[----:B------:R1:W-:Y:S02]  /*a1d0*/  UTMALDG.4D [UR16], [UR6], desc[UR8] ;  /* 0x00000810060075b4 */ /* 0x0003e40008019000 */
[----:B------:R1:W-:Y:S01]  /*a1e0*/  UBLKCP.S.G [UR14], [UR22], UR10 ;  /* 0x0000000e160073ba */ /* 0x0003e2000800020a */
[----:B------:R-:W2:Y:S02]  /*a1f0*/  SYNCS.PHASECHK.TRANS64.TRYWAIT P1, [R12+URZ+0x30820], R5 ;  /* 0x030820050c0075a7 */ /* 0x000ea4000802017f */
[----:B-12---:R-:W-:Y:S05]  /*a200*/  @!P1 BRA `(.L_x_602) ;  /* 0x0000000c00ec9947 */ /* 0x006fea0003800000 */
.L_x_625:
[----:B------:R-:W-:Y:S05]  /*a210*/  @P0 BRA `(.L_x_603) ;  /* 0x0000000000140947 */ /* 0x000fea0003800000 */
[----:B------:R-:W-:Y:S01]  /*a220*/  ISETP.NE.AND P1, PT, R20, RZ, PT ;  /* 0x000000ff1400720c */ /* 0x000fe20003f25270 */
[----:B-1----:R-:W-:-:S04]  /*a230*/  IMAD.MOV.U32 R5, RZ, RZ, 0x4100 ;  /* 0x00004100ff057424 */ /* 0x002fc800078e00ff */
[----:B------:R2:W-:Y:S08]  /*a240*/  SYNCS.ARRIVE.TRANS64 RZ, [R12+URZ+0x30810], R5 ;  /* 0x030810050cff79a7 */ /* 0x0005f0000800003f */
[----:B------:R-:W-:Y:S05]  /*a250*/  @!P1 BRA `(.L_x_603) ;  /* 0x0000000000049947 */ /* 0x000fea0003800000 */
[----:B------:R-:W-:Y:S01]  /*a260*/  BPT.TRAP 0x1 ;  /* 0x000000040000795c */ /* 0x000fe20000300000 */
.L_x_603:
        /* <DEDUP_REMOVED lines=18> */
[----:B------:R-:W-:Y:S02]  /*a390*/  UIADD3 UR27, UR15, UR35, URZ ;  /* 0x000000230f1b7290 */ /* 0x000fe4000fffe03f */
[----:B------:R-:W-:Y:S02]  /*a3a0*/  UIADD3 UR30, UR16, 0x28000, URZ ;  /* 0x00028000101e7890 */ /* 0x000fe4000fffe03f */
[----:B------:R-:W-:-:S02]  /*a3b0*/  UIADD3 UR16, UR16, 0x1a000, URZ ;  /* 0x0001a00010107890 */ /* 0x000fc4000fffe03f */
[----:B------:R-:W-:Y:S01]  /*a3c0*/  UIMAD.WIDE UR22, UR15, 0x4, UR4 ;  /* 0x000000040f1678a5 */ /* 0x000fe2000f8e0204 */
[----:B------:R-:W-:Y:S01]  /*a3d0*/  UMOV UR17, UR25 ;  /* 0x0000001900117c82 */ /* 0x000fe20008000000 */
[----:B------:R-:W-:Y:S01]  /*a3e0*/  UMOV UR19, UR27 ;  /* 0x0000001b00137c82 */ /* 0x000fe20008000000 */
[----:B------:R-:W-:Y:S01]  /*a3f0*/  UMOV UR31, UR25 ;  /* 0x00000019001f7c82 */ /* 0x000fe20008000000 */
[----:B------:R3:W-:Y:S03]  /*a400*/  UTMALDG.4D [UR24], [UR6], desc[UR8] ;  /* 0x00000818060075b4 */ /* 0x0007e60008019000 */
[----:B------:R3:W-:Y:S02]  /*a410*/  UTMALDG.4D [UR16], [UR6], desc[UR8] ;  /* 0x00000810060075b4 */ /* 0x0007e40008019000 */
[----:B------:R3:W-:Y:S02]  /*a420*/  UBLKCP.S.G [UR30], [UR22], UR14 ;  /* 0x0000001e160073ba */ /* 0x0007e4000800020e */
[----:B---3--:R-:W-:Y:S05]  /*a430*/  @P1 BRA `(.L_x_604) ;  /* 0xfffffff400901947 */ /* 0x008fea000383ffff */
[----:B-12---:R-:W-:-:S07]  /*a440*/  IMAD.U32 R5, RZ, RZ, UR15 ;  /* 0x0000000fff057e24 */ /* 0x006fce000f8e00ff */
.L_x_595:
[----:B------:R-:W-:-:S13]  /*a450*/  ISETP.NE.AND P1, PT, R18, RZ, PT ;  /* 0x000000ff1200720c */ /* 0x000fda0003f25270 */
[----:B------:R-:W-:Y:S05]  /*a460*/  @!P1 BRA `(.L_x_594) ;  /* 0x0000000400309947 */ /* 0x000fea0003800000 */
[----:B------:R-:W-:-:S04]  /*a470*/  SHF.L.U32 R13, R10, 0x1f, RZ ;  /* 0x0000001f0a0d7819 */ /* 0x000fc800000006ff */
[----:B------:R-:W1:Y:S02]  /*a480*/  SYNCS.PHASECHK.TRANS64.TRYWAIT P1, [R12+URZ+0x30840], R13 ;  /* 0x0308400d0c0075a7 */ /* 0x000e64000802017f */
[----:B-1----:R-:W-:Y:S05]  /*a490*/  @!P1 BRA `(.L_x_605) ;  /* 0x0000000c00609947 */ /* 0x002fea0003800000 */
.L_x_626:
[----:B------:R-:W-:Y:S05]  /*a4a0*/  @P0 BRA `(.L_x_606) ;  /* 0x0000000000140947 */ /* 0x000fea0003800000 */
[----:B------:R-:W-:Y:S01]  /*a4b0*/  ISETP.NE.AND P1, PT, R20, RZ, PT ;  /* 0x000000ff1400720c */ /* 0x000fe20003f25270 */
[----:B------:R-:W-:-:S04]  /*a4c0*/  IMAD.MOV.U32 R5, RZ, RZ, 0x4100 ;  /* 0x00004100ff057424 */ /* 0x000fc800078e00ff */
[----:B------:R2:W-:Y:S08]  /*a4d0*/  SYNCS.ARRIVE.TRANS64 RZ, [R12+URZ+0x30830], R5 ;  /* 0x030830050cff79a7 */ /* 0x0005f0000800003f */
[----:B------:R-:W-:Y:S05]  /*a4e0*/  @!P1 BRA `(.L_x_606) ;  /* 0x0000000000049947 */ /* 0x000fea0003800000 */
[----:B------:R-:W-:Y:S01]  /*a4f0*/  BPT.TRAP 0x1 ;  /* 0x000000040000795c */ /* 0x000fe20000300000 */
.L_x_606:
[----:B--2---:R-:W2:Y:S01]  /*a500*/  LDC.64 R4, c[0x0][0x728] ;  /* 0x0001ca00ff047b82 */ /* 0x004ea20000000a00 */
[----:B------:R-:W-:Y:S01]  /*a510*/  IMAD.SHL.U32 R19, R19, 0x40, RZ ;  /* 0x0000004013137824 */ /* 0x000fe200078e00ff */
[----:B------:R-:W-:Y:S01]  /*a520*/  R2UR UR14, R12 ;  /* 0x000000000c0e72ca */ /* 0x000fe200000e0000 */
[----:B------:R-:W-:Y:S01]  /*a530*/  UMOV UR8, 0x0 ;  /* 0x0000000000087882 */ /* 0x000fe20000000000 */
[----:B------:R-:W-:Y:S01]  /*a540*/  UMOV UR9, 0x14f00000 ;  /* 0x14f0000000097882 */ /* 0x000fe20000000000 */
[----:B------:R-:W-:Y:S01]  /*a550*/  UMOV UR26, URZ ;  /* 0x0000003f001a7c82 */ /* 0x000fe20008000000 */
[C---:B-----5:R-:W-:Y:S01]  /*a560*/  IADD3 R0, P1, R19.reuse, R6, RZ ;  /* 0x0000000613007210 */ /* 0x060fe20007f3e0ff */
        /* <DEDUP_REMOVED lines=8> */
[----:B------:R-:W-:Y:S02]  /*a5f0*/  UIADD3 UR27, UR27, UR35, URZ ;  /* 0x000000231b1b7290 */ /* 0x000fe4000fffe03f */
[----:B------:R-:W-:Y:S01]  /*a600*/  UIADD3 UR14, UR14, 0x28200, URZ ;  /* 0x000282000e0e7890 */ /* 0x000fe2000fffe03f */
[----:B--2---:R-:W-:Y:S01]  /*a610*/  LEA R4, P2, R0, R4, 0x2 ;  /* 0x0000000400047211 */ /* 0x004fe200078410ff */
[----:B------:R-:W-:Y:S01]  /*a620*/  UMOV UR17, UR25 ;  /* 0x0000001900117c82 */ /* 0x000fe20008000000 */
[----:B------:R-:W-:-:S02]  /*a630*/  UMOV UR15, UR25 ;  /* 0x00000019000f7c82 */ /* 0x000fc40008000000 */
[----:B------:R-:W-:Y:S01]  /*a640*/  R2UR UR22, R4 ;  /* 0x00000000041672ca */ /* 0x000fe200000e0000 */
[----:B------:R-:W-:Y:S01]  /*a650*/  UMOV UR19, UR27 ;  /* 0x0000001b00137c82 */ /* 0x000fe20008000000 */
        /* <DEDUP_REMOVED lines=12> */
.L_x_627:
[----:B------:R-:W-:Y:S05]  /*a720*/  @P0 BRA `(.L_x_608) ;  /* 0x0000000000140947 */ /* 0x000fea0003800000 */
[----:B------:R-:W-:Y:S01]  /*a730*/  ISETP.NE.AND P0, PT, R20, RZ, PT ;  /* 0x000000ff1400720c */ /* 0x000fe20003f05270 */
[----:B------:R-:W-:-:S04]  /*a740*/  IMAD.MOV.U32 R5, RZ, RZ, 0x4100 ;  /* 0x00004100ff057424 */ /* 0x000fc800078e00ff */
[----:B------:R3:W-:Y:S08]  /*a750*/  SYNCS.ARRIVE.TRANS64 RZ, [R12+URZ+0x30818], R5 ;  /* 0x030818050cff79a7 */ /* 0x0007f0000800003f */
[----:B------:R-:W-:Y:S05]  /*a760*/  @!P0 BRA `(.L_x_608) ;  /* 0x0000000000048947 */ /* 0x000fea0003800000 */
[----:B------:R-:W-:Y:S01]  /*a770*/  BPT.TRAP 0x1 ;  /* 0x000000040000795c */ /* 0x000fe20000300000 */
.L_x_608:
        /* <DEDUP_REMOVED lines=15> */
[----:B------:R-:W-:Y:S02]  /*a870*/  UIADD3 UR27, UR10, UR35, URZ ;  /* 0x000000230a1b7290 */ /* 0x000fe4000fffe03f */
[----:B---3--:R-:W-:Y:S01]  /*a880*/  IMAD.U32 R5, RZ, RZ, UR10 ;  /* 0x0000000aff057e24 */ /* 0x008fe2000f8e00ff */
        /* <DEDUP_REMOVED lines=9> */
[----:B---3--:R-:W-:Y:S01]  /*a920*/  NOP ;  /* 0x0000000000007918 */ /* 0x008fe20000000000 */
.L_x_594:
[----:B-----5:R-:W-:Y:S01]  /*a930*/  IMAD R4, R0, 0x8, R12 ;  /* 0x0000000800047824 */ /* 0x020fe200078e020c */
[----:B------:R-:W-:Y:S01]  /*a940*/  SHF.L.U32 R3, R10, 0x1f, RZ ;  /* 0x0000001f0a037819 */ /* 0x000fe200000006ff */
[----:B------:R-:W3:Y:S03]  /*a950*/  S2R R2, SR_TID.X ;  /* 0x0000000000027919 */ /* 0x000ee60000002100 */
[----:B------:R-:W4:Y:S01]  /*a960*/  SYNCS.PHASECHK.TRANS64.TRYWAIT P0, [R4+URZ+0x30840], R3 ;  /* 0x03084003040075a7 */ /* 0x000f22000800017f */
[----:B---3--:R-:W-:-:S04]  /*a970*/  LOP3.LUT R2, R2, 0x7f, RZ, 0xc0, !PT ;  /* 0x0000007f02027812 */ /* 0x008fc800078ec0ff */
[----:B------:R-:W-:Y:S01]  /*a980*/  ISETP.NE.AND P1, PT, R2, RZ, PT ;  /* 0x000000ff0200720c */ /* 0x000fe20003f25270 */
[----:B----4-:R-:W-:-:S12]  /*a990*/  @!P0 BRA `(.L_x_609) ;  /* 0x0000000800488947 */ /* 0x010fd80003800000 */
.L_x_628:
[----:B------:R-:W-:Y:S05]  /*a9a0*/  @P1 BRA `(.L_x_610) ;  /* 0x0000000000181947 */ /* 0x000fea0003800000 */
[----:B------:R-:W4:Y:S01]  /*a9b0*/  S2R R2, SR_TID.X ;  /* 0x0000000000027919 */ /* 0x000f220000002100 */
[----:B---3--:R-:W-:-:S04]  /*a9c0*/  IMAD.MOV.U32 R3, RZ, RZ, 0x4100 ;  /* 0x00004100ff037424 */ /* 0x008fc800078e00ff */
[----:B------:R3:W-:Y:S01]  /*a9d0*/  SYNCS.ARRIVE.TRANS64 RZ, [R4+URZ+0x30830], R3 ;  /* 0x0308300304ff79a7 */ /* 0x0007e2000800003f */
[----:B----4-:R-:W-:-:S13]  /*a9e0*/  LOP3.LUT P0, RZ, R2, 0x1f, RZ, 0xc0, !PT ;  /* 0x0000001f02ff7812 */ /* 0x010fda000780c0ff */
[----:B---3--:R-:W-:Y:S05]  /*a9f0*/  @!P0 BRA `(.L_x_610) ;  /* 0x0000000000048947 */ /* 0x008fea0003800000 */
[----:B------:R-:W-:Y:S01]  /*aa00*/  BPT.TRAP 0x1 ;  /* 0x000000040000795c */ /* 0x000fe20000300000 */
.L_x_610:
[----:B---3--:R-:W3:Y:S01]  /*aa10*/  LDC.64 R2, c[0x0][0x728] ;  /* 0x0001ca00ff027b82 */ /* 0x008ee20000000a00 */
[C---:B------:R-:W-:Y:S01]  /*aa20*/  IADD3 R6, P0, R5.reuse, R6, RZ ;  /* 0x0000000605067210 */ /* 0x040fe20007f1e0ff */
[----:B------:R-:W-:Y:S01]  /*aa30*/  UMOV UR8, 0x0 ;  /* 0x0000000000087882 */ /* 0x000fe20000000000 */
[----:B------:R-:W-:Y:S01]  /*aa40*/  R2UR UR25, R4 ;  /* 0x00000000041972ca */ /* 0x000fe200000e0000 */
[C-C-:B------:R-:W-:Y:S01]  /*aa50*/  IMAD R4, R0.reuse, 0x4000, R12.reuse ;  /* 0x0000400000047824 */ /* 0x140fe200078e020c */
[C---:B------:R-:W-:Y:S01]  /*aa60*/  LEA.HI.X.SX32 R11, R5.reuse, R11, 0x1, P0 ;  /* 0x0000000b050b7211 */ /* 0x040fe200000f0eff */
[----:B-12---:R-:W-:Y:S01]  /*aa70*/  IMAD R12, R0, 0x100, R12 ;  /* 0x00000100000c7824 */ /* 0x006fe200078e020c */
[----:B------:R-:W-:Y:S01]  /*aa80*/  R2UR UR27, R5 ;  /* 0x00000000051b72ca */ /* 0x000fe200000e0000 */
[----:B------:R-:W-:Y:S01]  /*aa90*/  UMOV UR9, 0x14f00000 ;  /* 0x14f0000000097882 */ /* 0x000fe20000000000 */
[----:B------:R-:W-:Y:S01]  /*aaa0*/  R2UR UR16, R4 ;  /* 0x00000000041072ca */ /* 0x000fe200000e0000 */
[----:B------:R-:W-:Y:S01]  /*aab0*/  UMOV UR26, URZ ;  /* 0x0000003f001a7c82 */ /* 0x000fe20008000000 */
[----:B------:R-:W-:Y:S01]  /*aac0*/  R2UR UR10, R12 ;  /* 0x000000000c0a72ca */ /* 0x000fe200000e0000 */
[----:B------:R-:W-:Y:S01]  /*aad0*/  UMOV UR28, UR20 ;  /* 0x00000014001c7c82 */ /* 0x000fe20008000000 */
[----:B------:R-:W-:Y:S01]  /*aae0*/  UMOV UR29, UR21 ;  /* 0x00000015001d7c82 */ /* 0x000fe20008000000 */
[----:B------:R-:W-:-:S02]  /*aaf0*/  UMOV UR18, 0x40 ;  /* 0x0000004000127882 */ /* 0x000fc40000000000 */
[----:B------:R-:W-:-:S04]  /*ab00*/  UIADD3 UR25, UR25, 0x30830, URZ ;  /* 0x0003083019197890 */ /* 0x000fc8000fffe03f */
[----:B------:R-:W-:Y:S02]  /*ab10*/  UIADD3 UR27, UR27, UR35, URZ ;  /* 0x000000231b1b7290 */ /* 0x000fe4000fffe03f */
[----:B------:R-:W-:Y:S01]  /*ab20*/  UIADD3 UR24, UR16, 0x20000, URZ ;  /* 0x0002000010187890 */ /* 0x000fe2000fffe03f */
[C---:B---3--:R-:W-:Y:S01]  /*ab30*/  LEA R2, P0, R6.reuse, R2, 0x2 ;  /* 0x0000000206027211 */ /* 0x048fe200078010ff */
[----:B------:R-:W-:Y:S02]  /*ab40*/  UIADD3 UR16, UR16, 0x22000, URZ ;  /* 0x0002200010107890 */ /* 0x000fe4000fffe03f */
[----:B------:R-:W-:Y:S01]  /*ab50*/  UIADD3 UR14, UR10, 0x28200, URZ ;  /* 0x000282000a0e7890 */ /* 0x000fe2000fffe03f */
[----:B------:R-:W-:Y:S01]  /*ab60*/  LEA.HI.X R3, R6, R3, R11, 0x2, P0 ;  /* 0x0000000306037211 */ /* 0x000fe200000f140b */
[----:B------:R-:W-:Y:S01]  /*ab70*/  UMOV UR17, UR25 ;  /* 0x0000001900117c82 */ /* 0x000fe20008000000 */
[----:B------:R-:W-:Y:S01]  /*ab80*/  IADD3 R9, P0, R9, 0x1f0, RZ ;  /* 0x000001f009097810 */ /* 0x000fe20007f1e0ff */
[----:B------:R-:W-:Y:S01]  /*ab90*/  UMOV UR19, UR27 ;  /* 0x0000001b00137c82 */ /* 0x000fe20008000000 */
[----:B------:R-:W-:Y:S01]  /*aba0*/  R2UR UR22, R2 ;  /* 0x00000000021672ca */ /* 0x000fe200000e0000 */
[----:B------:R-:W-:Y:S01]  /*abb0*/  UMOV UR15, UR25 ;  /* 0x00000019000f7c82 */ /* 0x000fe20008000000 */
[----:B------:R-:W-:Y:S01]  /*abc0*/  R2UR UR6, R9 ;  /* 0x00000000090672ca */ /* 0x000fe200000e0000 */
[----:B------:R-:W-:Y:S01]  /*abd0*/  IMAD.X R8, RZ, RZ, R8, P0 ;  /* 0x000000ffff087224 */ /* 0x000fe200000e0608 */
[----:B------:R-:W-:Y:S01]  /*abe0*/  R2UR UR23, R3 ;  /* 0x00000000031772ca */ /* 0x000fe200000e0000 */
[----:B------:R-:W-:Y:S01]  /*abf0*/  UMOV UR10, 0x10 ;  /* 0x00000010000a7882 */ /* 0x000fe20000000000 */
[----:B------:R-:W-:-:S02]  /*ac00*/  VIADD R9, R0, 0x1 ;  /* 0x0000000100097836 */ /* 0x000fc40000000000 */
[----:B------:R-:W-:-:S03]  /*ac10*/  R2UR UR7, R8 ;  /* 0x00000000080772ca */ /* 0x000fc600000e0000 */
[----:B------:R-:W-:-:S04]  /*ac20*/  ISETP.NE.AND P0, PT, R9, 0x2, PT ;  /* 0x000000020900780c */ /* 0x000fc80003f05270 */
[----:B------:R-:W-:Y:S02]  /*ac30*/  SEL R3, RZ, 0x1, P0 ;  /* 0x00000001ff037807 */ /* 0x000fe40000000000 */
[----:B------:R-:W-:Y:S02]  /*ac40*/  SEL R9, R9, RZ, P0 ;  /* 0x000000ff09097207 */ /* 0x000fe40000000000 */
[----:B------:R-:W-:Y:S02]  /*ac50*/  LOP3.LUT R0, R10, R3, RZ, 0x3c, !PT ;  /* 0x000000030a007212 */ /* 0x000fe400078e3cff */
[----:B------:R1:W-:Y:S01]  /*ac60*/  UTMALDG.4D [UR24], [UR6], desc[UR8] ;  /* 0x00000818060075b4 */ /* 0x0003e20008019000 */
[----:B------:R1:W-:Y:S01]  /*ac70*/  UTMALDG.4D [UR16], [UR6], desc[UR8] ;  /* 0x00000810060075b4 */ /* 0x0003e20008019000 */
[----:B------:R1:W-:Y:S02]  /*ac80*/  UBLKCP.S.G [UR14], [UR22], UR10 ;  /* 0x0000000e160073ba */ /* 0x0003e4000800020a */
[----:B-1----:R-:W-:Y:S01]  /*ac90*/  NOP ;  /* 0x0000000000007918 */ /* 0x002fe20000000000 */
.L_x_591:
[----:B------:R-:W-:Y:S05]  /*aca0*/  BSYNC B0 ;  /* 0x0000000000007941 */ /* 0x000fea0003800000 */
.L_x_589:
[----:B------:R-:W-:-:S03]  /*acb0*/  UMOV UR6, 0xffffffff ;  /* 0xffffffff00067882 */ /* 0x000fc60000000000 */
[----:B------:R-:W-:Y:S05]  /*acc0*/  BRA.DIV UR6, `(.L_x_611) ;  /* 0x0000000606907947 */ /* 0x000fea000b800000 */
[----:B------:R-:W-:-:S13]  /*acd0*/  ELECT P6, URZ, PT ;  /* 0x00000000003f782f */ /* 0x000fda00038c0000 */
.L_x_631:
[----:B------:R-:W-:Y:S05]  /*ace0*/  @!P6 BRA `(.L_x_474) ;  /* 0x000000000084e947 */ /* 0x000fea0003800000 */
[----:B------:R-:W3:Y:S02]  /*acf0*/  LDL.LU R2, [R1] ;  /* 0x0000000001027983 */ /* 0x000ee40000300800 */
[----:B---3--:R-:W-:-:S04]  /*ad00*/  LOP3.LUT R2, R2, 0x2, RZ, 0xfc, !PT ;  /* 0x0000000202027812 */ /* 0x008fc800078efcff */
[----:B------:R-:W-:-:S13]  /*ad10*/  ISETP.NE.AND P2, PT, R2, 0x3, PT ;  /* 0x000000030200780c */ /* 0x000fda0003f45270 */
[----:B------:R-:W-:Y:S05]  /*ad20*/  @!P2 BRA `(.L_x_612) ;  /* 0x000000000004a947 */ /* 0x000fea0003800000 */
[----:B--2---:R-:W-:Y:S01]  /*ad30*/  BPT.TRAP 0x1 ;  /* 0x000000040000795c */ /* 0x004fe20000300000 */
.L_x_612:
        /* <DEDUP_REMOVED lines=8> */
[----:B------:R-:W-:Y:S02]  /*adc0*/  SEL R5, RZ, 0x1, P1 ;  /* 0x00000001ff057807 */ /* 0x000fe40000800000 */
[----:B------:R-:W-:Y:S01]  /*add0*/  SEL R3, R3, RZ, P1 ;  /* 0x000000ff03037207 */ /* 0x000fe20000800000 */
[----:B------:R-:W1:Y:S01]  /*ade0*/  SYNCS.PHASECHK.TRANS64.TRYWAIT P0, [R7+URZ], R4 ;  /* 0x00000004070075a7 */ /* 0x000e62000800017f */
[----:B------:R-:W-:-:S03]  /*adf0*/  LOP3.LUT R5, R0, R5, RZ, 0x3c, !PT ;  /* 0x0000000500057212 */ /* 0x000fc600078e3cff */
[----:B------:R-:W-:Y:S01]  /*ae00*/  IMAD R11, R3, 0x8, R2 ;  /* 0x00000008030b7824 */ /* 0x000fe200078e0202 */
[----:B------:R-:W-:Y:S01]  /*ae10*/  SHF.L.U32 R2, R5, 0x1f, RZ ;  /* 0x0000001f05027819 */ /* 0x000fe200000006ff */
[----:B-1----:R-:W-:Y:S06]  /*ae20*/  @!P0 BRA `(.L_x_613) ;  /* 0x0000000400588947 */ /* 0x002fec0003800000 */
.L_x_632:
[----:B------:R-:W3:Y:S02]  /*ae30*/  SYNCS.PHASECHK.TRANS64.TRYWAIT P0, [R11+URZ], R2 ;  /* 0x000000020b0075a7 */ /* 0x000ee4000800017f */
[----:B---3--:R-:W-:Y:S05]  /*ae40*/  @!P0 BRA `(.L_x_614) ;  /* 0x0000000400648947 */ /* 0x008fea0003800000 */
.L_x_633:
[----:B------:R-:W-:Y:S05]  /*ae50*/  @!P2 BRA `(.L_x_615) ;  /* 0x000000000004a947 */ /* 0x000fea0003800000 */
[----:B--2---:R-:W-:Y:S01]  /*ae60*/  BPT.TRAP 0x1 ;  /* 0x000000040000795c */ /* 0x004fe20000300000 */
.L_x_615:
[----:B------:R-:W-:-:S04]  /*ae70*/  VIADD R0, R6, 0x30840 ;  /* 0x0003084006007836 */ /* 0x000fc80000000000 */
[----:B------:R-:W-:-:S04]  /*ae80*/  IMAD R9, R9, 0x8, R0 ;  /* 0x0000000809097824 */ /* 0x000fc800078e0200 */
[----:B------:R-:W4:Y:S02]  /*ae90*/  SYNCS.PHASECHK.TRANS64.TRYWAIT P0, [R9+URZ], R4 ;  /* 0x00000004090075a7 */ /* 0x000f24000800017f */
[----:B----4-:R-:W-:Y:S05]  /*aea0*/  @!P0 BRA `(.L_x_616) ;  /* 0x0000000400608947 */ /* 0x010fea0003800000 */
.L_x_634:
[----:B------:R-:W-:-:S07]  /*aeb0*/  IMAD R3, R3, 0x8, R0 ;  /* 0x0000000803037824 */ /* 0x000fce00078e0200 */
.L_x_617:
[----:B------:R1:W1:Y:S02]  /*aec0*/  SYNCS.PHASECHK.TRANS64.TRYWAIT P0, [R3+URZ], R2 ;  /* 0x00000002030075a7 */ /* 0x000264000800017f */
[----:B-1----:R-:W-:Y:S05]  /*aed0*/  @!P0 NANOSLEEP.SYNCS 0x989680 ;  /* 0x009896800000895d */ /* 0x002fea0003900000 */
[----:B------:R-:W1:Y:S02]  /*aee0*/  @!P0 SYNCS.PHASECHK.TRANS64 P0, [R3+URZ], R2 ;  /* 0x00000002030085a7 */ /* 0x000e64000800007f */
[----:B-1----:R-:W-:Y:S05]  /*aef0*/  @!P0 BRA `(.L_x_617) ;  /* 0xfffffffc00f08947 */ /* 0x002fea000383ffff */
.L_x_474:
[----:B--2---:R-:W-:Y:S05]  /*af00*/  BSYNC B6 ;  /* 0x0000000000067941 */ /* 0x004fea0003800000 */
.L_x_468:
[----:B------:R-:W-:Y:S05]  /*af10*/  EXIT ;  /* 0x000000000000794d */ /* 0x000fea0003800000 */
.L_x_484:
[----:B------:R-:W-:Y:S02]  /*af20*/  IMAD.MOV.U32 R12, RZ, RZ, RZ ;  /* 0x000000ffff0c7224 */ /* 0x000fe400078e00ff */
[----:B------:R-:W-:Y:S02]  /*af30*/  IMAD.MOV.U32 R11, RZ, RZ, 0x1f ;  /* 0x0000001fff0b7424 */ /* 0x000fe400078e00ff */
[----:B------:R-:W-:-:S07]  /*af40*/  IMAD.MOV.U32 R15, RZ, RZ, -0x1 ;  /* 0xffffffffff0f7424 */ /* 0x000fce00078e00ff */
[----:B------:R-:W-:Y:S05]  /*af50*/  WARPSYNC.COLLECTIVE R15, `(.L_x_618) ;  /* 0x000000000f087348 */ /* 0x000fea0003c00000 */
[----:B------:R1:W2:Y:S02]  /*af60*/  SHFL.IDX P6, R14, R13, R12, R11 ;  /* 0x0000000c0d0e7389 */ /* 0x0002a400000c000b */
[----:B-12---:R-:W-:Y:S01]  /*af70*/  ENDCOLLECTIVE ;  /* 0x000000000000791b */ /* 0x006fe20003800000 */
.L_x_618:
[----:B------:R-:W-:Y:S05]  /*af80*/  BRA `(.L_x_619) ;  /* 0xffffff6400007947 */ /* 0x000fea000383ffff */
.L_x_486:
[----:B--2---:R2:W3:Y:S02]  /*af90*/  SYNCS.PHASECHK.TRANS64.TRYWAIT P0, [R16+URZ+0x30800], R21 ;  /* 0x03080015100075a7 */ /* 0x0044e4000800017f */
[----:B---3--:R-:W-:Y:S05]  /*afa0*/  @!P0 NANOSLEEP.SYNCS 0x989680 ;  /* 0x009896800000895d */ /* 0x008fea0003900000 */
[----:B------:R-:W3:Y:S02]  /*afb0*/  @!P0 SYNCS.PHASECHK.TRANS64 P0, [R16+URZ+0x30800], R21 ;  /* 0x03080015100085a7 */ /* 0x000ee4000800007f */
[----:B---3--:R-:W-:Y:S05]  /*afc0*/  @!P0 BRA `(.L_x_486) ;  /* 0xfffffffc00f08947 */ /* 0x008fea000383ffff */
[----:B------:R-:W-:Y:S05]  /*afd0*/  BRA `(.L_x_485) ;  /* 0xffffff6400a07947 */ /* 0x000fea000383ffff */
.L_x_490:
[----:B----4-:R4:W1:Y:S02]  /*afe0*/  SYNCS.PHASECHK.TRANS64.TRYWAIT P1, [R2+URZ+0x30810], R153 ;  /* 0x03081099020075a7 */ /* 0x010864000802017f */
[----:B-1----:R-:W-:Y:S05]  /*aff0*/  @!P1 NANOSLEEP.SYNCS 0x989680 ;  /* 0x009896800000995d */ /* 0x002fea0003900000 */
[----:B------:R-:W1:Y:S02]  /*b000*/  @!P1 SYNCS.PHASECHK.TRANS64 P1, [R2+URZ+0x30810], R153 ;  /* 0x03081099020095a7 */ /* 0x000e64000802007f */
[----:B-1----:R-:W-:Y:S05]  /*b010*/  @!P1 BRA `(.L_x_490) ;  /* 0xfffffffc00f09947 */ /* 0x002fea000383ffff */
[----:B------:R-:W-:Y:S05]  /*b020*/  BRA `(.L_x_489) ;  /* 0xffffff6800e07947 */ /* 0x000fea000383ffff */
.L_x_494:
[----:B------:R1:W1:Y:S02]  /*b030*/  SYNCS.PHASECHK.TRANS64.TRYWAIT P1, [R2+URZ+0x30830], R153 ;  /* 0x03083099020075a7 */ /* 0x000264000802017f */
[----:B-1----:R-:W-:Y:S05]  /*b040*/  @!P1 NANOSLEEP.SYNCS 0x989680 ;  /* 0x009896800000995d */ /* 0x002fea0003900000 */
[----:B------:R-:W1:Y:S02]  /*b050*/  @!P1 SYNCS.PHASECHK.TRANS64 P1, [R2+URZ+0x30830], R153 ;  /* 0x03083099020095a7 */ /* 0x000e64000802007f */
[----:B-1----:R-:W-:Y:S05]  /*b060*/  @!P1 BRA `(.L_x_494) ;  /* 0xfffffffc00f09947 */ /* 0x002fea000383ffff */
[----:B------:R-:W-:Y:S05]  /*b070*/  BRA `(.L_x_493) ;  /* 0xffffff7000387947 */ /* 0x000fea000383ffff */
.L_x_592:
[----:B-1----:R1:W2:Y:S02]  /*b080*/  SYNCS.PHASECHK.TRANS64.TRYWAIT P1, [R12+URZ+0x30820], R3 ;  /* 0x030820030c0075a7 */ /* 0x0022a4000802017f */
[----:B--2---:R-:W-:Y:S05]  /*b090*/  @!P1 NANOSLEEP.SYNCS 0x989680 ;  /* 0x009896800000995d */ /* 0x004fea0003900000 */
[----:B------:R-:W2:Y:S02]  /*b0a0*/  @!P1 SYNCS.PHASECHK.TRANS64 P1, [R12+URZ+0x30820], R3 ;  /* 0x030820030c0095a7 */ /* 0x000ea4000802007f */
[----:B--2---:R-:W-:Y:S05]  /*b0b0*/  @!P1 BRA `(.L_x_592) ;  /* 0xfffffffc00f09947 */ /* 0x004fea000383ffff */
[----:B------:R-:W-:Y:S05]  /*b0c0*/  BRA `(.L_x_620) ;  /* 0xffffffe400007947 */ /* 0x000fea000383ffff */
.L_x_596:
[----:B-1----:R1:W2:Y:S02]  /*b0d0*/  SYNCS.PHASECHK.TRANS64.TRYWAIT P1, [R12+URZ+0x30840], R21 ;  /* 0x030840150c0075a7 */ /* 0x0022a4000802017f */
[----:B--2---:R-:W-:Y:S05]  /*b0e0*/  @!P1 NANOSLEEP.SYNCS 0x989680 ;  /* 0x009896800000995d */ /* 0x004fea0003900000 */
[----:B------:R-:W2:Y:S02]  /*b0f0*/  @!P1 SYNCS.PHASECHK.TRANS64 P1, [R12+URZ+0x30840], R21 ;  /* 0x030840150c0095a7 */ /* 0x000ea4000802007f */
[----:B--2---:R-:W-:Y:S05]  /*b100*/  @!P1 BRA `(.L_x_596) ;  /* 0xfffffffc00f09947 */ /* 0x004fea000383ffff */
[----:B------:R-:W-:Y:S05]  /*b110*/  BRA `(.L_x_621) ;  /* 0xffffffe800647947 */ /* 0x000fea000383ffff */
.L_x_598:
[----:B--2---:R2:W3:Y:S02]  /*b120*/  SYNCS.PHASECHK.TRANS64.TRYWAIT P1, [R12+URZ+0x30828], R21 ;  /* 0x030828150c0075a7 */ /* 0x0044e4000802017f */
[----:B---3--:R-:W-:Y:S05]  /*b130*/  @!P1 NANOSLEEP.SYNCS 0x989680 ;  /* 0x009896800000995d */ /* 0x008fea0003900000 */
[----:B------:R-:W3:Y:S02]  /*b140*/  @!P1 SYNCS.PHASECHK.TRANS64 P1, [R12+URZ+0x30828], R21 ;  /* 0x030828150c0095a7 */ /* 0x000ee4000802007f */
[----:B---3--:R-:W-:Y:S05]  /*b150*/  @!P1 BRA `(.L_x_598) ;  /* 0xfffffffc00f09947 */ /* 0x008fea000383ffff */
[----:B------:R-:W-:Y:S05]  /*b160*/  BRA `(.L_x_622) ;  /* 0xffffffe800fc7947 */ /* 0x000fea000383ffff */
.L_x_600:
[----:B---3--:R3:W4:Y:S02]  /*b170*/  SYNCS.PHASECHK.TRANS64.TRYWAIT P1, [R12+URZ+0x30848], R21 ;  /* 0x030848150c0075a7 */ /* 0x008724000802017f */
[----:B----4-:R-:W-:Y:S05]  /*b180*/  @!P1 NANOSLEEP.SYNCS 0x989680 ;  /* 0x009896800000995d */ /* 0x010fea0003900000 */
[----:B------:R-:W4:Y:S02]  /*b190*/  @!P1 SYNCS.PHASECHK.TRANS64 P1, [R12+URZ+0x30848], R21 ;  /* 0x030848150c0095a7 */ /* 0x000f24000802007f */
[----:B----4-:R-:W-:Y:S05]  /*b1a0*/  @!P1 BRA `(.L_x_600) ;  /* 0xfffffffc00f09947 */ /* 0x010fea000383ffff */
[----:B------:R-:W-:Y:S05]  /*b1b0*/  BRA `(.L_x_623) ;  /* 0xffffffec00747947 */ /* 0x000fea000383ffff */
.L_x_602:
[----:B------:R-:W-:-:S07]  /*b1c0*/  SHF.L.U32 R5, R10, 0x1f, RZ ;  /* 0x0000001f0a057819 */ /* 0x000fce00000006ff */
.L_x_624:
[----:B-1----:R1:W2:Y:S02]  /*b1d0*/  SYNCS.PHASECHK.TRANS64.TRYWAIT P1, [R12+URZ+0x30820], R5 ;  /* 0x030820050c0075a7 */ /* 0x0022a4000802017f */
[----:B--2---:R-:W-:Y:S05]  /*b1e0*/  @!P1 NANOSLEEP.SYNCS 0x989680 ;  /* 0x009896800000995d */ /* 0x004fea0003900000 */
[----:B------:R-:W2:Y:S02]  /*b1f0*/  @!P1 SYNCS.PHASECHK.TRANS64 P1, [R12+URZ+0x30820], R5 ;  /* 0x030820050c0095a7 */ /* 0x000ea4000802007f */
[----:B--2---:R-:W-:Y:S05]  /*b200*/  @!P1 BRA `(.L_x_624) ;  /* 0xfffffffc00f09947 */ /* 0x004fea000383ffff */
[----:B------:R-:W-:Y:S05]  /*b210*/  BRA `(.L_x_625) ;  /* 0xffffffec00fc7947 */ /* 0x000fea000383ffff */
.L_x_605:
[----:B-1----:R1:W2:Y:S02]  /*b220*/  SYNCS.PHASECHK.TRANS64.TRYWAIT P1, [R12+URZ+0x30840], R13 ;  /* 0x0308400d0c0075a7 */ /* 0x0022a4000802017f */
[----:B--2---:R-:W-:Y:S05]  /*b230*/  @!P1 NANOSLEEP.SYNCS 0x989680 ;  /* 0x009896800000995d */ /* 0x004fea0003900000 */
[----:B------:R-:W2:Y:S02]  /*b240*/  @!P1 SYNCS.PHASECHK.TRANS64 P1, [R12+URZ+0x30840], R13 ;  /* 0x0308400d0c0095a7 */ /* 0x000ea4000802007f */
[----:B--2---:R-:W-:Y:S05]  /*b250*/  @!P1 BRA `(.L_x_605) ;  /* 0xfffffffc00f09947 */ /* 0x004fea000383ffff */
[----:B------:R-:W-:Y:S05]  /*b260*/  BRA `(.L_x_626) ;  /* 0xfffffff0008c7947 */ /* 0x000fea000383ffff */
.L_x_607:
[----:B--2---:R2:W3:Y:S02]  /*b270*/  SYNCS.PHASECHK.TRANS64.TRYWAIT P1, [R12+URZ+0x30828], R13 ;  /* 0x0308280d0c0075a7 */ /* 0x0044e4000802017f */
[----:B---3--:R-:W-:Y:S05]  /*b280*/  @!P1 NANOSLEEP.SYNCS 0x989680 ;  /* 0x009896800000995d */ /* 0x008fea0003900000 */
[----:B------:R-:W3:Y:S02]  /*b290*/  @!P1 SYNCS.PHASECHK.TRANS64 P1, [R12+URZ+0x30828], R13 ;  /* 0x0308280d0c0095a7 */ /* 0x000ee4000802007f */
[----:B---3--:R-:W-:Y:S05]  /*b2a0*/  @!P1 BRA `(.L_x_607) ;  /* 0xfffffffc00f09947 */ /* 0x008fea000383ffff */
[----:B------:R-:W-:Y:S05]  /*b2b0*/  BRA `(.L_x_627) ;  /* 0xfffffff400187947 */ /* 0x000fea000383ffff */
.L_x_609:
[----:B---3--:R3:W4:Y:S02]  /*b2c0*/  SYNCS.PHASECHK.TRANS64.TRYWAIT P0, [R4+URZ+0x30840], R3 ;  /* 0x03084003040075a7 */ /* 0x008724000800017f */
[----:B----4-:R-:W-:Y:S05]  /*b2d0*/  @!P0 NANOSLEEP.SYNCS 0x989680 ;  /* 0x009896800000895d */ /* 0x010fea0003900000 */
[----:B------:R-:W4:Y:S02]  /*b2e0*/  @!P0 SYNCS.PHASECHK.TRANS64 P0, [R4+URZ+0x30840], R3 ;  /* 0x03084003040085a7 */ /* 0x000f24000800007f */
[----:B----4-:R-:W-:Y:S05]  /*b2f0*/  @!P0 BRA `(.L_x_609) ;  /* 0xfffffffc00f08947 */ /* 0x010fea000383ffff */
[----:B------:R-:W-:Y:S05]  /*b300*/  BRA `(.L_x_628) ;  /* 0xfffffff400a47947 */ /* 0x000fea000383ffff */
.L_x_611:
[----:B------:R-:W-:Y:S01]  /*b310*/  BSSY B0, `(.L_x_629) ;  /* 0x0000006000007945 */ /* 0x000fe20003800000 */
[----:B------:R-:W-:-:S07]  /*b320*/  IMAD.MOV.U32 R15, RZ, RZ, -0x1 ;  /* 0xffffffffff0f7424 */ /* 0x000fce00078e00ff */
[----:B--2---:R-:W-:Y:S05]  /*b330*/  WARPSYNC.COLLECTIVE R15, `(.L_x_630) ;  /* 0x000000000f0c7348 */ /* 0x004fea0003c00000 */
[----:B------:R-:W-:Y:S02]  /*b340*/  ELECT P6, UR62, PT ;  /* 0x00000000003e782f */ /* 0x000fe400038c0000 */
[----:B------:R-:W-:Y:S01]  /*b350*/  MOV R14, UR62 ;  /* 0x0000003e000e7c02 */ /* 0x000fe20008000f00 */
[----:B--2---:R-:W-:Y:S10]  /*b360*/  ENDCOLLECTIVE ;  /* 0x000000000000791b */ /* 0x004ff40003800000 */
.L_x_630:
[----:B------:R-:W-:Y:S05]  /*b370*/  BSYNC B0 ;  /* 0x0000000000007941 */ /* 0x000fea0003800000 */
.L_x_629:
[----:B------:R-:W-:Y:S05]  /*b380*/  BRA `(.L_x_631) ;  /* 0xfffffff800547947 */ /* 0x000fea000383ffff */
.L_x_613:
[----:B-1----:R1:W3:Y:S02]  /*b390*/  SYNCS.PHASECHK.TRANS64.TRYWAIT P0, [R7+URZ], R4 ;  /* 0x00000004070075a7 */ /* 0x0022e4000800017f */
[----:B---3--:R-:W-:Y:S05]  /*b3a0*/  @!P0 NANOSLEEP.SYNCS 0x989680 ;  /* 0x009896800000895d */ /* 0x008fea0003900000 */
[----:B------:R-:W3:Y:S02]  /*b3b0*/  @!P0 SYNCS.PHASECHK.TRANS64 P0, [R7+URZ], R4 ;  /* 0x00000004070085a7 */ /* 0x000ee4000800007f */
[----:B---3--:R-:W-:Y:S05]  /*b3c0*/  @!P0 BRA `(.L_x_613) ;  /* 0xfffffffc00f08947 */ /* 0x008fea000383ffff */
[----:B------:R-:W-:Y:S05]  /*b3d0*/  BRA `(.L_x_632) ;  /* 0xfffffff800947947 */ /* 0x000fea000383ffff */
.L_x_614:
[----:B---3--:R3:W4:Y:S02]  /*b3e0*/  SYNCS.PHASECHK.TRANS64.TRYWAIT P0, [R11+URZ], R2 ;  /* 0x000000020b0075a7 */ /* 0x008724000800017f */
[----:B----4-:R-:W-:Y:S05]  /*b3f0*/  @!P0 NANOSLEEP.SYNCS 0x989680 ;  /* 0x009896800000895d */ /* 0x010fea0003900000 */
[----:B------:R-:W4:Y:S02]  /*b400*/  @!P0 SYNCS.PHASECHK.TRANS64 P0, [R11+URZ], R2 ;  /* 0x000000020b0085a7 */ /* 0x000f24000800007f */
[----:B----4-:R-:W-:Y:S05]  /*b410*/  @!P0 BRA `(.L_x_614) ;  /* 0xfffffffc00f08947 */ /* 0x010fea000383ffff */
[----:B------:R-:W-:Y:S05]  /*b420*/  BRA `(.L_x_633) ;  /* 0xfffffff800887947 */ /* 0x000fea000383ffff */
.L_x_616:
[----:B----4-:R4:W1:Y:S02]  /*b430*/  SYNCS.PHASECHK.TRANS64.TRYWAIT P0, [R9+URZ], R4 ;  /* 0x00000004090075a7 */ /* 0x010864000800017f */
[----:B-1----:R-:W-:Y:S05]  /*b440*/  @!P0 NANOSLEEP.SYNCS 0x989680 ;  /* 0x009896800000895d */ /* 0x002fea0003900000 */
[----:B------:R-:W1:Y:S02]  /*b450*/  @!P0 SYNCS.PHASECHK.TRANS64 P0, [R9+URZ], R4 ;  /* 0x00000004090085a7 */ /* 0x000e64000800007f */
[----:B-1----:R-:W-:Y:S05]  /*b460*/  @!P0 BRA `(.L_x_616) ;  /* 0xfffffffc00f08947 */ /* 0x002fea000383ffff */
[----:B------:R-:W-:Y:S05]  /*b470*/  BRA `(.L_x_634) ;  /* 0xfffffff8008c7947 */ /* 0x000fea000383ffff */
.L_x_635:
        /* <DEDUP_REMOVED lines=16> */
.L_x_3657:


//--------------------- .text._ZN7cutlass13device_kernelIN5flash11enable_sm90INS1_16FlashAttnBwdSm90INS1_25CollectiveMainloopBwdSm90ILi2ELi2ELi2EN4cute5tupleIJNS5_1CILi1EEES8_S8_EEENS6_IJNS7_ILi64EEENS7_ILi128EEESB_EEENS_6half_tEfNS_4arch4Sm90ELb0ELb0ELb1ELb1ELb1ELb1ELb0ELb0ELi2ELi1ELi2ELi1ELb0EEENS1_21CollectiveEpilogueBwdISC_SD_SF_Li256ELb1ELb0ELi1EEENS1_19SingleTileSchedulerILb1ELb0ELb0ELi128EEEEEEEEEvNT_6ParamsE --------------------------
	.section	.text._ZN7cutlass13device_kernelIN5flash11enable_sm90INS1_16FlashAttnBwdSm90INS1_25CollectiveMainloopBwdSm90ILi2ELi2ELi2EN4cute5tupleIJNS5_1CILi1EEES8_S8_EEENS6_IJNS7_ILi64EEENS7_ILi128EEESB_EEENS_6half_tEfNS_4arch4Sm90ELb0ELb0ELb1ELb1ELb1ELb1ELb0ELb0ELi2ELi1ELi2ELi1ELb0EEENS1_21CollectiveEpilogueBwdISC_SD_SF_Li256ELb1ELb0ELi1EEENS1_19SingleTileSchedulerILb1ELb0ELb0ELi128EEEEEEEEEvNT_6ParamsE,"ax",@progbits
	.align	128
.text._ZN7cutlass13device_kernelIN5flash11enable_sm90INS1_16FlashAttnBwdSm90INS1_25CollectiveMainloopBwdSm90ILi2ELi2ELi2EN4cute5tupleIJNS5_1CILi1EEES8_S8_EEENS6_IJNS7_ILi64EEENS7_ILi128EEESB_EEENS_6half_tEfNS_4arch4Sm90ELb0ELb0ELb1ELb1ELb1ELb1ELb0ELb0ELi2ELi1ELi2ELi1ELb0EEENS1_21CollectiveEpilogueBwdISC_SD_SF_Li256ELb1ELb0ELi1EEENS1_19SingleTileSchedulerILb1ELb0ELb0ELi128EEEEEEEEEvNT_6ParamsE:
        .type           _ZN7cutlass13device_kernelIN5flash11enable_sm90INS1_16FlashAttnBwdSm90INS1_25CollectiveMainloopBwdSm90ILi2ELi2ELi2EN4cute5tupleIJNS5_1CILi1EEES8_S8_EEENS6_IJNS7_ILi64EEENS7_ILi128EEESB_EEENS_6half_tEfNS_4arch4Sm90ELb0ELb0ELb1ELb1ELb1ELb1ELb0ELb0ELi2ELi1ELi2ELi1ELb0EEENS1_21CollectiveEpilogueBwdISC_SD_SF_Li256ELb1ELb0ELi1EEENS1_19SingleTileSchedulerILb1ELb0ELb0ELi128EEEEEEEEEvNT_6ParamsE,@function
        .size           _ZN7cutlass13device_kernelIN5flash11enable_sm90INS1_16FlashAttnBwdSm90INS1_25CollectiveMainloopBwdSm90ILi2ELi2ELi2EN4cute5tupleIJNS5_1CILi1EEES8_S8_EEENS6_IJNS7_ILi64EEENS7_ILi128EEESB_EEENS_6half_tEfNS_4arch4Sm90ELb0ELb0ELb1ELb1ELb1ELb1ELb0ELb0ELi2ELi1ELi2ELi1ELb0EEENS1_21CollectiveEpilogueBwdISC_SD_SF_Li256ELb1ELb0ELi1EEENS1_19SingleTileSchedulerILb1ELb0ELb0ELi128EEEEEEEEEvNT_6ParamsE,(.L_x_3658 - _ZN7cutlass13device_kernelIN5flash11enable_sm90INS1_16FlashAttnBwdSm90INS1_25CollectiveMainloopBwdSm90ILi2ELi2ELi2EN4cute5tupleIJNS5_1CILi1EEES8_S8_EEENS6_IJNS7_ILi64EEENS7_ILi128EEESB_EEENS_6half_tEfNS_4arch4Sm90ELb0ELb0ELb1ELb1ELb1ELb1ELb0ELb0ELi2ELi1ELi2ELi1ELb0EEENS1_21CollectiveEpilogueBwdISC_SD_SF_Li256ELb1ELb0ELi1EEENS1_19SingleTileSchedulerILb1ELb0ELb0ELi128EEEEEEEEEvNT_6ParamsE)
        .other          _ZN7cutlass13device_kernelIN5flash11enable_sm90INS1_16FlashAttnBwdSm90INS1_25CollectiveMainloopBwdSm90ILi2ELi2ELi2EN4cute5tupleIJNS5_1CILi1EEES8_S8_EEENS6_IJNS7_ILi64EEENS7_ILi128EEESB_EEENS_6half_tEfNS_4arch4Sm90ELb0ELb0ELb1ELb1ELb1ELb1ELb0ELb0ELi2ELi1ELi2ELi1ELb0EEENS1_21CollectiveEpilogueBwdISC_SD_SF_Li256ELb1ELb0ELi1EEENS1_19SingleTileSchedulerILb1ELb0ELb0ELi128EEEEEEEEEvNT_6ParamsE,@"STO_CUDA_ENTRY STV_DEFAULT"
_ZN7cutlass13device_kernelIN5flash11enable_sm90INS1_16FlashAttnBwdSm90INS1_25CollectiveMainloopBwdSm90ILi2ELi2ELi2EN4cute5tupleIJNS5_1CILi1EEES8_S8_EEENS6_IJNS7_ILi64EEENS7_ILi128EEESB_EEENS_6half_tEfNS_4arch4Sm90ELb0ELb0ELb1ELb1ELb1ELb1ELb0ELb0ELi2ELi1ELi2ELi1ELb0EEENS1_21CollectiveEpilogueBwdISC_SD_SF_Li256ELb1ELb0ELi1EEENS1_19SingleTileSchedulerILb1ELb0ELb0ELi128EEEEEEEEEvNT_6ParamsE:
        /* <DEDUP_REMOVED lines=23> */
.L_x_637:
[----:B------:R-:W-:Y:S05]  /*0170*/  BSYNC B0 ;  /* 0x0000000000007941 */ /* 0x000fea0003800000 */
.L_x_636:
        /* <DEDUP_REMOVED lines=34> */
.L_x_638:
        /* <DEDUP_REMOVED lines=22> */
.L_x_639:
        /* <DEDUP_REMOVED lines=9> */
.L_x_642:
        /* <DEDUP_REMOVED lines=20> */
.L_x_643:
        /* <DEDUP_REMOVED lines=10> */
.L_x_645:
[----:B------:R-:W2:Y:S02]  /*0770*/  LDC R0, c[0x0][0x8bc] ;  /* 0x00022f00ff007b82 */ /* 0x000ea40000000800 */
.L_x_644:
        /* <DEDUP_REMOVED lines=16> */
.L_x_647:
        /* <DEDUP_REMOVED lines=10> */
.L_x_648:
        /* <DEDUP_REMOVED lines=8> */
.L_x_649:
        /* <DEDUP_REMOVED lines=9> */
.L_x_650:
        /* <DEDUP_REMOVED lines=90> */
.L_x_653:
        /* <DEDUP_REMOVED lines=15> */
.L_x_652:
        /* <DEDUP_REMOVED lines=22> */
.L_x_655:
        /* <DEDUP_REMOVED lines=15> */
.L_x_654:
        /* <DEDUP_REMOVED lines=8> */
.L_x_807:
        /* <DEDUP_REMOVED lines=45> */
.L_x_657:
        /* <DEDUP_REMOVED lines=74> */
.L_x_669:
[----:B------:R-:W-:-:S13]  /*1b00*/  ISETP.NE.AND P0, PT, R7, 0x3, PT ;  /* 0x000000030700780c */ /* 0x000fda0003f05270 */
[----:B---3--:R-:W-:Y:S05]  /*1b10*/  @!P0 BRA `(.L_x_659) ;  /* 0x0000000000048947 */ /* 0x008fea0003800000 */
[----:B------:R-:W-:Y:S01]  /*1b20*/  BPT.TRAP 0x1 ;  /* 0x000000040000795c */ /* 0x000fe20000300000 */
.L_x_659:
[----:B------:R-:W-:Y:S01]  /*1b30*/  IMAD R2, R4, 0x8, R16 ;  /* 0x0000000804027824 */ /* 0x000fe200078e0210 */
[----:B------:R-:W-:-:S04]  /*1b40*/  SHF.L.U32 R153, R5, 0x1f, RZ ;  /* 0x0000001f05997819 */ /* 0x000fc800000006ff */
[----:B------:R3:W4:Y:S01]  /*1b50*/  SYNCS.PHASECHK.TRANS64.TRYWAIT P1, [R2+URZ+0x30810], R153 ;  /* 0x03081099020075a7 */ /* 0x000722000802017f */
[----:B------:R-:W-:Y:S05]  /*1b60*/  @!P0 BRA `(.L_x_660) ;  /* 0x0000000000048947 */ /* 0x000fea0003800000 */
[----:B------:R-:W-:Y:S01]  /*1b70*/  BPT.TRAP 0x1 ;  /* 0x000000040000795c */ /* 0x000fe20000300000 */
.L_x_660:
[----:B----4-:R-:W-:Y:S05]  /*1b80*/  @P1 BRA `(.L_x_661) ;  /* 0x0000000000081947 */ /* 0x010fea0003800000 */
[----:B------:R-:W4:Y:S02]  /*1b90*/  SYNCS.PHASECHK.TRANS64.TRYWAIT P1, [R2+URZ+0x30810], R153 ;  /* 0x03081099020075a7 */ /* 0x000f24000802017f */
[----:B----4-:R-:W-:Y:S05]  /*1ba0*/  @!P1 BRA `(.L_x_662) ;  /* 0x0000009c000c9947 */ /* 0x010fea0003800000 */
.L_x_661:
        /* <DEDUP_REMOVED lines=81> */
.L_x_663:
[----:B------:R1:W1:Y:S01]  /*20c0*/  SYNCS.PHASECHK.TRANS64.TRYWAIT P1, [R2+URZ+0x30830], R153 ;  /* 0x03083099020075a7 */ /* 0x000262000802017f */
[----:B------:R-:W-:Y:S05]  /*20d0*/  @!P0 BRA `(.L_x_664) ;  /* 0x0000000000048947 */ /* 0x000fea0003800000 */
[----:B------:R-:W-:Y:S01]  /*20e0*/  BPT.TRAP 0x1 ;  /* 0x000000040000795c */ /* 0x000fe20000300000 */
.L_x_664:
[----:B------:R-:W-:-:S05]  /*20f0*/  VIADD R17, R16, 0x20000 ;  /* 0x0002000010117836 */ /* 0x000fca0000000000 */
[----:B------:R-:W-:-:S04]  /*2100*/  SHF.R.U32.HI R17, RZ, 0x4, R17 ;  /* 0x00000004ff117819 */ /* 0x000fc80000011611 */
[----:B------:R-:W-:-:S04]  /*2110*/  LOP3.LUT R17, R17, 0x3fff, RZ, 0xc0, !PT ;  /* 0x00003fff11117812 */ /* 0x000fc800078ec0ff */
[----:B------:R-:W-:Y:S01]  /*2120*/  LOP3.LUT R155, R17, 0x10000, RZ, 0xfc, !PT ;  /* 0x00010000119b7812 */ /* 0x000fe200078efcff */
[----:B-1----:R-:W-:Y:S06]  /*2130*/  @P1 BRA `(.L_x_665) ;  /* 0x0000000000081947 */ /* 0x002fec0003800000 */
[----:B------:R-:W1:Y:S02]  /*2140*/  SYNCS.PHASECHK.TRANS64.TRYWAIT P1, [R2+URZ+0x30830], R153 ;  /* 0x03083099020075a7 */ /* 0x000e64000802017f */
[----:B-1----:R-:W-:Y:S05]  /*2150*/  @!P1 BRA `(.L_x_666) ;  /* 0x0000009400b49947 */ /* 0x002fea0003800000 */
.L_x_665:
        /* <DEDUP_REMOVED lines=495> */
.L_x_667:
        /* <DEDUP_REMOVED lines=49> */
.L_x_668:
        /* <DEDUP_REMOVED lines=77> */
.L_x_651:
        /* <DEDUP_REMOVED lines=21> */
[----:B------:R-:W-:Y:S01]  /*4980*/  F2FP.F16.F32.PACK_AB R113, R115, R114 ;  /* 0x000000727371723e */ /* 0x000fe200000000ff */
[----:B--2---:R-:W-:Y:S01]  /*4990*/  VIADD R16, R16, 0xffffff80 ;  /* 0xffffff8010107836 */ /* 0x004fe20000000000 */
[----:B------:R-:W-:Y:S02]  /*49a0*/  F2FP.F16.F32.PACK_AB R120, R121, R120 ;  /* 0x000000787978723e */ /* 0x000fe400000000ff */
        /* <DEDUP_REMOVED lines=78> */
[----:B------:R-:W-:Y:S01]  /*4e90*/  F2FP.F16.F32.PACK_AB R64, R65, R64 ;  /* 0x000000404140723e */ /* 0x000fe200000000ff */
[----:B------:R4:W-:Y:S01]  /*4ea0*/  STSM.16.M88.4 [R22+-0x8000], R48 ;  /* 0xff80003016007844 */ /* 0x0009e20000000200 */
[----:B------:R-:W-:-:S02]  /*4eb0*/  F2FP.F16.F32.PACK_AB R58, R61, R60 ;  /* 0x0000003c3d3a723e */ /* 0x000fc400000000ff */
[----:B------:R-:W-:Y:S01]  /*4ec0*/  F2FP.F16.F32.PACK_AB R59, R63, R62 ;  /* 0x0000003e3f3b723e */ /* 0x000fe200000000ff */
[----:B-1----:R-:W1:Y:S01]  /*4ed0*/  LDC.64 R4, c[0x0][0x878] ;  /* 0x00021e00ff047b82 */ /* 0x002e620000000a00 */
[----:B------:R-:W-:Y:S02]  /*4ee0*/  F2FP.F16.F32.PACK_AB R65, R67, R66 ;  /* 0x000000424341723e */ /* 0x000fe400000000ff */
[----:B------:R-:W-:Y:S01]  /*4ef0*/  F2FP.F16.F32.PACK_AB R72, R73, R72 ;  /* 0x000000484948723e */ /* 0x000fe200000000ff */
[----:B------:R4:W-:Y:S01]  /*4f00*/  STSM.16.M88.4 [R17+0x4000], R56 ;  /* 0x0040003811007844 */ /* 0x0009e20000000200 */
[----:B------:R-:W-:Y:S02]  /*4f10*/  F2FP.F16.F32.PACK_AB R66, R69, R68 ;  /* 0x000000444542723e */ /* 0x000fe400000000ff */
[----:B------:R-:W-:Y:S02]  /*4f20*/  F2FP.F16.F32.PACK_AB R67, R71, R70 ;  /* 0x000000464743723e */ /* 0x000fe400000000ff */
[----:B------:R-:W-:-:S02]  /*4f30*/  F2FP.F16.F32.PACK_AB R73, R75, R74 ;  /* 0x0000004a4b49723e */ /* 0x000fc400000000ff */
[----:B------:R-:W-:Y:S01]  /*4f40*/  F2FP.F16.F32.PACK_AB R80, R81, R80 ;  /* 0x000000505150723e */ /* 0x000fe200000000ff */
[----:B------:R4:W-:Y:S01]  /*4f50*/  STSM.16.M88.4 [R20+-0x4000], R64 ;  /* 0xffc0004014007844 */ /* 0x0009e20000000200 */
[----:B------:R-:W-:Y:S02]  /*4f60*/  F2FP.F16.F32.PACK_AB R74, R77, R76 ;  /* 0x0000004c4d4a723e */ /* 0x000fe400000000ff */
[----:B------:R-:W-:Y:S02]  /*4f70*/  F2FP.F16.F32.PACK_AB R75, R79, R78 ;  /* 0x0000004e4f4b723e */ /* 0x000fe400000000ff */
[----:B------:R-:W-:Y:S02]  /*4f80*/  F2FP.F16.F32.PACK_AB R81, R83, R82 ;  /* 0x000000525351723e */ /* 0x000fe400000000ff */
[----:B------:R-:W-:Y:S01]  /*4f90*/  F2FP.F16.F32.PACK_AB R82, R85, R84 ;  /* 0x000000545552723e */ /* 0x000fe200000000ff */
[----:B------:R4:W-:Y:S01]  /*4fa0*/  STSM.16.M88.4 [R21+-0x4000], R72 ;  /* 0xffc0004815007844 */ /* 0x0009e20000000200 */
[----:B------:R-:W-:-:S02]  /*4fb0*/  F2FP.F16.F32.PACK_AB R83, R87, R86 ;  /* 0x000000565753723e */ /* 0x000fc400000000ff */
        /* <DEDUP_REMOVED lines=32> */
.L_x_671:
        /* <DEDUP_REMOVED lines=58> */
.L_x_673:
[----:B------:R-:W-:Y:S05]  /*5560*/  BSYNC B0 ;  /* 0x0000000000007941 */ /* 0x000fea0003800000 */
.L_x_672:
        /* <DEDUP_REMOVED lines=15> */
.L_x_675:
[----:B------:R-:W-:Y:S05]  /*5660*/  BSYNC B0 ;  /* 0x0000000000007941 */ /* 0x000fea0003800000 */
.L_x_674:
        /* <DEDUP_REMOVED lines=18> */
.L_x_677:
[----:B------:R-:W-:Y:S05]  /*5790*/  BSYNC B0 ;  /* 0x0000000000007941 */ /* 0x000fea0003800000 */
.L_x_676:
        /* <DEDUP_REMOVED lines=17> */
.L_x_679:
[----:B------:R-:W-:Y:S05]  /*58b0*/  BSYNC B0 ;  /* 0x0000000000007941 */ /* 0x000fea0003800000 */
.L_x_678:
        /* <DEDUP_REMOVED lines=18> */
.L_x_681:
[----:B------:R-:W-:Y:S05]  /*59e0*/  BSYNC B0 ;  /* 0x0000000000007941 */ /* 0x000fea0003800000 */
.L_x_680:
        /* <DEDUP_REMOVED lines=18> */
.L_x_683:
[----:B------:R-:W-:Y:S05]  /*5b10*/  BSYNC B0 ;  /* 0x0000000000007941 */ /* 0x000fea0003800000 */
.L_x_682:
        /* <DEDUP_REMOVED lines=19> */
.L_x_685:
[----:B------:R-:W-:Y:S05]  /*5c50*/  BSYNC B0 ;  /* 0x0000000000007941 */ /* 0x000fea0003800000 */
.L_x_684:
        /* <DEDUP_REMOVED lines=21> */
.L_x_687:
[----:B------:R-:W-:Y:S05]  /*5db0*/  BSYNC B0 ;  /* 0x0000000000007941 */ /* 0x000fea0003800000 */
.L_x_686:
        /* <DEDUP_REMOVED lines=33> */
.L_x_689:
[----:B------:R-:W-:Y:S05]  /*5fd0*/  BSYNC B0 ;  /* 0x0000000000007941 */ /* 0x000fea0003800000 */
.L_x_688:
[----:B---34-:R3:W4:Y:S01]  /*5fe0*/  LDS.128 R28, [R46+0x800] ;  /* 0x000800002e1c7984 */ /* 0x0187220000000c00 */
        /* <DEDUP_REMOVED lines=16> */
.L_x_691:
[----:B------:R-:W-:Y:S05]  /*60f0*/  BSYNC B0 ;  /* 0x0000000000007941 */ /* 0x000fea0003800000 */
.L_x_690:
        /* <DEDUP_REMOVED lines=15> */
.L_x_693:
[----:B------:R-:W-:Y:S05]  /*61f0*/  BSYNC B0 ;  /* 0x0000000000007941 */ /* 0x000fea0003800000 */
.L_x_692:
        /* <DEDUP_REMOVED lines=15> */
.L_x_695:
[----:B------:R-:W-:Y:S05]  /*62f0*/  BSYNC B0 ;  /* 0x0000000000007941 */ /* 0x000fea0003800000 */
.L_x_694:
        /* <DEDUP_REMOVED lines=15> */
.L_x_697:
[----:B------:R-:W-:Y:S05]  /*63f0*/  BSYNC B0 ;  /* 0x0000000000007941 */ /* 0x000fea0003800000 */
.L_x_696:
        /* <DEDUP_REMOVED lines=15> */
.L_x_699:
[----:B------:R-:W-:Y:S05]  /*64f0*/  BSYNC B0 ;  /* 0x0000000000007941 */ /* 0x000fea0003800000 */
.L_x_698:
        /* <DEDUP_REMOVED lines=15> */
.L_x_701:
[----:B------:R-:W-:Y:S05]  /*65f0*/  BSYNC B0 ;  /* 0x0000000000007941 */ /* 0x000fea0003800000 */
.L_x_700:
        /* <DEDUP_REMOVED lines=15> */
.L_x_670:
        /* <DEDUP_REMOVED lines=30> */
.L_x_702:
        /* <DEDUP_REMOVED lines=48> */
.L_x_704:
[----:B------:R-:W-:Y:S05]  /*6bd0*/  BSYNC B0 ;  /* 0x0000000000007941 */ /* 0x000fea0003800000 */
.L_x_703:
        /* <DEDUP_REMOVED lines=16> */
.L_x_706:
[----:B------:R-:W-:Y:S05]  /*6ce0*/  BSYNC B0 ;  /* 0x0000000000007941 */ /* 0x000fea0003800000 */
.L_x_705:
        /* <DEDUP_REMOVED lines=16> */
.L_x_708:
[----:B------:R-:W-:Y:S05]  /*6df0*/  BSYNC B0 ;  /* 0x0000000000007941 */ /* 0x000fea0003800000 */
.L_x_707:
        /* <DEDUP_REMOVED lines=17> */
.L_x_710:
[----:B------:R-:W-:Y:S05]  /*6f10*/  BSYNC B0 ;  /* 0x0000000000007941 */ /* 0x000fea0003800000 */
.L_x_709:
        /* <DEDUP_REMOVED lines=16> */
.L_x_712:
[----:B------:R-:W-:Y:S05]  /*7020*/  BSYNC B0 ;  /* 0x0000000000007941 */ /* 0x000fea0003800000 */
.L_x_711:
        /* <DEDUP_REMOVED lines=18> */
.L_x_714:
[----:B------:R-:W-:Y:S05]  /*7150*/  BSYNC B0 ;  /* 0x0000000000007941 */ /* 0x000fea0003800000 */
.L_x_713:
        /* <DEDUP_REMOVED lines=20> */
.L_x_716:
[----:B------:R-:W-:Y:S05]  /*72a0*/  BSYNC B0 ;  /* 0x0000000000007941 */ /* 0x000fea0003800000 */
.L_x_715:
        /* <DEDUP_REMOVED lines=17> */
.L_x_718:
[----:B------:R-:W-:Y:S05]  /*73c0*/  BSYNC B0 ;  /* 0x0000000000007941 */ /* 0x000fea0003800000 */
.L_x_717:
        /* <DEDUP_REMOVED lines=32> */
.L_x_720:
[----:B------:R-:W-:Y:S05]  /*75d0*/  BSYNC B0 ;  /* 0x0000000000007941 */ /* 0x000fea0003800000 */
.L_x_719:
        /* <DEDUP_REMOVED lines=16> */
.L_x_722:
[----:B------:R-:W-:Y:S05]  /*76e0*/  BSYNC B0 ;  /* 0x0000000000007941 */ /* 0x000fea0003800000 */
.L_x_721:
        /* <DEDUP_REMOVED lines=15> */
.L_x_724:
[----:B------:R-:W-:Y:S05]  /*77e0*/  BSYNC B0 ;  /* 0x0000000000007941 */ /* 0x000fea0003800000 */
.L_x_723:
        /* <DEDUP_REMOVED lines=15> */
.L_x_726:
[----:B------:R-:W-:Y:S05]  /*78e0*/  BSYNC B0 ;  /* 0x0000000000007941 */ /* 0x000fea0003800000 */
.L_x_725:
        /* <DEDUP_REMOVED lines=15> */
.L_x_728:
[----:B------:R-:W-:Y:S05]  /*79e0*/  BSYNC B0 ;  /* 0x0000000000007941 */ /* 0x000fea0003800000 */
.L_x_727:
        /* <DEDUP_REMOVED lines=15> */
.L_x_730:
[----:B------:R-:W-:Y:S05]  /*7ae0*/  BSYNC B0 ;  /* 0x0000000000007941 */ /* 0x000fea0003800000 */
.L_x_729:
        /* <DEDUP_REMOVED lines=15> */
.L_x_732:
[----:B------:R-:W-:Y:S05]  /*7be0*/  BSYNC B0 ;  /* 0x0000000000007941 */ /* 0x000fea0003800000 */
.L_x_731:
        /* <DEDUP_REMOVED lines=15> */
.L_x_641:
        /* <DEDUP_REMOVED lines=9> */
[----:B------:R-:W1:Y:S01]  /*7d70*/  S2UR UR24, SR_CTAID.X ;  /* 0x00000000001879c3 */ /* 0x000e620000002500 */
[----:B------:R-:W-:-:S04]  /*7d80*/  ISETP.NE.U32.AND P0, PT, RZ, UR4, PT ;  /* 0x00000004ff007c0c */ /* 0x000fc8000bf05070 */
[----:B------:R-:W-:-:S03]  /*7d90*/  ISETP.NE.AND.EX P0, PT, RZ, UR5, PT, P0 ;  /* 0x00000005ff007c0c */ /* 0x000fc6000bf05300 */
[----:B------:R-:W2:Y:S10]  /*7da0*/  S2UR UR12, SR_CTAID.Z ;  /* 0x00000000000c79c3 */ /* 0x000eb40000002700 */
[----:B------:R-:W-:Y:S05]  /*7db0*/  @!P0 BRA `(.L_x_734) ;  /* 0x00000000001c8947 */ /* 0x000fea0003800000 */
[----:B------:R-:W-:Y:S02]  /*7dc0*/  ULDC.64 UR4, c[0x0][0x8d8] ;  /* 0x0002360000047ab9 */ /* 0x000fe40000000a00 */
[----:B--2---:R-:W-:-:S06]  /*7dd0*/  UIMAD.WIDE UR4, UR12, 0x4, UR4 ;  /* 0x000000040c0478a5 */ /* 0x004fcc000f8e0204 */
[----:B------:R-:W-:Y:S02]  /*7de0*/  IMAD.U32 R2, RZ, RZ, UR4 ;  /* 0x00000004ff027e24 */ /* 0x000fe4000f8e00ff */
[----:B------:R-:W-:-:S05]  /*7df0*/  IMAD.U32 R3, RZ, RZ, UR5 ;  /* 0x00000005ff037e24 */ /* 0x000fca000f8e00ff */
[----:B------:R-:W2:Y:S02]  /*7e00*/  LDG.E R2, desc[UR38][R2.64] ;  /* 0x0000002602027981 */ /* 0x000ea4000c1e1900 */
[----:B--2---:R-:W-:Y:S01]  /*7e10*/  R2UR UR4, R2 ;  /* 0x00000000020472ca */ /* 0x004fe200000e0000 */
[----:B------:R-:W-:-:S14]  /*7e20*/  BRA `(.L_x_735) ;  /* 0x0000000000387947 */ /* 0x000fdc0003800000 */
.L_x_734:
[----:B------:R-:W-:Y:S02]  /*7e30*/  ULDC.64 UR4, c[0x0][0x8d0] ;  /* 0x0002340000047ab9 */ /* 0x000fe40000000a00 */
[----:B------:R-:W-:-:S04]  /*7e40*/  ISETP.NE.U32.AND P0, PT, RZ, UR4, PT ;  /* 0x00000004ff007c0c */ /* 0x000fc8000bf05070 */
[----:B------:R-:W-:-:S13]  /*7e50*/  ISETP.NE.AND.EX P0, PT, RZ, UR5, PT, P0 ;  /* 0x00000005ff007c0c */ /* 0x000fda000bf05300 */
[----:B------:R-:W-:Y:S05]  /*7e60*/  @!P0 BRA `(.L_x_736) ;  /* 0x0000000000248947 */ /* 0x000fea0003800000 */
[----:B------:R-:W-:Y:S02]  /*7e70*/  ULDC.64 UR4, c[0x0][0x8d0] ;  /* 0x0002340000047ab9 */ /* 0x000fe40000000a00 */
[----:B--2---:R-:W-:-:S06]  /*7e80*/  UIMAD.WIDE UR4, UR12, 0x4, UR4 ;  /* 0x000000040c0478a5 */ /* 0x004fcc000f8e0204 */
[----:B------:R-:W-:Y:S02]  /*7e90*/  IMAD.U32 R2, RZ, RZ, UR4 ;  /* 0x00000004ff027e24 */ /* 0x000fe4000f8e00ff */
[----:B------:R-:W-:-:S05]  /*7ea0*/  IMAD.U32 R3, RZ, RZ, UR5 ;  /* 0x00000005ff037e24 */ /* 0x000fca000f8e00ff */
[----:B------:R-:W2:Y:S04]  /*7eb0*/  LDG.E R0, desc[UR38][R2.64] ;  /* 0x0000002602007981 */ /* 0x000ea8000c1e1900 */
[----:B------:R-:W2:Y:S02]  /*7ec0*/  LDG.E R5, desc[UR38][R2.64+0x4] ;  /* 0x0000042602057981 */ /* 0x000ea4000c1e1900 */
[----:B--2---:R-:W-:-:S05]  /*7ed0*/  IMAD.IADD R0, R5, 0x1, -R0 ;  /* 0x0000000105007824 */ /* 0x004fca00078e0a00 */
[----:B------:R-:W-:Y:S01]  /*7ee0*/  R2UR UR4, R0 ;  /* 0x00000000000472ca */ /* 0x000fe200000e0000 */
[----:B------:R-:W-:-:S14]  /*7ef0*/  BRA `(.L_x_735) ;  /* 0x0000000000047947 */ /* 0x000fdc0003800000 */
.L_x_736:
[----:B------:R-:W-:-:S05]  /*7f00*/  ULDC UR4, c[0x0][0x8bc] ;  /* 0x00022f0000047ab9 */ /* 0x000fca0000000800 */
.L_x_735:
[----:B-1----:R-:W-:-:S04]  /*7f10*/  USHF.L.U32 UR5, UR24, 0x7, URZ ;  /* 0x0000000718057899 */ /* 0x002fc8000800063f */
[----:B------:R-:W-:-:S04]  /*7f20*/  UISETP.GE.AND UP0, UPT, UR5, UR4, UPT ;  /* 0x000000040500728c */ /* 0x000fc8000bf06270 */
[----:B--2---:R-:W-:-:S06]  /*7f30*/  USEL UR12, UR12, 0xffffffff, !UP0 ;  /* 0xffffffff0c0c7887 */ /* 0x004fcc000c000000 */
        /* <DEDUP_REMOVED lines=23> */
[----:B------:R-:W3:-:S12]  /*80b0*/  S2UR UR11, SR_CTAID.Y ;  /* 0x00000000000b79c3 */ /* 0x000ed80000002600 */
[----:B--2---:R-:W-:-:S13]  /*80c0*/  @P2 R2UR UR4, R6 ;  /* 0x00000000060422ca */ /* 0x004fda00000e0000 */
[----:B------:R-:W-:-:S04]  /*80d0*/  @UP0 ULEA UR4, UR12, UR4, 0x6 ;  /* 0x000000040c040291 */ /* 0x000fc8000f8e303f */
[----:B------:R-:W-:-:S04]  /*80e0*/  @UP0 USHF.R.S32.HI UR5, URZ, 0x1f, UR4 ;  /* 0x0000001f3f050899 */ /* 0x000fc80008011404 */
[----:B------:R-:W-:-:S04]  /*80f0*/  @UP0 ULEA.HI UR5, UR5, UR4, URZ, 0x6 ;  /* 0x0000000405050291 */ /* 0x000fc8000f8f303f */
[----:B------:R-:W-:Y:S01]  /*8100*/  @UP0 USHF.L.U32 UR5, UR5, 0x7, URZ ;  /* 0x0000000705050899 */ /* 0x000fe2000800063f */
[----:B-1-3--:R-:W-:Y:S11]  /*8110*/  @P1 BRA `(.L_x_737) ;  /* 0x0000000000101947 */ /* 0x00aff60003800000 */
[----:B------:R-:W-:Y:S05]  /*8120*/  @!P0 BRA `(.L_x_737) ;  /* 0x00000000000c8947 */ /* 0x000fea0003800000 */
[----:B------:R-:W2:Y:S04]  /*8130*/  LDG.E R5, desc[UR38][R2.64] ;  /* 0x0000002602057981 */ /* 0x000ea8000c1e1900 */
[----:B-----5:R-:W2:Y:S02]  /*8140*/  LDG.E R0, desc[UR38][R2.64+0x4] ;  /* 0x0000042602007981 */ /* 0x020ea4000c1e1900 */
[----:B--2---:R-:W-:-:S07]  /*8150*/  IMAD.IADD R0, R0, 0x1, -R5 ;  /* 0x0000000100007824 */ /* 0x004fce00078e0a05 */
.L_x_737:
[----:B-----5:R-:W-:Y:S01]  /*8160*/  ISETP.GE.AND P0, PT, R0, 0x1, PT ;  /* 0x000000010000780c */ /* 0x020fe20003f06270 */
[----:B------:R-:W-:Y:S01]  /*8170*/  @UP0 ULOP3.LUT UR5, UR5, 0xffffe000, URZ, 0xc0, !UPT ;  /* 0xffffe00005050892 */ /* 0x000fe2000f8ec03f */
[----:B------:R-:W-:Y:S01]  /*8180*/  UMOV UR6, URZ ;  /* 0x0000003f00067c82 */ /* 0x000fe20008000000 */
[----:B------:R-:W-:Y:S02]  /*8190*/  UMOV UR7, URZ ;  /* 0x0000003f00077c82 */ /* 0x000fe40008000000 */
[----:B------:R-:W-:Y:S02]  /*81a0*/  @UP0 USHF.R.S32.HI UR4, URZ, 0x1f, UR5 ;  /* 0x0000001f3f040899 */ /* 0x000fe40008011405 */
[----:B------:R-:W-:Y:S01]  /*81b0*/  USHF.R.S32.HI UR19, URZ, 0x1f, UR11 ;  /* 0x0000001f3f137899 */ /* 0x000fe2000801140b */
[----:B------:R-:W-:-:S04]  /*81c0*/  @UP0 UMOV UR6, UR5 ;  /* 0x0000000500060c82 */ /* 0x000fc80008000000 */
[----:B------:R-:W-:Y:S01]  /*81d0*/  @UP0 UMOV UR7, UR4 ;  /* 0x0000000400070c82 */ /* 0x000fe20008000000 */
[----:B------:R-:W-:Y:S06]  /*81e0*/  @!P0 BRA `(.L_x_646) ;  /* 0x0000003400448947 */ /* 0x000fec0003800000 */
[----:B------:R-:W1:Y:S01]  /*81f0*/  S2R R4, SR_TID.X ;  /* 0x0000000000047919 */ /* 0x000e620000002100 */
        /* <DEDUP_REMOVED lines=8> */
[----:B------:R-:W-:Y:S01]  /*8280*/  USEL UR18, UR12, URZ, !UP0 ;  /* 0x0000003f0c127287 */ /* 0x000fe2000c000000 */
[----:B------:R-:W-:Y:S01]  /*8290*/  LEA.HI R3, R3, R2, RZ, 0x6 ;  /* 0x0000000203037211 */ /* 0x000fe200078f30ff */
[----:B------:R-:W-:Y:S01]  /*82a0*/  USEL UR4, UR4, URZ, !UP0 ;  /* 0x0000003f04047287 */ /* 0x000fe2000c000000 */
[----:B------:R-:W-:Y:S01]  /*82b0*/  ULDC UR10, c[0x0][0x288] ;  /* 0x0000a200000a7ab9 */ /* 0x000fe20000000800 */
[----:B------:R-:W-:Y:S01]  /*82c0*/  UIADD3 UR8, UP0, UR6, UR14, URZ ;  /* 0x0000000e06087290 */ /* 0x000fe2000ff1e03f */
[----:B------:R-:W-:Y:S01]  /*82d0*/  SHF.R.S32.HI R3, RZ, 0x6, R3 ;  /* 0x00000006ff037819 */ /* 0x000fe20000011403 */
[----:B------:R-:W-:Y:S01]  /*82e0*/  UIADD3 UR5, UR15, UR5, URZ ;  /* 0x000000050f057290 */ /* 0x000fe2000fffe03f */
[----:B------:R-:W-:Y:S01]  /*82f0*/  ULDC UR9, c[0x0][0x760] ;  /* 0x0001d80000097ab9 */ /* 0x000fe20000000800 */
[----:B------:R-:W-:Y:S01]  /*8300*/  ULDC.64 UR16, c[0x0][0x2e0] ;  /* 0x0000b80000107ab9 */ /* 0x000fe20000000a00 */
[----:B------:R-:W-:Y:S01]  /*8310*/  UIMAD UR12, UR12, UR10, URZ ;  /* 0x0000000a0c0c72a4 */ /* 0x000fe2000f8e023f */
[----:B------:R-:W-:Y:S01]  /*8320*/  VIMNMX R3, R3, 0x1, !PT ;  /* 0x0000000103037848 */ /* 0x000fe20007fe0100 */
[----:B------:R-:W-:-:S02]  /*8330*/  UIMAD UR10, UR10, UR9, URZ ;  /* 0x000000090a0a72a4 */ /* 0x000fc4000f8e023f */
[----:B------:R-:W-:Y:S01]  /*8340*/  UIADD3.X UR9, UR7, UR5, URZ, UP0, !UPT ;  /* 0x0000000507097290 */ /* 0x000fe200087fe43f */
[----:B------:R-:W-:Y:S01]  /*8350*/  LOP3.LUT R6, R3, 0x1, RZ, 0xc0, !PT ;  /* 0x0000000103067812 */ /* 0x000fe200078ec0ff */
[----:B------:R-:W-:Y:S02]  /*8360*/  UIMAD UR4, UR4, UR16, URZ ;  /* 0x00000010040472a4 */ /* 0x000fe4000f8e023f */
[----:B------:R-:W-:Y:S02]  /*8370*/  UIADD3 UR11, UP0, UR12, UR11, URZ ;  /* 0x0000000b0c0b7290 */ /* 0x000fe4000ff1e03f */
[----:B------:R-:W-:Y:S01]  /*8380*/  UIMAD UR13, UR18, UR17, UR4 ;  /* 0x00000011120d72a4 */ /* 0x000fe2000f8e0204 */
[----:B-1----:R-:W-:Y:S01]  /*8390*/  LOP3.LUT R0, R4, 0x1f, RZ, 0xc0, !PT ;  /* 0x0000001f04007812 */ /* 0x002fe200078ec0ff */
[----:B------:R-:W-:Y:S01]  /*83a0*/  UIMAD.WIDE.U32 UR8, UR18, UR16, UR8 ;  /* 0x00000010120872a5 */ /* 0x000fe2000f8e0008 */
[----:B------:R-:W-:Y:S01]  /*83b0*/  ELECT P0, URZ, PT ;  /* 0x00000000003f782f */ /* 0x000fe20003800000 */
[----:B------:R-:W-:-:S02]  /*83c0*/  ULEA.HI.X.SX32 UR12, UR12, UR19, 0x1, UP0 ;  /* 0x000000130c0c7291 */ /* 0x000fc400080f0e3f */
[----:B------:R-:W-:Y:S01]  /*83d0*/  UIADD3 UR25, UR9, UR13, URZ ;  /* 0x0000000d09197290 */ /* 0x000fe2000fffe03f */
[----:B------:R-:W-:Y:S01]  /*83e0*/  UMOV UR4, URZ ;  /* 0x0000003f00047c82 */ /* 0x000fe20008000000 */
[----:B------:R-:W-:Y:S10]  /*83f0*/  @!P1 BRA `(.L_x_738) ;  /* 0x0000000800bc9947 */ /* 0x000ff40003800000 */
[----:B------:R-:W-:Y:S01]  /*8400*/  UMOV UR4, UR14 ;  /* 0x0000000e00047c82 */ /* 0x000fe20008000000 */
[----:B------:R-:W-:Y:S01]  /*8410*/  ULDC.64 UR14, c[0x0][0x2c0] ;  /* 0x0000b000000e7ab9 */ /* 0x000fe20000000a00 */
[----:B------:R-:W-:Y:S01]  /*8420*/  UIMAD.WIDE.U32 UR4, UR18, UR16, UR4 ;  /* 0x00000010120472a5 */ /* 0x000fe2000f8e0004 */
[----:B------:R-:W-:-:S03]  /*8430*/  IMAD.IADD R4, R3, 0x1, -R6 ;  /* 0x0000000103047824 */ /* 0x000fc600078e0a06 */
        /* <DEDUP_REMOVED lines=12> */
.L_x_763:
        /* <DEDUP_REMOVED lines=17> */
.L_x_741:
[----:B------:R-:W2:Y:S04]  /*8610*/  LDG.E.STRONG.GPU R5, desc[UR38][R2.64] ;  /* 0x0000002602057981 */ /* 0x000ea8000c1ef900 */
[----:B--2---:R-:W-:Y:S01]  /*8620*/  CCTL.IVALL ;  /* 0x00000000ff00798f */ /* 0x004fe20002000000 */
[----:B------:R-:W-:Y:S05]  /*8630*/  YIELD ;  /* 0x0000000000007946 */ /* 0x000fea0003800000 */
[----:B------:R-:W-:-:S13]  /*8640*/  ISETP.NE.AND P1, PT, R5, UR24, PT ;  /* 0x0000001805007c0c */ /* 0x000fda000bf25270 */
[----:B------:R-:W-:Y:S05]  /*8650*/  @P1 BRA `(.L_x_741) ;  /* 0xfffffffc00ec1947 */ /* 0x000fea000383ffff */
.L_x_740:
[----:B------:R-:W-:Y:S05]  /*8660*/  BSYNC B0 ;  /* 0x0000000000007941 */ /* 0x000fea0003800000 */
.L_x_739:
[----:B------:R-:W-:-:S03]  /*8670*/  UMOV UR22, 0xffffffff ;  /* 0xffffffff00167882 */ /* 0x000fc60000000000 */
[----:B------:R-:W-:Y:S05]  /*8680*/  BRA.DIV UR22, `(.L_x_742) ;  /* 0x00000032167c7947 */ /* 0x000fea000b800000 */
[----:B------:R-:W-:Y:S01]  /*8690*/  NOP ;  /* 0x0000000000007918 */ /* 0x000fe20000000000 */
.L_x_810:
        /* <DEDUP_REMOVED lines=8> */
[----:B------:R-:W-:Y:S02]  /*8720*/  UIADD3 UR33, UP0, UR22, UR8, URZ ;  /* 0x0000000816217290 */ /* 0x000fe4000ff1e03f */
[----:B-1----:R-:W-:Y:S02]  /*8730*/  ULEA UR32, UR32, UR23, 0x18 ;  /* 0x0000001720207291 */ /* 0x002fe4000f8ec03f */
[----:B------:R-:W-:Y:S02]  /*8740*/  ULEA.HI.X.SX32 UR23, UR22, UR25, 0x1, UP0 ;  /* 0x0000001916177291 */ /* 0x000fe400080f0e3f */
[----:B------:R-:W-:-:S02]  /*8750*/  ULEA UR22, UP0, UR33, UR28, 0x2 ;  /* 0x0000001c21167291 */ /* 0x000fc4000f80103f */
[----:B------:R-:W-:Y:S02]  /*8760*/  UIADD3 UR28, UR32, 0x10000, URZ ;  /* 0x00010000201c7890 */ /* 0x000fe4000fffe03f */
[----:B------:R-:W-:Y:S01]  /*8770*/  ULEA.HI.X UR23, UR33, UR29, UR23, 0x2, UP0 ;  /* 0x0000001d21177291 */ /* 0x000fe200080f1417 */
[----:B------:R-:W-:Y:S02]  /*8780*/  UMOV UR32, 0x0 ;  /* 0x0000000000207882 */ /* 0x000fe40000000000 */
[----:B------:R-:W-:Y:S01]  /*8790*/  UMOV UR29, 0x400 ;  /* 0x00000400001d7882 */ /* 0x000fe20000000000 */
[----:B------:R-:W-:-:S05]  /*87a0*/  UMOV UR33, 0x14f00000 ;  /* 0x14f0000000217882 */ /* 0x000fca0000000000 */
[----:B------:R1:W-:Y:S02]  /*87b0*/  UBLKRED.G.S.ADD.F32.RN [UR22], [UR28], UR29, desc[UR32] ;  /* 0x000020161c0073bb */ /* 0x0003e400080a141d */
[----:B-1----:R0:W-:Y:S02]  /*87c0*/  UTMACMDFLUSH ;  /* 0x00000000000079b7 */ /* 0x0021e40000000000 */
.L_x_744:
[----:B------:R-:W-:Y:S05]  /*87d0*/  BSYNC B0 ;  /* 0x0000000000007941 */ /* 0x000fea0003800000 */
.L_x_743:
        /* <DEDUP_REMOVED lines=13> */
.L_x_746:
[----:B------:R-:W-:Y:S05]  /*88b0*/  BSYNC B0 ;  /* 0x0000000000007941 */ /* 0x000fea0003800000 */
.L_x_745:
[----:B------:R-:W-:Y:S06]  /*88c0*/  BAR.ARV 0xa, 0xa0 ;  /* 0x0282800000007b1d */ /* 0x000fec0000002000 */
[----:B------:R-:W-:Y:S04]  /*88d0*/  BSSY B0, `(.L_x_747) ;  /* 0x0000003000007945 */ /* 0x000fe80003800000 */
[----:B------:R-:W-:Y:S05]  /*88e0*/  @!P0 BRA `(.L_x_748) ;  /* 0x0000000000048947 */ /* 0x000fea0003800000 */
[----:B------:R-:W-:-:S04]  /*88f0*/  DEPBAR.LE SB0, 0x0 ;  /* 0x000080000000791a */ /* 0x000fc80000000000 */
.L_x_748:
[----:B------:R-:W-:Y:S05]  /*8900*/  BSYNC B0 ;  /* 0x0000000000007941 */ /* 0x000fea0003800000 */
.L_x_747:
        /* <DEDUP_REMOVED lines=15> */
[----:B------:R-:W-:-:S06]  /*8a00*/  UFLO.U32 UR23, UR22 ;  /* 0x00000016001772bd */ /* 0x000fcc00080e0000 */
[----:B-1----:R-:W-:Y:S02]  /*8a10*/  ISETP.EQ.U32.AND P1, PT, R5, UR23, PT ;  /* 0x0000001705007c0c */ /* 0x002fe4000bf22070 */
[----:B------:R-:W1:Y:S11]  /*8a20*/  POPC R5, UR22 ;  /* 0x0000001600057d09 */ /* 0x000e760008000000 */
[----:B-1----:R1:W-:Y:S02]  /*8a30*/  @P1 REDG.E.ADD.S32.STRONG.GPU desc[UR38][R2.64], R5 ;  /* 0x000000050200198e */ /* 0x0023e4000c10e3a6 */
.L_x_750:
[----:B------:R-:W-:Y:S05]  /*8a40*/  BSYNC B0 ;  /* 0x0000000000007941 */ /* 0x000fea0003800000 */
.L_x_749:
        /* <DEDUP_REMOVED lines=9> */
.L_x_753:
[----:B------:R-:W2:Y:S04]  /*8ae0*/  LDG.E.STRONG.GPU R5, desc[UR38][R2.64] ;  /* 0x0000002602057981 */ /* 0x000ea8000c1ef900 */
[----:B--2---:R-:W-:Y:S01]  /*8af0*/  CCTL.IVALL ;  /* 0x00000000ff00798f */ /* 0x004fe20002000000 */
[----:B------:R-:W-:Y:S05]  /*8b00*/  YIELD ;  /* 0x0000000000007946 */ /* 0x000fea0003800000 */
[----:B------:R-:W-:-:S13]  /*8b10*/  ISETP.NE.AND P1, PT, R5, UR24, PT ;  /* 0x0000001805007c0c */ /* 0x000fda000bf25270 */
[----:B------:R-:W-:Y:S05]  /*8b20*/  @P1 BRA `(.L_x_753) ;  /* 0xfffffffc00ec1947 */ /* 0x000fea000383ffff */
.L_x_752:
[----:B------:R-:W-:Y:S05]  /*8b30*/  BSYNC B0 ;  /* 0x0000000000007941 */ /* 0x000fea0003800000 */
.L_x_751:
[----:B------:R-:W-:-:S03]  /*8b40*/  UMOV UR6, 0xffffffff ;  /* 0xffffffff00067882 */ /* 0x000fc60000000000 */
[----:B------:R-:W-:Y:S05]  /*8b50*/  BRA.DIV UR6, `(.L_x_754) ;  /* 0x0000002e06647947 */ /* 0x000fea000b800000 */
[----:B------:R-:W-:Y:S01]  /*8b60*/  NOP ;  /* 0x0000000000007918 */ /* 0x000fe20000000000 */
.L_x_813:
        /* <DEDUP_REMOVED lines=13> */
.L_x_756:
[----:B------:R-:W-:Y:S05]  /*8c40*/  BSYNC B0 ;  /* 0x0000000000007941 */ /* 0x000fea0003800000 */
.L_x_755:
        /* <DEDUP_REMOVED lines=13> */
.L_x_758:
[----:B------:R-:W-:Y:S05]  /*8d20*/  BSYNC B0 ;  /* 0x0000000000007941 */ /* 0x000fea0003800000 */
.L_x_757:
[----:B------:R-:W-:Y:S06]  /*8d30*/  BAR.ARV 0xa, 0xa0 ;  /* 0x0282800000007b1d */ /* 0x000fec0000002000 */
[----:B------:R-:W-:Y:S04]  /*8d40*/  BSSY B0, `(.L_x_759) ;  /* 0x0000003000007945 */ /* 0x000fe80003800000 */
[----:B------:R-:W-:Y:S05]  /*8d50*/  @!P0 BRA `(.L_x_760) ;  /* 0x0000000000048947 */ /* 0x000fea0003800000 */
[----:B------:R-:W-:-:S04]  /*8d60*/  DEPBAR.LE SB0, 0x0 ;  /* 0x000080000000791a */ /* 0x000fc80000000000 */
.L_x_760:
[----:B------:R-:W-:Y:S05]  /*8d70*/  BSYNC B0 ;  /* 0x0000000000007941 */ /* 0x000fea0003800000 */
.L_x_759:
        /* <DEDUP_REMOVED lines=15> */
[----:B------:R-:W-:-:S06]  /*8e70*/  UFLO.U32 UR7, UR6 ;  /* 0x00000006000772bd */ /* 0x000fcc00080e0000 */
[----:B-1----:R-:W-:Y:S02]  /*8e80*/  ISETP.EQ.U32.AND P1, PT, R5, UR7, PT ;  /* 0x0000000705007c0c */ /* 0x002fe4000bf22070 */
[----:B------:R-:W1:Y:S11]  /*8e90*/  POPC R5, UR6 ;  /* 0x0000000600057d09 */ /* 0x000e760008000000 */
[----:B-1----:R1:W-:Y:S02]  /*8ea0*/  @P1 REDG.E.ADD.S32.STRONG.GPU desc[UR38][R2.64], R5 ;  /* 0x000000050200198e */ /* 0x0023e4000c10e3a6 */
.L_x_762:
[----:B------:R-:W-:Y:S05]  /*8eb0*/  BSYNC B0 ;  /* 0x0000000000007941 */ /* 0x000fea0003800000 */
.L_x_761:
[----:B------:R-:W-:Y:S02]  /*8ec0*/  UIADD3 UR4, UR4, 0x2, URZ ;  /* 0x0000000204047890 */ /* 0x000fe4000fffe03f */
[----:B------:R-:W-:Y:S01]  /*8ed0*/  UIADD3 UR5, UR5, 0x1, URZ ;  /* 0x0000000105057890 */ /* 0x000fe2000fffe03f */
[----:B------:R-:W-:Y:S11]  /*8ee0*/  @P3 BRA `(.L_x_763) ;  /* 0xfffffff400843947 */ /* 0x000ff6000383ffff */
.L_x_738:
        /* <DEDUP_REMOVED lines=13> */
.L_x_766:
[----:B------:R-:W2:Y:S04]  /*8fc0*/  LDG.E.STRONG.GPU R0, desc[UR38][R2.64] ;  /* 0x0000002602007981 */ /* 0x000ea8000c1ef900 */
[----:B--2---:R-:W-:Y:S01]  /*8fd0*/  CCTL.IVALL ;  /* 0x00000000ff00798f */ /* 0x004fe20002000000 */
[----:B------:R-:W-:Y:S05]  /*8fe0*/  YIELD ;  /* 0x0000000000007946 */ /* 0x000fea0003800000 */
[----:B------:R-:W-:-:S13]  /*8ff0*/  ISETP.NE.AND P1, PT, R0, UR24, PT ;  /* 0x0000001800007c0c */ /* 0x000fda000bf25270 */
[----:B------:R-:W-:Y:S05]  /*9000*/  @P1 BRA `(.L_x_766) ;  /* 0xfffffffc00ec1947 */ /* 0x000fea000383ffff */
.L_x_765:
[----:B------:R-:W-:Y:S05]  /*9010*/  BSYNC B0 ;  /* 0x0000000000007941 */ /* 0x000fea0003800000 */
.L_x_764:
[----:B------:R-:W-:-:S03]  /*9020*/  UMOV UR5, 0xffffffff ;  /* 0xffffffff00057882 */ /* 0x000fc60000000000 */
[----:B------:R-:W-:Y:S05]  /*9030*/  BRA.DIV UR5, `(.L_x_767) ;  /* 0x0000002a05487947 */ /* 0x000fea000b800000 */
[----:B------:R-:W-:Y:S01]  /*9040*/  NOP ;  /* 0x0000000000007918 */ /* 0x000fe20000000000 */
.L_x_816:
        /* <DEDUP_REMOVED lines=22> */
.L_x_769:
[----:B------:R-:W-:Y:S05]  /*91b0*/  BSYNC B0 ;  /* 0x0000000000007941 */ /* 0x000fea0003800000 */
.L_x_768:
[----:B------:R-:W-:Y:S06]  /*91c0*/  BAR.SYNC.DEFER_BLOCKING 0xe, 0xa0 ;  /* 0x0382800000007b1d */ /* 0x000fec0000010000 */
[----:B------:R-:W-:Y:S04]  /*91d0*/  BSSY B0, `(.L_x_770) ;  /* 0x0000013000007945 */ /* 0x000fe80003800000 */
[----:B------:R-:W-:Y:S05]  /*91e0*/  @!P0 BRA `(.L_x_771) ;  /* 0x0000000000448947 */ /* 0x000fea0003800000 */
[----:B------:R-:W1:Y:S01]  /*91f0*/  S2UR UR14, SR_CgaCtaId ;  /* 0x00000000000e79c3 */ /* 0x000e620000008800 */
[----:B------:R-:W-:Y:S01]  /*9200*/  R2UR UR5, R6 ;  /* 0x00000000060572ca */ /* 0x000fe200000e0000 */
[----:B------:R-:W-:Y:S01]  /*9210*/  UMOV UR13, 0x400 ;  /* 0x00000400000d7882 */ /* 0x000fe20000000000 */
[----:B------:R-:W-:-:S11]  /*9220*/  ULDC.64 UR6, c[0x0][0x2c0] ;  /* 0x0000b00000067ab9 */ /* 0x000fd60000000a00 */
[----:B------:R-:W-:-:S04]  /*9230*/  UIADD3 UR5, UR5, 0x1000, URZ ;  /* 0x0000100005057890 */ /* 0x000fc8000fffe03f */
[----:B------:R-:W-:-:S04]  /*9240*/  UIADD3 UR15, UP0, UR5, UR8, URZ ;  /* 0x00000008050f7290 */ /* 0x000fc8000ff1e03f */
[----:B------:R-:W-:Y:S02]  /*9250*/  ULEA.HI.X.SX32 UR5, UR5, UR25, 0x1, UP0 ;  /* 0x0000001905057291 */ /* 0x000fe400080f0e3f */
[----:B-1----:R-:W-:Y:S02]  /*9260*/  ULEA UR13, UR14, UR13, 0x18 ;  /* 0x0000000d0e0d7291 */ /* 0x002fe4000f8ec03f */
[----:B------:R-:W-:Y:S02]  /*9270*/  ULEA UR6, UP0, UR15, UR6, 0x2 ;  /* 0x000000060f067291 */ /* 0x000fe4000f80103f */
[----:B------:R-:W-:Y:S02]  /*9280*/  UIADD3 UR13, UR13, 0x14000, URZ ;  /* 0x000140000d0d7890 */ /* 0x000fe4000fffe03f */
[----:B------:R-:W-:Y:S01]  /*9290*/  ULEA.HI.X UR7, UR15, UR7, UR5, 0x2, UP0 ;  /* 0x000000070f077291 */ /* 0x000fe200080f1405 */
[----:B------:R-:W-:Y:S02]  /*92a0*/  UMOV UR14, 0x0 ;  /* 0x00000000000e7882 */ /* 0x000fe40000000000 */
[----:B------:R-:W-:Y:S01]  /*92b0*/  UMOV UR5, 0x400 ;  /* 0x0000040000057882 */ /* 0x000fe20000000000 */
[----:B------:R-:W-:-:S05]  /*92c0*/  UMOV UR15, 0x14f00000 ;  /* 0x14f00000000f7882 */ /* 0x000fca0000000000 */
[----:B------:R1:W-:Y:S01]  /*92d0*/  UBLKRED.G.S.ADD.F32.RN [UR6], [UR13], UR5, desc[UR14] ;  /* 0x00000e060d0073bb */ /* 0x0003e200080a1405 */
[----:B------:R0:W-:Y:S01]  /*92e0*/  UTMACMDFLUSH ;  /* 0x00000000000079b7 */ /* 0x0001e20000000000 */
[----:B-1----:R-:W-:-:S04]  /*92f0*/  DEPBAR.LE SB0, 0x1 ;  /* 0x000080400000791a */ /* 0x002fc80000000000 */
.L_x_771:
[----:B------:R-:W-:Y:S05]  /*9300*/  BSYNC B0 ;  /* 0x0000000000007941 */ /* 0x000fea0003800000 */
.L_x_770:
[----:B------:R-:W-:Y:S06]  /*9310*/  BAR.ARV 0xa, 0xa0 ;  /* 0x0282800000007b1d */ /* 0x000fec0000002000 */
[----:B------:R-:W-:Y:S04]  /*9320*/  BSSY B0, `(.L_x_772) ;  /* 0x0000003000007945 */ /* 0x000fe80003800000 */
[----:B------:R-:W-:Y:S05]  /*9330*/  @!P0 BRA `(.L_x_773) ;  /* 0x0000000000048947 */ /* 0x000fea0003800000 */
[----:B------:R-:W-:-:S04]  /*9340*/  DEPBAR.LE SB0, 0x0 ;  /* 0x000080000000791a */ /* 0x000fc80000000000 */
.L_x_773:
[----:B------:R-:W-:Y:S05]  /*9350*/  BSYNC B0 ;  /* 0x0000000000007941 */ /* 0x000fea0003800000 */
.L_x_772:
        /* <DEDUP_REMOVED lines=19> */
.L_x_733:
        /* <DEDUP_REMOVED lines=10> */
.L_x_774:
        /* <DEDUP_REMOVED lines=10> */
.L_x_776:
[----:B------:R-:W3:Y:S02]  /*95d0*/  LDC R5, c[0x0][0x8bc] ;  /* 0x00022f00ff057b82 */ /* 0x000ee40000000800 */
.L_x_775:
[----:B------:R-:W1:Y:S01]  /*95e0*/  S2R R14, SR_CTAID.X ;  /* 0x00000000000e7919 */ /* 0x000e620000002500 */
[----:B------:R-:W-:Y:S02]  /*95f0*/  IMAD.MOV.U32 R0, RZ, RZ, 0x1 ;  /* 0x00000001ff007424 */ /* 0x000fe400078e00ff */
[----:B------:R-:W-:Y:S02]  /*9600*/  IMAD.MOV.U32 R9, RZ, RZ, RZ ;  /* 0x000000ffff097224 */ /* 0x000fe400078e00ff */
[----:B-1----:R-:W-:-:S05]  /*9610*/  IMAD.SHL.U32 R14, R14, 0x80, RZ ;  /* 0x000000800e0e7824 */ /* 0x002fca00078e00ff */
[----:B---3-5:R-:W-:-:S04]  /*9620*/  ISETP.GE.AND P0, PT, R14, R5, PT ;  /* 0x000000050e00720c */ /* 0x028fc80003f06270 */
[----:B------:R-:W-:-:S04]  /*9630*/  SEL R8, R7, 0xffffffff, !P0 ;  /* 0xffffffff07087807 */ /* 0x000fc80004000000 */
[----:B------:R-:W-:-:S13]  /*9640*/  ISETP.GE.AND P0, PT, R8, RZ, PT ;  /* 0x000000ff0800720c */ /* 0x000fda0003f06270 */
[----:B------:R-:W-:Y:S05]  /*9650*/  @!P0 BRA `(.L_x_777) ;  /* 0x0000001c00948947 */ /* 0x000fea0003800000 */
[----:B------:R-:W1:Y:S08]  /*9660*/  LDC.64 R10, c[0x0][0x770] ;  /* 0x0001dc00ff0a7b82 */ /* 0x000e700000000a00 */
[----:B------:R-:W3:Y:S08]  /*9670*/  LDC.64 R6, c[0x0][0x770] ;  /* 0x0001dc00ff067b82 */ /* 0x000ef00000000a00 */
[----:B------:R-:W2:Y:S01]  /*9680*/  LDC.64 R4, c[0x0][0x778] ;  /* 0x0001de00ff047b82 */ /* 0x000ea20000000a00 */
[----:B-1----:R-:W-:-:S07]  /*9690*/  ISETP.NE.U32.AND P1, PT, R10, RZ, PT ;  /* 0x000000ff0a00720c */ /* 0x002fce0003f25070 */
[----:B----4-:R-:W1:Y:S01]  /*96a0*/  LDC.64 R2, c[0x0][0x780] ;  /* 0x0001e000ff027b82 */ /* 0x010e620000000a00 */
[----:B------:R-:W-:Y:S01]  /*96b0*/  ISETP.NE.AND.EX P1, PT, R11, RZ, PT, P1 ;  /* 0x000000ff0b00720c */ /* 0x000fe20003f25310 */
[----:B---3--:R-:W-:Y:S01]  /*96c0*/  IMAD.WIDE R6, R8, 0x4, R6 ;  /* 0x0000000408067825 */ /* 0x008fe200078e0206 */
[----:B--2---:R-:W-:-:S11]  /*96d0*/  ISETP.NE.U32.AND P0, PT, R4, RZ, PT ;  /* 0x000000ff0400720c */ /* 0x004fd60003f05070 */
[----:B------:R-:W2:Y:S01]  /*96e0*/  @P1 LDG.E R9, desc[UR38][R6.64] ;  /* 0x0000002606091981 */ /* 0x000ea2000c1e1900 */
[----:B------:R-:W-:-:S03]  /*96f0*/  ISETP.NE.AND.EX P0, PT, R5, RZ, PT, P0 ;  /* 0x000000ff0500720c */ /* 0x000fc60003f05300 */
[----:B------:R-:W3:Y:S01]  /*9700*/  @P1 LDG.E R15, desc[UR38][R6.64] ;  /* 0x00000026060f1981 */ /* 0x000ee2000c1e1900 */
[----:B-1----:R-:W-:-:S04]  /*9710*/  ISETP.NE.U32.AND P2, PT, R2, RZ, PT ;  /* 0x000000ff0200720c */ /* 0x002fc80003f45070 */
[----:B------:R-:W-:-:S05]  /*9720*/  ISETP.NE.AND.EX P2, PT, R3, RZ, PT, P2 ;  /* 0x000000ff0300720c */ /* 0x000fca0003f45320 */
[----:B------:R-:W1:Y:S08]  /*9730*/  @P0 LDC.64 R2, c[0x0][0x778] ;  /* 0x0001de00ff020b82 */ /* 0x000e700000000a00 */
[----:B------:R-:W4:Y:S01]  /*9740*/  @P2 LDC.64 R12, c[0x0][0x780] ;  /* 0x0001e000ff0c2b82 */ /* 0x000f220000000a00 */
[----:B------:R-:W-:Y:S01]  /*9750*/  IMAD.MOV.U32 R5, RZ, RZ, RZ ;  /* 0x000000ffff057224 */ /* 0x000fe200078e00ff */
[----:B------:R-:W-:Y:S01]  /*9760*/  ULDC UR4, c[0x0][0x280] ;  /* 0x0000a00000047ab9 */ /* 0x000fe20000000800 */
[----:B-1----:R-:W-:-:S05]  /*9770*/  @P0 IMAD.WIDE R2, R8, 0x4, R2 ;  /* 0x0000000408020825 */ /* 0x002fca00078e0202 */
[----:B------:R4:W5:Y:S01]  /*9780*/  @P0 LDG.E R5, desc[UR38][R2.64] ;  /* 0x0000002602050981 */ /* 0x000962000c1e1900 */
[----:B------:R-:W-:Y:S02]  /*9790*/  IMAD.U32 R4, RZ, RZ, UR4 ;  /* 0x00000004ff047e24 */ /* 0x000fe4000f8e00ff */
[----:B----4-:R-:W-:Y:S01]  /*97a0*/  @P2 IMAD.WIDE R2, R8, 0x4, R12 ;  /* 0x0000000408022825 */ /* 0x010fe200078e020c */
[----:B------:R-:W-:-:S04]  /*97b0*/  VOTEU.ANY UP0, P1 ;  /* 0x00000000003f7886 */ /* 0x000fc80000800100 */
[----:B------:R1:W5:Y:S02]  /*97c0*/  @P2 LDG.E R4, desc[UR38][R2.64] ;  /* 0x0000002602042981 */ /* 0x000364000c1e1900 */
[----:B-1----:R-:W-:Y:S01]  /*97d0*/  CS2R R2, SRZ ;  /* 0x0000000000027805 */ /* 0x002fe2000001ff00 */
[----:B--2---:R-:W-:-:S05]  /*97e0*/  @P1 IMAD R9, R8, 0x40, R9 ;  /* 0x0000004008091824 */ /* 0x004fca00078e0209 */
[----:B------:R-:W-:-:S04]  /*97f0*/  @P1 SHF.R.S32.HI R12, RZ, 0x1f, R9 ;  /* 0x0000001fff0c1819 */ /* 0x000fc80000011409 */
[----:B------:R-:W-:-:S04]  /*9800*/  @P1 LEA.HI R12, R12, R9, RZ, 0x6 ;  /* 0x000000090c0c1211 */ /* 0x000fc800078f30ff */
[----:B------:R-:W-:Y:S02]  /*9810*/  @P1 LOP3.LUT R12, R12, 0xffffffc0, RZ, 0xc0, !PT ;  /* 0xffffffc00c0c1812 */ /* 0x000fe400078ec0ff */
[----:B---3--:R-:W-:Y:S02]  /*9820*/  @P1 R2UR UR4, R15 ;  /* 0x000000000f0412ca */ /* 0x008fe400000e0000 */
        /* <DEDUP_REMOVED lines=8> */
.L_x_778:
        /* <DEDUP_REMOVED lines=8> */
[----:B------:R-:W-:Y:S01]  /*9930*/  IMAD.MOV.U32 R7, RZ, RZ, R3 ;  /* 0x000000ffff077224 */ /* 0x000fe200078e0003 */
[----:B------:R-:W-:Y:S01]  /*9940*/  R2UR UR13, R8 ;  /* 0x00000000080d72ca */ /* 0x000fe200000e0000 */
[----:B------:R-:W-:Y:S01]  /*9950*/  ULDC UR4, c[0x0][0x2e8] ;  /* 0x0000ba0000047ab9 */ /* 0x000fe20000000800 */
[----:B------:R-:W-:Y:S01]  /*9960*/  ISETP.NE.AND.EX P1, PT, R11, RZ, PT, P1 ;  /* 0x000000ff0b00720c */ /* 0x000fe20003f25310 */
[----:B------:R-:W-:Y:S01]  /*9970*/  VOTEU.ANY UP1, P0 ;  /* 0x00000000003f7886 */ /* 0x000fe20000020100 */
[----:B------:R-:W-:Y:S01]  /*9980*/  SHF.R.S32.HI R8, RZ, 0x1f, R8 ;  /* 0x0000001fff087819 */ /* 0x000fe20000011408 */
[----:B------:R-:W3:Y:S01]  /*9990*/  LDC.64 R10, c[0x0][0x720] ;  /* 0x0001c800ff0a7b82 */ /* 0x000ee20000000a00 */
[----:B------:R-:W-:-:S02]  /*99a0*/  R2UR UR11, R14 ;  /* 0x000000000e0b72ca */ /* 0x000fc400000e0000 */
[----:B------:R-:W-:Y:S02]  /*99b0*/  ELECT P0, URZ, PT ;  /* 0x00000000003f782f */ /* 0x000fe40003800000 */
[----:B------:R-:W-:Y:S01]  /*99c0*/  SEL R8, R8, RZ, !P1 ;  /* 0x000000ff08087207 */ /* 0x000fe20004800000 */
[----:B------:R-:W-:Y:S01]  /*99d0*/  UMOV UR12, UR20 ;  /* 0x00000014000c7c82 */ /* 0x000fe20008000000 */
[----:B------:R-:W-:Y:S01]  /*99e0*/  R2UR UR8, R5 ;  /* 0x00000000050872ca */ /* 0x000fe200000e0000 */
[----:B------:R-:W-:Y:S02]  /*99f0*/  BSSY B0, `(.L_x_777) ;  /* 0x00001ab000007945 */ /* 0x000fe40003800000 */
[----:B------:R-:W-:Y:S01]  /*9a00*/  VOTEU.ANY UP0, P1 ;  /* 0x00000000003f7886 */ /* 0x000fe20000800100 */
[----:B------:R-:W-:Y:S02]  /*9a10*/  USEL UR21, UR13, URZ, !UP0 ;  /* 0x0000003f0d157287 */ /* 0x000fe4000c000000 */
[----:B------:R-:W-:-:S02]  /*9a20*/  UISETP.NE.AND UP0, UPT, UR4, 0x1, UPT ;  /* 0x000000010400788c */ /* 0x000fc4000bf05270 */
[----:B------:R-:W-:-:S05]  /*9a30*/  USEL UR13, UR13, URZ, !UP1 ;  /* 0x0000003f0d0d7287 */ /* 0x000fca000c800000 */
[----:B------:R-:W-:Y:S01]  /*9a40*/  UIADD3 UR11, UR11, UR8, URZ ;  /* 0x000000080b0b7290 */ /* 0x000fe2000fffe03f */
[----:B-1----:R-:W-:-:S03]  /*9a50*/  SHF.R.S32.HI R9, RZ, 0x1f, R9 ;  /* 0x0000001fff097819 */ /* 0x002fc60000011409 */
[----:B------:R-:W-:Y:S01]  /*9a60*/  @UP0 ULDC UR6, c[0x0][0x2ec] ;  /* 0x0000bb0000060ab9 */ /* 0x000fe20000000800 */
[----:B------:R-:W-:Y:S01]  /*9a70*/  @UP0 ULDC UR8, c[0x0][0x2f0] ;  /* 0x0000bc0000080ab9 */ /* 0x000fe20000000800 */
[----:B------:R-:W-:Y:S01]  /*9a80*/  UIMAD.WIDE.U32 UR6, UR20, UR6, URZ ;  /* 0x00000006140672a5 */ /* 0x000fe2000f8e003f */
[----:B--2---:R-:W-:-:S03]  /*9a90*/  IMAD R6, R9, R12, RZ ;  /* 0x0000000c09067224 */ /* 0x004fc600078e02ff */
[----:B------:R-:W-:Y:S01]  /*9aa0*/  @UP0 USHF.R.U32.HI UR12, URZ, UR8, UR7 ;  /* 0x000000083f0c0299 */ /* 0x000fe20008011607 */
[----:B------:R-:W-:Y:S02]  /*9ab0*/  IMAD R13, R13, UR20, R6 ;  /* 0x000000140d0d7c24 */ /* 0x000fe4000f8e0206 */
        /* <DEDUP_REMOVED lines=33> */
.L_x_817:
        /* <DEDUP_REMOVED lines=9> */
.L_x_781:
        /* <DEDUP_REMOVED lines=82> */
.L_x_792:
[----:B------:R-:W-:-:S04]  /*a280*/  SHF.L.U32 R21, R10, 0x1f, RZ ;  /* 0x0000001f0a157819 */ /* 0x000fc800000006ff */
[----:B-1----:R-:W1:Y:S02]  /*a290*/  SYNCS.PHASECHK.TRANS64.TRYWAIT P1, [R12+URZ+0x30840], R21 ;  /* 0x030840150c0075a7 */ /* 0x002e64000802017f */
[----:B-12--5:R-:W-:Y:S05]  /*a2a0*/  @!P1 BRA `(.L_x_784) ;  /* 0x0000001400dc9947 */ /* 0x026fea0003800000 */
.L_x_818:
[----:B------:R-:W-:Y:S05]  /*a2b0*/  @P0 BRA `(.L_x_785) ;  /* 0x0000000000140947 */ /* 0x000fea0003800000 */
[----:B------:R-:W-:Y:S01]  /*a2c0*/  ISETP.NE.AND P1, PT, R20, RZ, PT ;  /* 0x000000ff1400720c */ /* 0x000fe20003f25270 */
[----:B------:R-:W-:-:S04]  /*a2d0*/  IMAD.MOV.U32 R3, RZ, RZ, 0x4100 ;  /* 0x00004100ff037424 */ /* 0x000fc800078e00ff */
[----:B------:R2:W-:Y:S08]  /*a2e0*/  SYNCS.ARRIVE.TRANS64 RZ, [R12+URZ+0x30830], R3 ;  /* 0x030830030cff79a7 */ /* 0x0005f0000800003f */
[----:B------:R-:W-:Y:S05]  /*a2f0*/  @!P1 BRA `(.L_x_785) ;  /* 0x0000000000049947 */ /* 0x000fea0003800000 */
[----:B------:R-:W-:Y:S01]  /*a300*/  BPT.TRAP 0x1 ;  /* 0x000000040000795c */ /* 0x000fe20000300000 */
.L_x_785:
        /* <DEDUP_REMOVED lines=37> */
.L_x_819:
[----:B------:R-:W-:Y:S05]  /*a560*/  @P0 BRA `(.L_x_787) ;  /* 0x0000000000140947 */ /* 0x000fea0003800000 */
[----:B------:R-:W-:Y:S01]  /*a570*/  ISETP.NE.AND P1, PT, R20, RZ, PT ;  /* 0x000000ff1400720c */ /* 0x000fe20003f25270 */
[----:B------:R-:W-:-:S04]  /*a580*/  IMAD.MOV.U32 R2, RZ, RZ, 0x4100 ;  /* 0x00004100ff027424 */ /* 0x000fc800078e00ff */
[----:B------:R3:W-:Y:S08]  /*a590*/  SYNCS.ARRIVE.TRANS64 RZ, [R12+URZ+0x30818], R2 ;  /* 0x030818020cff79a7 */ /* 0x0007f0000800003f */
[----:B------:R-:W-:Y:S05]  /*a5a0*/  @!P1 BRA `(.L_x_787) ;  /* 0x0000000000049947 */ /* 0x000fea0003800000 */
[----:B------:R-:W-:Y:S01]  /*a5b0*/  BPT.TRAP 0x1 ;  /* 0x000000040000795c */ /* 0x000fe20000300000 */
.L_x_787:
        /* <DEDUP_REMOVED lines=29> */
.L_x_820:
        /* <DEDUP_REMOVED lines=9> */
.L_x_789:
        /* <DEDUP_REMOVED lines=31> */
.L_x_822:
[----:B------:R-:W-:Y:S05]  /*aa10*/  @P0 BRA `(.L_x_791) ;  /* 0x0000000000140947 */ /* 0x000fea0003800000 */
[----:B------:R-:W-:Y:S01]  /*aa20*/  ISETP.NE.AND P1, PT, R20, RZ, PT ;  /* 0x000000ff1400720c */ /* 0x000fe20003f25270 */
[----:B-1----:R-:W-:-:S04]  /*aa30*/  IMAD.MOV.U32 R5, RZ, RZ, 0x4100 ;  /* 0x00004100ff057424 */ /* 0x002fc800078e00ff */
[----:B------:R2:W-:Y:S08]  /*aa40*/  SYNCS.ARRIVE.TRANS64 RZ, [R12+URZ+0x30810], R5 ;  /* 0x030810050cff79a7 */ /* 0x0005f0000800003f */
[----:B------:R-:W-:Y:S05]  /*aa50*/  @!P1 BRA `(.L_x_791) ;  /* 0x0000000000049947 */ /* 0x000fea0003800000 */
[----:B------:R-:W-:Y:S01]  /*aa60*/  BPT.TRAP 0x1 ;  /* 0x000000040000795c */ /* 0x000fe20000300000 */
.L_x_791:
        /* <DEDUP_REMOVED lines=30> */
.L_x_783:
[----:B------:R-:W-:-:S13]  /*ac50*/  ISETP.NE.AND P1, PT, R18, RZ, PT ;  /* 0x000000ff1200720c */ /* 0x000fda0003f25270 */
[----:B------:R-:W-:Y:S05]  /*ac60*/  @!P1 BRA `(.L_x_782) ;  /* 0x0000000400309947 */ /* 0x000fea0003800000 */
[----:B------:R-:W-:-:S04]  /*ac70*/  SHF.L.U32 R13, R10, 0x1f, RZ ;  /* 0x0000001f0a0d7819 */ /* 0x000fc800000006ff */
[----:B------:R-:W1:Y:S02]  /*ac80*/  SYNCS.PHASECHK.TRANS64.TRYWAIT P1, [R12+URZ+0x30840], R13 ;  /* 0x0308400d0c0075a7 */ /* 0x000e64000802017f */
[----:B-1----:R-:W-:Y:S05]  /*ac90*/  @!P1 BRA `(.L_x_793) ;  /* 0x0000000c00b49947 */ /* 0x002fea0003800000 */
.L_x_823:
[----:B------:R-:W-:Y:S05]  /*aca0*/  @P0 BRA `(.L_x_794) ;  /* 0x0000000000140947 */ /* 0x000fea0003800000 */
[----:B------:R-:W-:Y:S01]  /*acb0*/  ISETP.NE.AND P1, PT, R20, RZ, PT ;  /* 0x000000ff1400720c */ /* 0x000fe20003f25270 */
[----:B------:R-:W-:-:S04]  /*acc0*/  IMAD.MOV.U32 R5, RZ, RZ, 0x4100 ;  /* 0x00004100ff057424 */ /* 0x000fc800078e00ff */
[----:B------:R2:W-:Y:S08]  /*acd0*/  SYNCS.ARRIVE.TRANS64 RZ, [R12+URZ+0x30830], R5 ;  /* 0x030830050cff79a7 */ /* 0x0005f0000800003f */
[----:B------:R-:W-:Y:S05]  /*ace0*/  @!P1 BRA `(.L_x_794) ;  /* 0x0000000000049947 */ /* 0x000fea0003800000 */
[----:B------:R-:W-:Y:S01]  /*acf0*/  BPT.TRAP 0x1 ;  /* 0x000000040000795c */ /* 0x000fe20000300000 */
.L_x_794:
        /* <DEDUP_REMOVED lines=34> */
.L_x_824:
[----:B------:R-:W-:Y:S05]  /*af20*/  @P0 BRA `(.L_x_796) ;  /* 0x0000000000140947 */ /* 0x000fea0003800000 */
[----:B------:R-:W-:Y:S01]  /*af30*/  ISETP.NE.AND P0, PT, R20, RZ, PT ;  /* 0x000000ff1400720c */ /* 0x000fe20003f05270 */
[----:B------:R-:W-:-:S04]  /*af40*/  IMAD.MOV.U32 R5, RZ, RZ, 0x4100 ;  /* 0x00004100ff057424 */ /* 0x000fc800078e00ff */
[----:B------:R3:W-:Y:S08]  /*af50*/  SYNCS.ARRIVE.TRANS64 RZ, [R12+URZ+0x30818], R5 ;  /* 0x030818050cff79a7 */ /* 0x0007f0000800003f */
[----:B------:R-:W-:Y:S05]  /*af60*/  @!P0 BRA `(.L_x_796) ;  /* 0x0000000000048947 */ /* 0x000fea0003800000 */
[----:B------:R-:W-:Y:S01]  /*af70*/  BPT.TRAP 0x1 ;  /* 0x000000040000795c */ /* 0x000fe20000300000 */
.L_x_796:
        /* <DEDUP_REMOVED lines=27> */
.L_x_782:
[----:B-----5:R-:W-:Y:S01]  /*b130*/  IMAD R4, R0, 0x8, R12 ;  /* 0x0000000800047824 */ /* 0x020fe200078e020c */
[----:B------:R-:W-:Y:S01]  /*b140*/  SHF.L.U32 R3, R10, 0x1f, RZ ;  /* 0x0000001f0a037819 */ /* 0x000fe200000006ff */
[----:B------:R-:W3:Y:S03]  /*b150*/  S2R R2, SR_TID.X ;  /* 0x0000000000027919 */ /* 0x000ee60000002100 */
[----:B------:R-:W4:Y:S01]  /*b160*/  SYNCS.PHASECHK.TRANS64.TRYWAIT P0, [R4+URZ+0x30840], R3 ;  /* 0x03084003040075a7 */ /* 0x000f22000800017f */
[----:B---3--:R-:W-:-:S04]  /*b170*/  LOP3.LUT R2, R2, 0x7f, RZ, 0xc0, !PT ;  /* 0x0000007f02027812 */ /* 0x008fc800078ec0ff */
[----:B------:R-:W-:Y:S01]  /*b180*/  ISETP.NE.AND P1, PT, R2, RZ, PT ;  /* 0x000000ff0200720c */ /* 0x000fe20003f25270 */
[----:B----4-:R-:W-:-:S12]  /*b190*/  @!P0 BRA `(.L_x_797) ;  /* 0x00000008009c8947 */ /* 0x010fd80003800000 */
.L_x_825:
[----:B------:R-:W-:Y:S05]  /*b1a0*/  @P1 BRA `(.L_x_798) ;  /* 0x0000000000181947 */ /* 0x000fea0003800000 */
[----:B------:R-:W4:Y:S01]  /*b1b0*/  S2R R2, SR_TID.X ;  /* 0x0000000000027919 */ /* 0x000f220000002100 */
[----:B---3--:R-:W-:-:S04]  /*b1c0*/  IMAD.MOV.U32 R3, RZ, RZ, 0x4100 ;  /* 0x00004100ff037424 */ /* 0x008fc800078e00ff */
[----:B------:R3:W-:Y:S01]  /*b1d0*/  SYNCS.ARRIVE.TRANS64 RZ, [R4+URZ+0x30830], R3 ;  /* 0x0308300304ff79a7 */ /* 0x0007e2000800003f */
[----:B----4-:R-:W-:-:S13]  /*b1e0*/  LOP3.LUT P0, RZ, R2, 0x1f, RZ, 0xc0, !PT ;  /* 0x0000001f02ff7812 */ /* 0x010fda000780c0ff */
[----:B---3--:R-:W-:Y:S05]  /*b1f0*/  @!P0 BRA `(.L_x_798) ;  /* 0x0000000000048947 */ /* 0x008fea0003800000 */
[----:B------:R-:W-:Y:S01]  /*b200*/  BPT.TRAP 0x1 ;  /* 0x000000040000795c */ /* 0x000fe20000300000 */
.L_x_798:
        /* <DEDUP_REMOVED lines=41> */
.L_x_779:
[----:B------:R-:W-:Y:S05]  /*b4a0*/  BSYNC B0 ;  /* 0x0000000000007941 */ /* 0x000fea0003800000 */
.L_x_777:
[----:B------:R-:W-:-:S03]  /*b4b0*/  UMOV UR6, 0xffffffff ;  /* 0xffffffff00067882 */ /* 0x000fc60000000000 */
[----:B------:R-:W-:Y:S05]  /*b4c0*/  BRA.DIV UR6, `(.L_x_799) ;  /* 0x0000000606e47947 */ /* 0x000fea000b800000 */
[----:B------:R-:W-:-:S13]  /*b4d0*/  ELECT P6, URZ, PT ;  /* 0x00000000003f782f */ /* 0x000fda00038c0000 */
.L_x_828:
[----:B------:R-:W-:Y:S05]  /*b4e0*/  @!P6 BRA `(.L_x_646) ;  /* 0x000000000084e947 */ /* 0x000fea0003800000 */
[----:B----4-:R-:W3:Y:S02]  /*b4f0*/  LDL.LU R2, [R1] ;  /* 0x0000000001027983 */ /* 0x010ee40000300800 */
[----:B---3--:R-:W-:-:S04]  /*b500*/  LOP3.LUT R2, R2, 0x2, RZ, 0xfc, !PT ;  /* 0x0000000202027812 */ /* 0x008fc800078efcff */
[----:B------:R-:W-:-:S13]  /*b510*/  ISETP.NE.AND P2, PT, R2, 0x3, PT ;  /* 0x000000030200780c */ /* 0x000fda0003f45270 */
[----:B------:R-:W-:Y:S05]  /*b520*/  @!P2 BRA `(.L_x_800) ;  /* 0x000000000004a947 */ /* 0x000fea0003800000 */
[----:B--2---:R-:W-:Y:S01]  /*b530*/  BPT.TRAP 0x1 ;  /* 0x000000040000795c */ /* 0x004fe20000300000 */
.L_x_800:
        /* <DEDUP_REMOVED lines=15> */
.L_x_829:
[----:B------:R-:W3:Y:S02]  /*b630*/  SYNCS.PHASECHK.TRANS64.TRYWAIT P0, [R11+URZ], R2 ;  /* 0x000000020b0075a7 */ /* 0x000ee4000800017f */
[----:B---3--:R-:W-:Y:S05]  /*b640*/  @!P0 BRA `(.L_x_802) ;  /* 0x0000000400b88947 */ /* 0x008fea0003800000 */
.L_x_830:
[----:B------:R-:W-:Y:S05]  /*b650*/  @!P2 BRA `(.L_x_803) ;  /* 0x000000000004a947 */ /* 0x000fea0003800000 */
[----:B--2---:R-:W-:Y:S01]  /*b660*/  BPT.TRAP 0x1 ;  /* 0x000000040000795c */ /* 0x004fe20000300000 */
.L_x_803:
[----:B------:R-:W-:-:S04]  /*b670*/  VIADD R0, R6, 0x30840 ;  /* 0x0003084006007836 */ /* 0x000fc80000000000 */
[----:B------:R-:W-:-:S04]  /*b680*/  IMAD R9, R9, 0x8, R0 ;  /* 0x0000000809097824 */ /* 0x000fc800078e0200 */
[----:B------:R-:W4:Y:S02]  /*b690*/  SYNCS.PHASECHK.TRANS64.TRYWAIT P0, [R9+URZ], R4 ;  /* 0x00000004090075a7 */ /* 0x000f24000800017f */
[----:B----4-:R-:W-:Y:S05]  /*b6a0*/  @!P0 BRA `(.L_x_804) ;  /* 0x0000000400b48947 */ /* 0x010fea0003800000 */
.L_x_831:
[----:B------:R-:W-:-:S07]  /*b6b0*/  IMAD R3, R3, 0x8, R0 ;  /* 0x0000000803037824 */ /* 0x000fce00078e0200 */
.L_x_805:
[----:B------:R1:W1:Y:S02]  /*b6c0*/  SYNCS.PHASECHK.TRANS64.TRYWAIT P0, [R3+URZ], R2 ;  /* 0x00000002030075a7 */ /* 0x000264000800017f */
[----:B-1----:R-:W-:Y:S05]  /*b6d0*/  @!P0 NANOSLEEP.SYNCS 0x989680 ;  /* 0x009896800000895d */ /* 0x002fea0003900000 */
[----:B------:R-:W1:Y:S02]  /*b6e0*/  @!P0 SYNCS.PHASECHK.TRANS64 P0, [R3+URZ], R2 ;  /* 0x00000002030085a7 */ /* 0x000e64000800007f */
[----:B-1----:R-:W-:Y:S05]  /*b6f0*/  @!P0 BRA `(.L_x_805) ;  /* 0xfffffffc00f08947 */ /* 0x002fea000383ffff */
.L_x_646:
[----:B--2---:R-:W-:Y:S05]  /*b700*/  BSYNC B6 ;  /* 0x0000000000067941 */ /* 0x004fea0003800000 */
.L_x_640:
[----:B------:R-:W-:Y:S05]  /*b710*/  EXIT ;  /* 0x000000000000794d */ /* 0x000fea0003800000 */
.L_x_656:
[----:B------:R-:W-:Y:S02]  /*b720*/  IMAD.MOV.U32 R12, RZ, RZ, RZ ;  /* 0x000000ffff0c7224 */ /* 0x000fe400078e00ff */
[----:B------:R-:W-:Y:S02]  /*b730*/  IMAD.MOV.U32 R11, RZ, RZ, 0x1f ;  /* 0x0000001fff0b7424 */ /* 0x000fe400078e00ff */
[----:B------:R-:W-:-:S07]  /*b740*/  IMAD.MOV.U32 R15, RZ, RZ, -0x1 ;  /* 0xffffffffff0f7424 */ /* 0x000fce00078e00ff */
[----:B------:R-:W-:Y:S05]  /*b750*/  WARPSYNC.COLLECTIVE R15, `(.L_x_806) ;  /* 0x000000000f087348 */ /* 0x000fea0003c00000 */
[----:B------:R1:W2:Y:S02]  /*b760*/  SHFL.IDX P6, R14, R13, R12, R11 ;  /* 0x0000000c0d0e7389 */ /* 0x0002a400000c000b */
[----:B-12---:R-:W-:Y:S01]  /*b770*/  ENDCOLLECTIVE ;  /* 0x000000000000791b */ /* 0x006fe20003800000 */
.L_x_806:
[----:B------:R-:W-:Y:S05]  /*b780*/  BRA `(.L_x_807) ;  /* 0xffffff5c00007947 */ /* 0x000fea000383ffff */
.L_x_658:
[----:B--2---:R2:W3:Y:S02]  /*b790*/  SYNCS.PHASECHK.TRANS64.TRYWAIT P0, [R16+URZ+0x30800], R21 ;  /* 0x03080015100075a7 */ /* 0x0044e4000800017f */
[----:B---3--:R-:W-:Y:S05]  /*b7a0*/  @!P0 NANOSLEEP.SYNCS 0x989680 ;  /* 0x009896800000895d */ /* 0x008fea0003900000 */
[----:B------:R-:W3:Y:S02]  /*b7b0*/  @!P0 SYNCS.PHASECHK.TRANS64 P0, [R16+URZ+0x30800], R21 ;  /* 0x03080015100085a7 */ /* 0x000ee4000800007f */
[----:B---3--:R-:W-:Y:S05]  /*b7c0*/  @!P0 BRA `(.L_x_658) ;  /* 0xfffffffc00f08947 */ /* 0x008fea000383ffff */
[----:B------:R-:W-:Y:S05]  /*b7d0*/  BRA `(.L_x_657) ;  /* 0xffffff5c00a07947 */ /* 0x000fea000383ffff */
.L_x_662:
[----:B----4-:R4:W1:Y:S02]  /*b7e0*/  SYNCS.PHASECHK.TRANS64.TRYWAIT P1, [R2+URZ+0x30810], R153 ;  /* 0x03081099020075a7 */ /* 0x010864000802017f */
[----:B-1----:R-:W-:Y:S05]  /*b7f0*/  @!P1 NANOSLEEP.SYNCS 0x989680 ;  /* 0x009896800000995d */ /* 0x002fea0003900000 */
[----:B------:R-:W1:Y:S02]  /*b800*/  @!P1 SYNCS.PHASECHK.TRANS64 P1, [R2+URZ+0x30810], R153 ;  /* 0x03081099020095a7 */ /* 0x000e64000802007f */
[----:B-1----:R-:W-:Y:S05]  /*b810*/  @!P1 BRA `(.L_x_662) ;  /* 0xfffffffc00f09947 */ /* 0x002fea000383ffff */
[----:B------:R-:W-:Y:S05]  /*b820*/  BRA `(.L_x_661) ;  /* 0xffffff6000e07947 */ /* 0x000fea000383ffff */
.L_x_666:
[----:B------:R1:W1:Y:S02]  /*b830*/  SYNCS.PHASECHK.TRANS64.TRYWAIT P1, [R2+URZ+0x30830], R153 ;  /* 0x03083099020075a7 */ /* 0x000264000802017f */
[----:B-1----:R-:W-:Y:S05]  /*b840*/  @!P1 NANOSLEEP.SYNCS 0x989680 ;  /* 0x009896800000995d */ /* 0x002fea0003900000 */
[----:B------:R-:W1:Y:S02]  /*b850*/  @!P1 SYNCS.PHASECHK.TRANS64 P1, [R2+URZ+0x30830], R153 ;  /* 0x03083099020095a7 */ /* 0x000e64000802007f */
[----:B-1----:R-:W-:Y:S05]  /*b860*/  @!P1 BRA `(.L_x_666) ;  /* 0xfffffffc00f09947 */ /* 0x002fea000383ffff */
[----:B------:R-:W-:Y:S05]  /*b870*/  BRA `(.L_x_665) ;  /* 0xffffff6800387947 */ /* 0x000fea000383ffff */
.L_x_742:
[----:B------:R-:W-:Y:S01]  /*b880*/  BSSY B0, `(.L_x_808) ;  /* 0x0000005000007945 */ /* 0x000fe20003800000 */
[----:B------:R-:W-:-:S07]  /*b890*/  IMAD.MOV.U32 R15, RZ, RZ, -0x1 ;  /* 0xffffffffff0f7424 */ /* 0x000fce00078e00ff */
[----:B------:R-:W-:Y:S05]  /*b8a0*/  WARPSYNC.COLLECTIVE R15, `(.L_x_809) ;  /* 0x000000000f087348 */ /* 0x000fea0003c00000 */
[----:B------:R-:W-:Y:S01]  /*b8b0*/  NOP ;  /* 0x0000000000007918 */ /* 0x000fe20000000000 */
[----:B------:R-:W-:Y:S01]  /*b8c0*/  ENDCOLLECTIVE ;  /* 0x000000000000791b */ /* 0x000fe20003800000 */
.L_x_809:
[----:B------:R-:W-:Y:S05]  /*b8d0*/  BSYNC B0 ;  /* 0x0000000000007941 */ /* 0x000fea0003800000 */
.L_x_808:
[----:B------:R-:W-:Y:S05]  /*b8e0*/  BRA `(.L_x_810) ;  /* 0xffffffcc006c7947 */ /* 0x000fea000383ffff */
.L_x_754:
[----:B------:R-:W-:Y:S01]  /*b8f0*/  BSSY B0, `(.L_x_811) ;  /* 0x0000005000007945 */ /* 0x000fe20003800000 */
[----:B------:R-:W-:-:S07]  /*b900*/  IMAD.MOV.U32 R15, RZ, RZ, -0x1 ;  /* 0xffffffffff0f7424 */ /* 0x000fce00078e00ff */
[----:B------:R-:W-:Y:S05]  /*b910*/  WARPSYNC.COLLECTIVE R15, `(.L_x_812) ;  /* 0x000000000f087348 */ /* 0x000fea0003c00000 */
[----:B------:R-:W-:Y:S01]  /*b920*/  NOP ;  /* 0x0000000000007918 */ /* 0x000fe20000000000 */
[----:B------:R-:W-:Y:S01]  /*b930*/  ENDCOLLECTIVE ;  /* 0x000000000000791b */ /* 0x000fe20003800000 */
.L_x_812:
[----:B------:R-:W-:Y:S05]  /*b940*/  BSYNC B0 ;  /* 0x0000000000007941 */ /* 0x000fea0003800000 */
.L_x_811:
[----:B------:R-:W-:Y:S05]  /*b950*/  BRA `(.L_x_813) ;  /* 0xffffffd000847947 */ /* 0x000fea000383ffff */
.L_x_767:
[----:B------:R-:W-:Y:S01]  /*b960*/  BSSY B0, `(.L_x_814) ;  /* 0x0000005000007945 */ /* 0x000fe20003800000 */
[----:B------:R-:W-:-:S07]  /*b970*/  IMAD.MOV.U32 R15, RZ, RZ, -0x1 ;  /* 0xffffffffff0f7424 */ /* 0x000fce00078e00ff */
[----:B------:R-:W-:Y:S05]  /*b980*/  WARPSYNC.COLLECTIVE R15, `(.L_x_815) ;  /* 0x000000000f087348 */ /* 0x000fea0003c00000 */
[----:B------:R-:W-:Y:S01]  /*b990*/  NOP ;  /* 0x0000000000007918 */ /* 0x000fe20000000000 */
[----:B------:R-:W-:Y:S01]  /*b9a0*/  ENDCOLLECTIVE ;  /* 0x000000000000791b */ /* 0x000fe20003800000 */
.L_x_815:
[----:B------:R-:W-:Y:S05]  /*b9b0*/  BSYNC B0 ;  /* 0x0000000000007941 */ /* 0x000fea0003800000 */
.L_x_814:
[----:B------:R-:W-:Y:S05]  /*b9c0*/  BRA `(.L_x_816) ;  /* 0xffffffd400a07947 */ /* 0x000fea000383ffff */
.L_x_780:
[----:B-1----:R1:W2:Y:S02]  /*b9d0*/  SYNCS.PHASECHK.TRANS64.TRYWAIT P1, [R12+URZ+0x30820], R3 ;  /* 0x030820030c0075a7 */ /* 0x0022a4000802017f */
[----:B--2---:R-:W-:Y:S05]  /*b9e0*/  @!P1 NANOSLEEP.SYNCS 0x989680 ;  /* 0x009896800000995d */ /* 0x004fea0003900000 */
[----:B------:R-:W2:Y:S02]  /*b9f0*/  @!P1 SYNCS.PHASECHK.TRANS64 P1, [R12+URZ+0x30820], R3 ;  /* 0x030820030c0095a7 */ /* 0x000ea4000802007f */
[----:B--2---:R-:W-:Y:S05]  /*ba00*/  @!P1 BRA `(.L_x_780) ;  /* 0xfffffffc00f09947 */ /* 0x004fea000383ffff */
[----:B------:R-:W-:Y:S05]  /*ba10*/  BRA `(.L_x_817) ;  /* 0xffffffe000ac7947 */ /* 0x000fea000383ffff */
.L_x_784:
[----:B-1----:R1:W2:Y:S02]  /*ba20*/  SYNCS.PHASECHK.TRANS64.TRYWAIT P1, [R12+URZ+0x30840], R21 ;  /* 0x030840150c0075a7 */ /* 0x0022a4000802017f */
[----:B--2---:R-:W-:Y:S05]  /*ba30*/  @!P1 NANOSLEEP.SYNCS 0x989680 ;  /* 0x009896800000995d */ /* 0x004fea0003900000 */
[----:B------:R-:W2:Y:S02]  /*ba40*/  @!P1 SYNCS.PHASECHK.TRANS64 P1, [R12+URZ+0x30840], R21 ;  /* 0x030840150c0095a7 */ /* 0x000ea4000802007f */
[----:B--2---:R-:W-:Y:S05]  /*ba50*/  @!P1 BRA `(.L_x_784) ;  /* 0xfffffffc00f09947 */ /* 0x004fea000383ffff */
[----:B------:R-:W-:Y:S05]  /*ba60*/  BRA `(.L_x_818) ;  /* 0xffffffe800107947 */ /* 0x000fea000383ffff */
.L_x_786:
[----:B--2---:R2:W3:Y:S02]  /*ba70*/  SYNCS.PHASECHK.TRANS64.TRYWAIT P1, [R12+URZ+0x30828], R21 ;  /* 0x030828150c0075a7 */ /* 0x0044e4000802017f */
[----:B---3--:R-:W-:Y:S05]  /*ba80*/  @!P1 NANOSLEEP.SYNCS 0x989680 ;  /* 0x009896800000995d */ /* 0x008fea0003900000 */
[----:B------:R-:W3:Y:S02]  /*ba90*/  @!P1 SYNCS.PHASECHK.TRANS64 P1, [R12+URZ+0x30828], R21 ;  /* 0x030828150c0095a7 */ /* 0x000ee4000802007f */
[----:B---3--:R-:W-:Y:S05]  /*baa0*/  @!P1 BRA `(.L_x_786) ;  /* 0xfffffffc00f09947 */ /* 0x008fea000383ffff */
[----:B------:R-:W-:Y:S05]  /*bab0*/  BRA `(.L_x_819) ;  /* 0xffffffe800a87947 */ /* 0x000fea000383ffff */
.L_x_788:
[----:B---3--:R3:W4:Y:S02]  /*bac0*/  SYNCS.PHASECHK.TRANS64.TRYWAIT P1, [R12+URZ+0x30848], R21 ;  /* 0x030848150c0075a7 */ /* 0x008724000802017f */
[----:B----4-:R-:W-:Y:S05]  /*bad0*/  @!P1 NANOSLEEP.SYNCS 0x989680 ;  /* 0x009896800000995d */ /* 0x010fea0003900000 */
[----:B------:R-:W4:Y:S02]  /*bae0*/  @!P1 SYNCS.PHASECHK.TRANS64 P1, [R12+URZ+0x30848], R21 ;  /* 0x030848150c0095a7 */ /* 0x000f24000802007f */
[----:B----4-:R-:W-:Y:S05]  /*baf0*/  @!P1 BRA `(.L_x_788) ;  /* 0xfffffffc00f09947 */ /* 0x010fea000383ffff */
[----:B------:R-:W-:Y:S05]  /*bb00*/  BRA `(.L_x_820) ;  /* 0xffffffec00207947 */ /* 0x000fea000383ffff */
.L_x_790:
[----:B------:R-:W-:-:S07]  /*bb10*/  SHF.L.U32 R5, R10, 0x1f, RZ ;  /* 0x0000001f0a057819 */ /* 0x000fce00000006ff */
.L_x_821:
[----:B-1----:R1:W2:Y:S02]  /*bb20*/  SYNCS.PHASECHK.TRANS64.TRYWAIT P1, [R12+URZ+0x30820], R5 ;  /* 0x030820050c0075a7 */ /* 0x0022a4000802017f */
[----:B--2---:R-:W-:Y:S05]  /*bb30*/  @!P1 NANOSLEEP.SYNCS 0x989680 ;  /* 0x009896800000995d */ /* 0x004fea0003900000 */
[----:B------:R-:W2:Y:S02]  /*bb40*/  @!P1 SYNCS.PHASECHK.TRANS64 P1, [R12+URZ+0x30820], R5 ;  /* 0x030820050c0095a7 */ /* 0x000ea4000802007f */
[----:B--2---:R-:W-:Y:S05]  /*bb50*/  @!P1 BRA `(.L_x_821) ;  /* 0xfffffffc00f09947 */ /* 0x004fea000383ffff */
[----:B------:R-:W-:Y:S05]  /*bb60*/  BRA `(.L_x_822) ;  /* 0xffffffec00a87947 */ /* 0x000fea000383ffff */
.L_x_793:
[----:B-1----:R1:W2:Y:S02]  /*bb70*/  SYNCS.PHASECHK.TRANS64.TRYWAIT P1, [R12+URZ+0x30840], R13 ;  /* 0x0308400d0c0075a7 */ /* 0x0022a4000802017f */
[----:B--2---:R-:W-:Y:S05]  /*bb80*/  @!P1 NANOSLEEP.SYNCS 0x989680 ;  /* 0x009896800000995d */ /* 0x004fea0003900000 */
[----:B------:R-:W2:Y:S02]  /*bb90*/  @!P1 SYNCS.PHASECHK.TRANS64 P1, [R12+URZ+0x30840], R13 ;  /* 0x0308400d0c0095a7 */ /* 0x000ea4000802007f */
[----:B--2---:R-:W-:Y:S05]  /*bba0*/  @!P1 BRA `(.L_x_793) ;  /* 0xfffffffc00f09947 */ /* 0x004fea000383ffff */
[----:B------:R-:W-:Y:S05]  /*bbb0*/  BRA `(.L_x_823) ;  /* 0xfffffff000387947 */ /* 0x000fea000383ffff */
.L_x_795:
[----:B--2---:R2:W3:Y:S02]  /*bbc0*/  SYNCS.PHASECHK.TRANS64.TRYWAIT P1, [R12+URZ+0x30828], R13 ;  /* 0x0308280d0c0075a7 */ /* 0x0044e4000802017f */
[----:B---3--:R-:W-:Y:S05]  /*bbd0*/  @!P1 NANOSLEEP.SYNCS 0x989680 ;  /* 0x009896800000995d */ /* 0x008fea0003900000 */
[----:B------:R-:W3:Y:S02]  /*bbe0*/  @!P1 SYNCS.PHASECHK.TRANS64 P1, [R12+URZ+0x30828], R13 ;  /* 0x0308280d0c0095a7 */ /* 0x000ee4000802007f */
[----:B---3--:R-:W-:Y:S05]  /*bbf0*/  @!P1 BRA `(.L_x_795) ;  /* 0xfffffffc00f09947 */ /* 0x008fea000383ffff */
[----:B------:R-:W-:Y:S05]  /*bc00*/  BRA `(.L_x_824) ;  /* 0xfffffff000c47947 */ /* 0x000fea000383ffff */
.L_x_797:
[----:B---3--:R3:W4:Y:S02]  /*bc10*/  SYNCS.PHASECHK.TRANS64.TRYWAIT P0, [R4+URZ+0x30840], R3 ;  /* 0x03084003040075a7 */ /* 0x008724000800017f */
[----:B----4-:R-:W-:Y:S05]  /*bc20*/  @!P0 NANOSLEEP.SYNCS 0x989680 ;  /* 0x009896800000895d */ /* 0x010fea0003900000 */
[----:B------:R-:W4:Y:S02]  /*bc30*/  @!P0 SYNCS.PHASECHK.TRANS64 P0, [R4+URZ+0x30840], R3 ;  /* 0x03084003040085a7 */ /* 0x000f24000800007f */
[----:B----4-:R-:W-:Y:S05]  /*bc40*/  @!P0 BRA `(.L_x_797) ;  /* 0xfffffffc00f08947 */ /* 0x010fea000383ffff */
[----:B------:R-:W-:Y:S05]  /*bc50*/  BRA `(.L_x_825) ;  /* 0xfffffff400507947 */ /* 0x000fea000383ffff */
.L_x_799:
[----:B------:R-:W-:Y:S01]  /*bc60*/  BSSY B0, `(.L_x_826) ;  /* 0x0000006000007945 */ /* 0x000fe20003800000 */
[----:B------:R-:W-:-:S07]  /*bc70*/  IMAD.MOV.U32 R15, RZ, RZ, -0x1 ;  /* 0xffffffffff0f7424 */ /* 0x000fce00078e00ff */
[----:B--2-4-:R-:W-:Y:S05]  /*bc80*/  WARPSYNC.COLLECTIVE R15, `(.L_x_827) ;  /* 0x000000000f0c7348 */ /* 0x014fea0003c00000 */
[----:B------:R-:W-:Y:S02]  /*bc90*/  ELECT P6, UR62, PT ;  /* 0x00000000003e782f */ /* 0x000fe400038c0000 */
[----:B------:R-:W-:Y:S01]  /*bca0*/  MOV R14, UR62 ;  /* 0x0000003e000e7c02 */ /* 0x000fe20008000f00 */
[----:B--2-4-:R-:W-:Y:S10]  /*bcb0*/  ENDCOLLECTIVE ;  /* 0x000000000000791b */ /* 0x014ff40003800000 */
.L_x_827:
[----:B------:R-:W-:Y:S05]  /*bcc0*/  BSYNC B0 ;  /* 0x0000000000007941 */ /* 0x000fea0003800000 */
.L_x_826:
[----:B------:R-:W-:Y:S05]  /*bcd0*/  BRA `(.L_x_828) ;  /* 0xfffffff800007947 */ /* 0x000fea000383ffff */
.L_x_801:
[----:B-1----:R1:W3:Y:S02]  /*bce0*/  SYNCS.PHASECHK.TRANS64.TRYWAIT P0, [R7+URZ], R4 ;  /* 0x00000004070075a7 */ /* 0x0022e4000800017f */
[----:B---3--:R-:W-:Y:S05]  /*bcf0*/  @!P0 NANOSLEEP.SYNCS 0x989680 ;  /* 0x009896800000895d */ /* 0x008fea0003900000 */
[----:B------:R-:W3:Y:S02]  /*bd00*/  @!P0 SYNCS.PHASECHK.TRANS64 P0, [R7+URZ], R4 ;  /* 0x00000004070085a7 */ /* 0x000ee4000800007f */
[----:B---3--:R-:W-:Y:S05]  /*bd10*/  @!P0 BRA `(.L_x_801) ;  /* 0xfffffffc00f08947 */ /* 0x008fea000383ffff */
[----:B------:R-:W-:Y:S05]  /*bd20*/  BRA `(.L_x_829) ;  /* 0xfffffff800407947 */ /* 0x000fea000383ffff */
.L_x_802:
[----:B---3--:R3:W4:Y:S02]  /*bd30*/  SYNCS.PHASECHK.TRANS64.TRYWAIT P0, [R11+URZ], R2 ;  /* 0x000000020b0075a7 */ /* 0x008724000800017f */
[----:B----4-:R-:W-:Y:S05]  /*bd40*/  @!P0 NANOSLEEP.SYNCS 0x989680 ;  /* 0x009896800000895d */ /* 0x010fea0003900000 */
[----:B------:R-:W4:Y:S02]  /*bd50*/  @!P0 SYNCS.PHASECHK.TRANS64 P0, [R11+URZ], R2 ;  /* 0x000000020b0085a7 */ /* 0x000f24000800007f */
[----:B----4-:R-:W-:Y:S05]  /*bd60*/  @!P0 BRA `(.L_x_802) ;  /* 0xfffffffc00f08947 */ /* 0x010fea000383ffff */
[----:B------:R-:W-:Y:S05]  /*bd70*/  BRA `(.L_x_830) ;  /* 0xfffffff800347947 */ /* 0x000fea000383ffff */
.L_x_804:
[----:B----4-:R4:W1:Y:S02]  /*bd80*/  SYNCS.PHASECHK.TRANS64.TRYWAIT P0, [R9+URZ], R4 ;  /* 0x00000004090075a7 */ /* 0x010864000800017f */
[----:B-1----:R-:W-:Y:S05]  /*bd90*/  @!P0 NANOSLEEP.SYNCS 0x989680 ;  /* 0x009896800000895d */ /* 0x002fea0003900000 */
[----:B------:R-:W1:Y:S02]  /*bda0*/  @!P0 SYNCS.PHASECHK.TRANS64 P0, [R9+URZ], R4 ;  /* 0x00000004090085a7 */ /* 0x000e64000800007f */
[----:B-1----:R-:W-:Y:S05]  /*bdb0*/  @!P0 BRA `(.L_x_804) ;  /* 0xfffffffc00f08947 */ /* 0x002fea000383ffff */
[----:B------:R-:W-:Y:S05]  /*bdc0*/  BRA `(.L_x_831) ;  /* 0xfffffff800387947 */ /* 0x000fea000383ffff */
.L_x_832:
        /* <DEDUP_REMOVED lines=11> */
.L_x_3658:


//--------------------- .text._ZN7cutlass13device_kernelIN5flash11enable_sm90INS1_16FlashAttnBwdSm90INS1_25CollectiveMainloopBwdSm90ILi2ELi2ELi2EN4cute5tupleIJNS5_1CILi1EEES8_S8_EEENS6_IJNS7_ILi64EEENS7_ILi128EEESB_EEENS_6half_tEfNS_4arch4Sm90ELb0ELb0ELb1ELb1ELb0ELb1ELb0ELb0ELi2ELi1ELi2ELi1ELb0EEENS1_24CollectiveEpilogueBwdGQAISC_fSF_Li256ELb1ELb0EEENS1_19SingleTileSchedulerILb1ELb0ELb0ELi128EEEEEEEEEvNT_6ParamsE --------------------------
	.section	.text._ZN7cutlass13device_kernelIN5flash11enable_sm90INS1_16FlashAttnBwdSm90INS1_25CollectiveMainloopBwdSm90ILi2ELi2ELi2EN4cute5tupleIJNS5_1CILi1EEES8_S8_EEENS6_IJNS7_ILi64EEENS7_ILi128EEESB_EEENS_6half_tEfNS_4arch4Sm90ELb0ELb0ELb1ELb1ELb0ELb1ELb0ELb0ELi2ELi1ELi2ELi1ELb0EEENS1_24CollectiveEpilogueBwdGQAISC_fSF_Li256ELb1ELb0EEENS1_19SingleTileSchedulerILb1ELb0ELb0ELi128EEEEEEEEEvNT_6ParamsE,"ax",@progbits
	.align	128
.text._ZN7cutlass13device_kernelIN5flash11enable_sm90INS1_16FlashAttnBwdSm90INS1_25CollectiveMainloopBwdSm90ILi2ELi2ELi2EN4cute5tupleIJNS5_1CILi1EEES8_S8_EEENS6_IJNS7_ILi64EEENS7_ILi128EEESB_EEENS_6half_tEfNS_4arch4Sm90ELb0ELb0ELb1ELb1ELb0ELb1ELb0ELb0ELi2ELi1ELi2ELi1ELb0EEENS1_24CollectiveEpilogueBwdGQAISC_fSF_Li256ELb1ELb0EEENS1_19SingleTileSchedulerILb1ELb0ELb0ELi128EEEEEEEEEvNT_6ParamsE:
        .type           _ZN7cutlass13device_kernelIN5flash11enable_sm90INS1_16FlashAttnBwdSm90INS1_25CollectiveMainloopBwdSm90ILi2ELi2ELi2EN4cute5tupleIJNS5_1CILi1EEES8_S8_EEENS6_IJNS7_ILi64EEENS7_ILi128EEESB_EEENS_6half_tEfNS_4arch4Sm90ELb0ELb0ELb1ELb1ELb0ELb1ELb0ELb0ELi2ELi1ELi2ELi1ELb0EEENS1_24CollectiveEpilogueBwdGQAISC_fSF_Li256ELb1ELb0EEENS1_19SingleTileSchedulerILb1ELb0ELb0ELi128EEEEEEEEEvNT_6ParamsE,@function
        .size           _ZN7cutlass13device_kernelIN5flash11enable_sm90INS1_16FlashAttnBwdSm90INS1_25CollectiveMainloopBwdSm90ILi2ELi2ELi2EN4cute5tupleIJNS5_1CILi1EEES8_S8_EEENS6_IJNS7_ILi64EEENS7_ILi128EEESB_EEENS_6half_tEfNS_4arch4Sm90ELb0ELb0ELb1ELb1ELb0ELb1ELb0ELb0ELi2ELi1ELi2ELi1ELb0EEENS1_24CollectiveEpilogueBwdGQAISC_fSF_Li256ELb1ELb0EEENS1_19SingleTileSchedulerILb1ELb0ELb0ELi128EEEEEEEEEvNT_6ParamsE,(.L_x_3659 - _ZN7cutlass13device_kernelIN5flash11enable_sm90INS1_16FlashAttnBwdSm90INS1_25CollectiveMainloopBwdSm90ILi2ELi2ELi2EN4cute5tupleIJNS5_1CILi1EEES8_S8_EEENS6_IJNS7_ILi64EEENS7_ILi128EEESB_EEENS_6half_tEfNS_4arch4Sm90ELb0ELb0ELb1ELb1ELb0ELb1ELb0ELb0ELi2ELi1ELi2ELi1ELb0EEENS1_24CollectiveEpilogueBwdGQAISC_fSF_Li256ELb1ELb0EEENS1_19SingleTileSchedulerILb1ELb0ELb0ELi128EEEEEEEEEvNT_6ParamsE)
        .other          _ZN7cutlass13device_kernelIN5flash11enable_sm90INS1_16FlashAttnBwdSm90INS1_25CollectiveMainloopBwdSm90ILi2ELi2ELi2EN4cute5tupleIJNS5_1CILi1EEES8_S8_EEENS6_IJNS7_ILi64EEENS7_ILi128EEESB_EEENS_6half_tEfNS_4arch4Sm90ELb0ELb0ELb1ELb1ELb0ELb1ELb0ELb0ELi2ELi1ELi2ELi1ELb0EEENS1_24CollectiveEpilogueBwdGQAISC_fSF_Li256ELb1ELb0EEENS1_19SingleTileSchedulerILb1ELb0ELb0ELi128EEEEEEEEEvNT_6ParamsE,@"STO_CUDA_ENTRY STV_DEFAULT"
_ZN7cutlass13device_kernelIN5flash11enable_sm90INS1_16FlashAttnBwdSm90INS1_25CollectiveMainloopBwdSm90ILi2ELi2ELi2EN4cute5tupleIJNS5_1CILi1EEES8_S8_EEENS6_IJNS7_ILi64EEENS7_ILi128EEESB_EEENS_6half_tEfNS_4arch4Sm90ELb0ELb0ELb1ELb1ELb0ELb1ELb0ELb0ELi2ELi1ELi2ELi1ELb0EEENS1_24CollectiveEpilogueBwdGQAISC_fSF_Li256ELb1ELb0EEENS1_19SingleTileSchedulerILb1ELb0ELb0ELi128EEEEEEEEEvNT_6ParamsE:
        /* <DEDUP_REMOVED lines=23> */
.L_x_834:
[----:B------:R-:W-:Y:S05]  /*0170*/  BSYNC B0 ;  /* 0x0000000000007941 */ /* 0x000fea0003800000 */
.L_x_833:
        /* <DEDUP_REMOVED lines=34> */
.L_x_835:
        /* <DEDUP_REMOVED lines=22> */
.L_x_836:
        /* <DEDUP_REMOVED lines=9> */
.L_x_839:
        /* <DEDUP_REMOVED lines=20> */
.L_x_840:
        /* <DEDUP_REMOVED lines=10> */
.L_x_842:
[----:B------:R-:W2:Y:S02]  /*0770*/  LDC R0, c[0x0][0x8c4] ;  /* 0x00023100ff007b82 */ /* 0x000ea40000000800 */
.L_x_841:
        /* <DEDUP_REMOVED lines=16> */
.L_x_844:
        /* <DEDUP_REMOVED lines=10> */
.L_x_845:
        /* <DEDUP_REMOVED lines=8> */
.L_x_846:
        /* <DEDUP_REMOVED lines=9> */
.L_x_847:
        /* <DEDUP_REMOVED lines=88> */
.L_x_850:
        /* <DEDUP_REMOVED lines=15> */
.L_x_849:
        /* <DEDUP_REMOVED lines=22> */
.L_x_852:
        /* <DEDUP_REMOVED lines=15> */
.L_x_851:
        /* <DEDUP_REMOVED lines=8> */
.L_x_929:
        /* <DEDUP_REMOVED lines=45> */
.L_x_854:
        /* <DEDUP_REMOVED lines=74> */
.L_x_866:
[----:B------:R-:W-:-:S13]  /*1ae0*/  ISETP.NE.AND P0, PT, R7, 0x3, PT ;  /* 0x000000030700780c */ /* 0x000fda0003f05270 */
[----:B---3--:R-:W-:Y:S05]  /*1af0*/  @!P0 BRA `(.L_x_856) ;  /* 0x0000000000048947 */ /* 0x008fea0003800000 */
[----:B------:R-:W-:Y:S01]  /*1b00*/  BPT.TRAP 0x1 ;  /* 0x000000040000795c */ /* 0x000fe20000300000 */
.L_x_856:
[----:B------:R-:W-:Y:S01]  /*1b10*/  IMAD R2, R4, 0x8, R16 ;  /* 0x0000000804027824 */ /* 0x000fe200078e0210 */
[----:B------:R-:W-:-:S04]  /*1b20*/  SHF.L.U32 R153, R5, 0x1f, RZ ;  /* 0x0000001f05997819 */ /* 0x000fc800000006ff */
[----:B------:R3:W4:Y:S01]  /*1b30*/  SYNCS.PHASECHK.TRANS64.TRYWAIT P1, [R2+URZ+0x30810], R153 ;  /* 0x03081099020075a7 */ /* 0x000722000802017f */
[----:B------:R-:W-:Y:S05]  /*1b40*/  @!P0 BRA `(.L_x_857) ;  /* 0x0000000000048947 */ /* 0x000fea0003800000 */
[----:B------:R-:W-:Y:S01]  /*1b50*/  BPT.TRAP 0x1 ;  /* 0x000000040000795c */ /* 0x000fe20000300000 */
.L_x_857:
[----:B----4-:R-:W-:Y:S05]  /*1b60*/  @P1 BRA `(.L_x_858) ;  /* 0x0000000000081947 */ /* 0x010fea0003800000 */
[----:B------:R-:W4:Y:S02]  /*1b70*/  SYNCS.PHASECHK.TRANS64.TRYWAIT P1, [R2+URZ+0x30810], R153 ;  /* 0x03081099020075a7 */ /* 0x000f24000802017f */
[----:B----4-:R-:W-:Y:S05]  /*1b80*/  @!P1 BRA `(.L_x_859) ;  /* 0x0000006800349947 */ /* 0x010fea0003800000 */
.L_x_858:
        /* <DEDUP_REMOVED lines=81> */
.L_x_860:
[----:B------:R1:W1:Y:S01]  /*20a0*/  SYNCS.PHASECHK.TRANS64.TRYWAIT P1, [R2+URZ+0x30830], R153 ;  /* 0x03083099020075a7 */ /* 0x000262000802017f */
[----:B------:R-:W-:Y:S05]  /*20b0*/  @!P0 BRA `(.L_x_861) ;  /* 0x0000000000048947 */ /* 0x000fea0003800000 */
[----:B------:R-:W-:Y:S01]  /*20c0*/  BPT.TRAP 0x1 ;  /* 0x000000040000795c */ /* 0x000fe20000300000 */
.L_x_861:
[----:B------:R-:W-:-:S05]  /*20d0*/  VIADD R17, R16, 0x20000 ;  /* 0x0002000010117836 */ /* 0x000fca0000000000 */
[----:B------:R-:W-:-:S04]  /*20e0*/  SHF.R.U32.HI R17, RZ, 0x4, R17 ;  /* 0x00000004ff117819 */ /* 0x000fc80000011611 */
[----:B------:R-:W-:-:S04]  /*20f0*/  LOP3.LUT R17, R17, 0x3fff, RZ, 0xc0, !PT ;  /* 0x00003fff11117812 */ /* 0x000fc800078ec0ff */
[----:B------:R-:W-:Y:S01]  /*2100*/  LOP3.LUT R155, R17, 0x10000, RZ, 0xfc, !PT ;  /* 0x00010000119b7812 */ /* 0x000fe200078efcff */
[----:B-1----:R-:W-:Y:S06]  /*2110*/  @P1 BRA `(.L_x_862) ;  /* 0x0000000000081947 */ /* 0x002fec0003800000 */
[----:B------:R-:W1:Y:S02]  /*2120*/  SYNCS.PHASECHK.TRANS64.TRYWAIT P1, [R2+URZ+0x30830], R153 ;  /* 0x03083099020075a7 */ /* 0x000e64000802017f */
[----:B-1----:R-:W-:Y:S05]  /*2130*/  @!P1 BRA `(.L_x_863) ;  /* 0x0000006000dc9947 */ /* 0x002fea0003800000 */
.L_x_862:
        /* <DEDUP_REMOVED lines=495> */
.L_x_864:
        /* <DEDUP_REMOVED lines=49> */
.L_x_865:
        /* <DEDUP_REMOVED lines=77> */
.L_x_848:
[----:B------:R-:W-:Y:S05]  /*4810*/  @P0 BRA `(.L_x_843) ;  /* 0x0000003800d80947 */ /* 0x000fea0003800000 */
[----:B-1-3--:R-:W1:Y:S01]  /*4820*/  LDC.64 R2, c[0x0][0x878] ;  /* 0x00021e00ff027b82 */ /* 0x00ae620000000a00 */
[----:B------:R-:W2:Y:S07]  /*4830*/  S2R R22, SR_TID.X ;  /* 0x0000000000167919 */ /* 0x000eae0000002100 */
[----:B------:R-:W3:Y:S01]  /*4840*/  LDC R0, c[0x0][0x850] ;  /* 0x00021400ff007b82 */ /* 0x000ee20000000800 */
[----:B------:R-:W4:Y:S01]  /*4850*/  S2R R7, SR_CTAID.Y ;  /* 0x0000000000077919 */ /* 0x000f220000002600 */
[----:B------:R-:W5:Y:S06]  /*4860*/  S2R R8, SR_CTAID.X ;  /* 0x0000000000087919 */ /* 0x000f6c0000002500 */
[----:B------:R-:W2:Y:S01]  /*4870*/  S2UR UR5, SR_CgaCtaId ;  /* 0x00000000000579c3 */ /* 0x000ea20000008800 */
[----:B-1----:R-:W-:-:S07]  /*4880*/  ISETP.NE.U32.AND P0, PT, R2, RZ, PT ;  /* 0x000000ff0200720c */ /* 0x002fce0003f05070 */
[----:B------:R-:W1:Y:S01]  /*4890*/  LDC.64 R10, c[0x0][0x818] ;  /* 0x00020600ff0a7b82 */ /* 0x000e620000000a00 */
[----:B------:R-:W-:-:S07]  /*48a0*/  ISETP.NE.AND.EX P0, PT, R3, RZ, PT, P0 ;  /* 0x000000ff0300720c */ /* 0x000fce0003f05300 */
[----:B------:R-:W1:Y:S08]  /*48b0*/  LDC.64 R14, c[0x0][0x840] ;  /* 0x00021000ff0e7b82 */ /* 0x000e700000000a00 */
[----:B------:R-:W2:Y:S01]  /*48c0*/  @P0 LDC.64 R2, c[0x0][0x878] ;  /* 0x00021e00ff020b82 */ /* 0x000ea20000000a00 */
[----:B------:R-:W-:-:S07]  /*48d0*/  UMOV UR4, 0x400 ;  /* 0x0000040000047882 */ /* 0x000fce0000000000 */
[----:B------:R-:W1:Y:S08]  /*48e0*/  LDC.64 R12, c[0x0][0x820] ;  /* 0x00020800ff0c7b82 */ /* 0x000e700000000a00 */
[----:B------:R-:W1:Y:S01]  /*48f0*/  LDC.64 R16, c[0x0][0x848] ;  /* 0x00021200ff107b82 */ /* 0x000e620000000a00 */
[----:B--2---:R-:W-:-:S07]  /*4900*/  @P0 IMAD.WIDE R2, R228, 0x4, R2 ;  /* 0x00000004e4020825 */ /* 0x004fce00078e0202 */
[----:B------:R-:W2:Y:S01]  /*4910*/  LDC.64 R18, c[0x0][0x800] ;  /* 0x00020000ff127b82 */ /* 0x000ea20000000a00 */
[----:B------:R4:W2:Y:S07]  /*4920*/  @P0 LDG.E R3, desc[UR38][R2.64] ;  /* 0x0000002602030981 */ /* 0x0008ae000c1e1900 */
[----:B------:R-:W-:Y:S01]  /*4930*/  BAR.SYNC.DEFER_BLOCKING 0x1, 0x100 ;  /* 0x0044000000007b1d */ /* 0x000fe20000010000 */
[----:B---3--:R-:W-:Y:S01]  /*4940*/  ISETP.NE.AND P1, PT, R0, 0x1, PT ;  /* 0x000000010000780c */ /* 0x008fe20003f25270 */
[----:B------:R-:W-:Y:S01]  /*4950*/  VIADD R23, R22, 0xffffff80 ;  /* 0xffffff8016177836 */ /* 0x000fe20000000000 */
[----:B------:R-:W-:-:S05]  /*4960*/  ULEA UR4, UR5, UR4, 0x18 ;  /* 0x0000000405047291 */ /* 0x000fca000f8ec03f */
[----:B------:R-:W3:Y:S01]  /*4970*/  LDC.64 R20, c[0x0][0x828] ;  /* 0x00020a00ff147b82 */ /* 0x000ee20000000a00 */
[----:B------:R-:W-:Y:S01]  /*4980*/  SHF.R.S32.HI R0, RZ, 0x1f, R23 ;  /* 0x0000001fff007819 */ /* 0x000fe20000011417 */
[----:B------:R-:W-:Y:S03]  /*4990*/  BSSY B0, `(.L_x_867) ;  /* 0x0000054000007945 */ /* 0x000fe60003800000 */
[----:B------:R-:W-:-:S03]  /*49a0*/  LEA.HI R5, R0, R23, RZ, 0x7 ;  /* 0x0000001700057211 */ /* 0x000fc600078f38ff */
[----:B------:R-:W1:Y:S01]  /*49b0*/  @P1 LDC R4, c[0x0][0x854] ;  /* 0x00021500ff041b82 */ /* 0x000e620000000800 */
[C---:B------:R-:W-:Y:S01]  /*49c0*/  LOP3.LUT R0, R5.reuse, 0xfffff80, RZ, 0xc0, !PT ;  /* 0x0fffff8005007812 */ /* 0x040fe200078ec0ff */
[----:B----4-:R-:W-:-:S04]  /*49d0*/  IMAD.SHL.U32 R2, R5, 0x40, RZ ;  /* 0x0000004005027824 */ /* 0x010fc800078e00ff */
[----:B------:R-:W-:Y:S01]  /*49e0*/  IMAD.IADD R0, R23, 0x1, -R0 ;  /* 0x0000000117007824 */ /* 0x000fe200078e0a00 */
[----:B------:R-:W-:Y:S01]  /*49f0*/  LOP3.LUT R5, R2, 0x3fffe000, RZ, 0xc0, !PT ;  /* 0x3fffe00002057812 */ /* 0x000fe200078ec0ff */
[----:B------:R-:W4:Y:S04]  /*4a00*/  @P1 LDC R9, c[0x0][0x858] ;  /* 0x00021600ff091b82 */ /* 0x000f280000000800 */
[----:B------:R-:W-:-:S05]  /*4a10*/  IMAD R5, R0, 0x4, R5 ;  /* 0x0000000400057824 */ /* 0x000fca00078e0205 */
[----:B------:R-:W-:Y:S01]  /*4a20*/  LEA R6, R5, UR4, 0x2 ;  /* 0x0000000405067c11 */ /* 0x000fe2000f8e10ff */
[----:B-----5:R-:W-:-:S04]  /*4a30*/  IMAD.SHL.U32 R5, R8, 0x4000, RZ ;  /* 0x0000400008057824 */ /* 0x020fc800078e00ff */
[----:B------:R1:W-:Y:S02]  /*4a40*/  STS.128 [R6], R24 ;  /* 0x0000001806007388 */ /* 0x0003e40000000c00 */
[----:B-1----:R-:W-:Y:S02]  /*4a50*/  @P1 IMAD.HI.U32 R0, R7, R4, RZ ;  /* 0x0000000407001227 */ /* 0x002fe400078e00ff */
[----:B------:R1:W-:Y:S04]  /*4a60*/  STS.128 [R6+0x800], R28 ;  /* 0x0008001c06007388 */ /* 0x0003e80000000c00 */
[----:B------:R1:W-:Y:S01]  /*4a70*/  STS.128 [R6+0x1000], R32 ;  /* 0x0010002006007388 */ /* 0x0003e20000000c00 */
[----:B----4-:R-:W-:-:S03]  /*4a80*/  @P1 SHF.R.U32.HI R7, RZ, R9, R0 ;  /* 0x00000009ff071219 */ /* 0x010fc60000011600 */
[----:B------:R1:W-:Y:S01]  /*4a90*/  STS.128 [R6+0x1800], R36 ;  /* 0x0018002406007388 */ /* 0x0003e20000000c00 */
[----:B------:R-:W-:-:S03]  /*4aa0*/  SHF.R.S32.HI R9, RZ, 0x1f, R7 ;  /* 0x0000001fff097819 */ /* 0x000fc60000011407 */
        /* <DEDUP_REMOVED lines=17> */
[----:B----4-:R-:W4:Y:S01]  /*4bc0*/  FENCE.VIEW.ASYNC.S ;  /* 0x00000000000073c6 */ /* 0x010f220000000000 */
[----:B--2---:R-:W-:-:S05]  /*4bd0*/  @P0 IMAD R3, R228, 0x80, R3 ;  /* 0x00000080e4030824 */ /* 0x004fca00078e0203 */
[----:B------:R-:W-:-:S04]  /*4be0*/  @P0 SHF.R.S32.HI R0, RZ, 0x1f, R3 ;  /* 0x0000001fff000819 */ /* 0x000fc80000011403 */
[----:B------:R-:W-:-:S05]  /*4bf0*/  @P0 LEA.HI R0, R0, R3, RZ, 0x7 ;  /* 0x0000000300000211 */ /* 0x000fca00078f38ff */
[----:B------:R-:W-:-:S05]  /*4c00*/  @P0 IMAD.SHL.U32 R0, R0, 0x80, RZ ;  /* 0x0000008000000824 */ /* 0x000fca00078e00ff */
[----:B------:R-:W-:Y:S01]  /*4c10*/  @P0 LOP3.LUT R2, R0, 0xffffc000, RZ, 0xc0, !PT ;  /* 0xffffc00000020812 */ /* 0x000fe200078ec0ff */
[----:B------:R-:W-:-:S03]  /*4c20*/  IMAD R0, R9, R10, RZ ;  /* 0x0000000a09007224 */ /* 0x000fc600078e02ff */
[----:B------:R-:W-:Y:S02]  /*4c30*/  @P0 SHF.R.S32.HI R3, RZ, 0x1f, R2 ;  /* 0x0000001fff030819 */ /* 0x000fe40000011402 */
[----:B------:R-:W-:Y:S01]  /*4c40*/  @!P0 CS2R R2, SRZ ;  /* 0x0000000000028805 */ /* 0x000fe2000001ff00 */
[----:B----4-:R-:W-:Y:S05]  /*4c50*/  BAR.SYNC.DEFER_BLOCKING 0x1, 0x100 ;  /* 0x0044000000007b1d */ /* 0x010fea0000010000 */
[----:B------:R-:W-:Y:S01]  /*4c60*/  IADD3 R4, P1, R5, R2, RZ ;  /* 0x0000000205047210 */ /* 0x000fe20007f3e0ff */
[----:B------:R-:W-:Y:S02]  /*4c70*/  IMAD R2, R9, R14, RZ ;  /* 0x0000000e09027224 */ /* 0x000fe400078e02ff */
[----:B------:R-:W-:Y:S01]  /*4c80*/  IMAD R9, R7, R11, R0 ;  /* 0x0000000b07097224 */ /* 0x000fe200078e0200 */
[----:B------:R-:W-:Y:S01]  /*4c90*/  LEA.HI.X.SX32 R5, R5, R3, 0x1, P1 ;  /* 0x0000000305057211 */ /* 0x000fe200008f0eff */
[C---:B------:R-:W-:Y:S01]  /*4ca0*/  IMAD R11, R7.reuse, R15, R2 ;  /* 0x0000000f070b7224 */ /* 0x040fe200078e0202 */
[----:B------:R-:W-:Y:S01]  /*4cb0*/  SHF.R.S32.HI R0, RZ, 0x1f, R228 ;  /* 0x0000001fff007819 */ /* 0x000fe200000114e4 */
[----:B------:R-:W-:-:S04]  /*4cc0*/  IMAD.WIDE.U32 R2, R7, R10, R4 ;  /* 0x0000000a07027225 */ /* 0x000fc800078e0004 */
[----:B------:R-:W-:Y:S01]  /*4cd0*/  IMAD.IADD R3, R3, 0x1, R9 ;  /* 0x0000000103037824 */ /* 0x000fe200078e0209 */
[----:B------:R-:W-:Y:S01]  /*4ce0*/  SEL R9, R0, RZ, !P0 ;  /* 0x000000ff00097207 */ /* 0x000fe20004000000 */
[----:B------:R-:W-:Y:S01]  /*4cf0*/  IMAD.WIDE.U32 R4, R7, R14, R4 ;  /* 0x0000000e07047225 */ /* 0x000fe200078e0004 */
[----:B------:R-:W-:Y:S02]  /*4d00*/  SEL R7, R228, RZ, !P0 ;  /* 0x000000ffe4077207 */ /* 0x000fe40004000000 */
[----:B------:R-:W-:Y:S01]  /*4d10*/  ISETP.NE.AND P0, PT, R23, RZ, PT ;  /* 0x000000ff1700720c */ /* 0x000fe20003f05270 */
[----:B------:R-:W-:Y:S02]  /*4d20*/  IMAD.IADD R5, R5, 0x1, R11 ;  /* 0x0000000105057824 */ /* 0x000fe400078e020b */
[C---:B------:R-:W-:Y:S02]  /*4d30*/  IMAD R0, R9.reuse, R12, RZ ;  /* 0x0000000c09007224 */ /* 0x040fe400078e02ff */
[----:B------:R-:W-:-:S02]  /*4d40*/  IMAD R8, R9, R16, RZ ;  /* 0x0000001009087224 */ /* 0x000fc400078e02ff */
[----:B------:R-:W-:-:S04]  /*4d50*/  IMAD.WIDE.U32 R2, R7, R12, R2 ;  /* 0x0000000c07027225 */ /* 0x000fc800078e0002 */
[----:B------:R-:W-:Y:S01]  /*4d60*/  IMAD.WIDE.U32 R4, R7, R16, R4 ;  /* 0x0000001007047225 */ /* 0x000fe200078e0004 */
[----:B------:R-:W-:-:S03]  /*4d70*/  LEA R18, P1, R2, R18, 0x2 ;  /* 0x0000001202127211 */ /* 0x000fc600078210ff */
[C---:B------:R-:W-:Y:S01]  /*4d80*/  IMAD R9, R7.reuse, R13, R0 ;  /* 0x0000000d07097224 */ /* 0x040fe200078e0200 */
[----:B---3--:R-:W-:Y:S01]  /*4d90*/  LEA R20, P2, R4, R20, 0x2 ;  /* 0x0000001404147211 */ /* 0x008fe200078410ff */
[----:B------:R-:W-:Y:S02]  /*4da0*/  IMAD R7, R7, R17, R8 ;  /* 0x0000001107077224 */ /* 0x000fe400078e0208 */
[----:B------:R-:W-:Y:S02]  /*4db0*/  IMAD.IADD R3, R3, 0x1, R9 ;  /* 0x0000000103037824 */ /* 0x000fe400078e0209 */
[----:B------:R-:W-:-:S03]  /*4dc0*/  IMAD.IADD R0, R5, 0x1, R7 ;  /* 0x0000000105007824 */ /* 0x000fc600078e0207 */
[----:B------:R-:W-:Y:S02]  /*4dd0*/  LEA.HI.X R3, R2, R19, R3, 0x2, P1 ;  /* 0x0000001302037211 */ /* 0x000fe400008f1403 */
[----:B------:R-:W-:Y:S01]  /*4de0*/  LEA.HI.X R0, R4, R21, R0, 0x2, P2 ;  /* 0x0000001504007211 */ /* 0x000fe200010f1400 */
[----:B-1----:R-:W-:Y:S06]  /*4df0*/  @P0 BRA `(.L_x_868) ;  /* 0x0000000000340947 */ /* 0x002fec0003800000 */
[----:B------:R-:W-:Y:S01]  /*4e00*/  R2UR UR6, R20 ;  /* 0x00000000140672ca */ /* 0x000fe200000e0000 */
[----:B------:R-:W-:Y:S01]  /*4e10*/  UMOV UR5, 0x1000 ;  /* 0x0000100000057882 */ /* 0x000fe20000000000 */
[----:B------:R-:W-:Y:S01]  /*4e20*/  R2UR UR7, R0 ;  /* 0x00000000000772ca */ /* 0x000fe200000e0000 */
[----:B------:R-:W-:Y:S01]  /*4e30*/  UMOV UR8, 0x0 ;  /* 0x0000000000087882 */ /* 0x000fe20000000000 */
[----:B------:R-:W-:Y:S01]  /*4e40*/  PLOP3.LUT P0, PT, PT, PT, PT, 0x80, 0x0 ;  /* 0x000000000000781c */ /* 0x000fe20003f0f070 */
[----:B------:R-:W-:-:S12]  /*4e50*/  UMOV UR9, 0x14f00000 ;  /* 0x14f0000000097882 */ /* 0x000fd80000000000 */
.L_x_869:
[----:B------:R-:W-:Y:S01]  /*4e60*/  @P0 ELECT P1, URZ, PT ;  /* 0x00000000003f082f */ /* 0x000fe20003820000 */
[----:B------:R1:W-:-:S12]  /*4e70*/  UBLKRED.G.S.ADD.F32.RN [UR6], [UR4], UR5, desc[UR8] ;  /* 0x00000806040073bb */ /* 0x0003d800080a1405 */
[----:B------:R-:W-:Y:S02]  /*4e80*/  @P1 PLOP3.LUT P0, PT, P1, PT, PT, 0x8, 0x0 ;  /* 0x000000000000181c */ /* 0x000fe40000f0e170 */
[----:B------:R-:W-:-:S11]  /*4e90*/  PLOP3.LUT P1, PT, PT, PT, PT, 0x8, 0x0 ;  /* 0x000000000000781c */ /* 0x000fd60003f2e170 */
[----:B-1----:R-:W-:Y:S05]  /*4ea0*/  @P0 BRA.U.ANY `(.L_x_869) ;  /* 0xfffffffd00ec0947 */ /* 0x002fea000393ffff */
[----:B------:R0:W-:Y:S01]  /*4eb0*/  UTMACMDFLUSH ;  /* 0x00000000000079b7 */ /* 0x0001e20000000000 */
[----:B------:R-:W-:-:S04]  /*4ec0*/  DEPBAR.LE SB0, 0x0 ;  /* 0x000080000000791a */ /* 0x000fc80000000000 */
.L_x_868:
[----:B------:R-:W-:Y:S05]  /*4ed0*/  BSYNC B0 ;  /* 0x0000000000007941 */ /* 0x000fea0003800000 */
.L_x_867:
[----:B------:R-:W-:Y:S01]  /*4ee0*/  BAR.SYNC.DEFER_BLOCKING 0x1, 0x100 ;  /* 0x0044000000007b1d */ /* 0x000fe20000010000 */
[----:B------:R-:W-:-:S05]  /*4ef0*/  ISETP.NE.AND P0, PT, R22, 0x80, PT ;  /* 0x000000801600780c */ /* 0x000fca0003f05270 */
        /* <DEDUP_REMOVED lines=28> */
[----:B------:R-:W-:Y:S01]  /*50c0*/  PLOP3.LUT P0, PT, PT, PT, PT, 0x80, 0x0 ;  /* 0x000000000000781c */ /* 0x000fe20003f0f070 */
[----:B------:R-:W-:-:S12]  /*50d0*/  UMOV UR9, 0x14f00000 ;  /* 0x14f0000000097882 */ /* 0x000fd80000000000 */
.L_x_870:
        /* <DEDUP_REMOVED lines=8> */
.L_x_838:
        /* <DEDUP_REMOVED lines=20> */
.L_x_872:
        /* <DEDUP_REMOVED lines=13> */
.L_x_874:
[----:B------:R-:W-:-:S05]  /*5370*/  ULDC UR5, c[0x0][0x8c4] ;  /* 0x0002310000057ab9 */ /* 0x000fca0000000800 */
.L_x_873:
        /* <DEDUP_REMOVED lines=40> */
.L_x_875:
        /* <DEDUP_REMOVED lines=49> */
.L_x_889:
        /* <DEDUP_REMOVED lines=21> */
.L_x_878:
[----:B------:R-:W-:Y:S05]  /*5a60*/  BSYNC B0 ;  /* 0x0000000000007941 */ /* 0x000fea0003800000 */
.L_x_877:
        /* <DEDUP_REMOVED lines=13> */
.L_x_880:
[----:B------:R-:W-:Y:S05]  /*5b40*/  BSYNC B0 ;  /* 0x0000000000007941 */ /* 0x000fea0003800000 */
.L_x_879:
[----:B------:R-:W-:Y:S06]  /*5b50*/  BAR.ARV 0xa, 0xa0 ;  /* 0x0282800000007b1d */ /* 0x000fec0000002000 */
[----:B------:R-:W-:Y:S04]  /*5b60*/  BSSY B0, `(.L_x_881) ;  /* 0x0000003000007945 */ /* 0x000fe80003800000 */
[----:B------:R-:W-:Y:S05]  /*5b70*/  @!P0 BRA `(.L_x_882) ;  /* 0x0000000000048947 */ /* 0x000fea0003800000 */
[----:B------:R-:W-:-:S04]  /*5b80*/  DEPBAR.LE SB0, 0x0 ;  /* 0x000080000000791a */ /* 0x000fc80000000000 */
.L_x_882:
[----:B------:R-:W-:Y:S05]  /*5b90*/  BSYNC B0 ;  /* 0x0000000000007941 */ /* 0x000fea0003800000 */
.L_x_881:
        /* <DEDUP_REMOVED lines=13> */
.L_x_884:
[----:B------:R-:W-:Y:S05]  /*5c70*/  BSYNC B0 ;  /* 0x0000000000007941 */ /* 0x000fea0003800000 */
.L_x_883:
        /* <DEDUP_REMOVED lines=13> */
.L_x_886:
[----:B------:R-:W-:Y:S05]  /*5d50*/  BSYNC B0 ;  /* 0x0000000000007941 */ /* 0x000fea0003800000 */
.L_x_885:
[----:B------:R-:W-:Y:S01]  /*5d60*/  VIADD R0, R0, 0xfffffffe ;  /* 0xfffffffe00007836 */ /* 0x000fe20000000000 */
[----:B------:R-:W-:Y:S06]  /*5d70*/  BAR.ARV 0xa, 0xa0 ;  /* 0x0282800000007b1d */ /* 0x000fec0000002000 */
[----:B------:R-:W-:Y:S01]  /*5d80*/  BSSY B0, `(.L_x_887) ;  /* 0x0000004000007945 */ /* 0x000fe20003800000 */
[----:B------:R-:W-:-:S03]  /*5d90*/  ISETP.NE.AND P1, PT, R0, RZ, PT ;  /* 0x000000ff0000720c */ /* 0x000fc60003f25270 */
[----:B------:R-:W-:Y:S10]  /*5da0*/  @!P0 BRA `(.L_x_888) ;  /* 0x0000000000048947 */ /* 0x000ff40003800000 */
[----:B------:R-:W-:-:S04]  /*5db0*/  DEPBAR.LE SB0, 0x0 ;  /* 0x000080000000791a */ /* 0x000fc80000000000 */
.L_x_888:
[----:B------:R-:W-:Y:S05]  /*5dc0*/  BSYNC B0 ;  /* 0x0000000000007941 */ /* 0x000fea0003800000 */
.L_x_887:
[----:B------:R-:W-:Y:S06]  /*5dd0*/  BAR.ARV 0xb, 0xa0 ;  /* 0x02c2800000007b1d */ /* 0x000fec0000002000 */
[----:B------:R-:W-:Y:S02]  /*5de0*/  UIADD3 UR5, UR5, 0x2, URZ ;  /* 0x0000000205057890 */ /* 0x000fe4000fffe03f */
[----:B------:R-:W-:Y:S01]  /*5df0*/  UIADD3 UR4, UR4, 0x1, URZ ;  /* 0x0000000104047890 */ /* 0x000fe2000fffe03f */
[----:B------:R-:W-:Y:S11]  /*5e00*/  @P1 BRA `(.L_x_889) ;  /* 0xfffffff800c01947 */ /* 0x000ff6000383ffff */
[----:B------:R-:W-:-:S12]  /*5e10*/  USHF.L.U32 UR6, UR5, 0xd, URZ ;  /* 0x0000000d05067899 */ /* 0x000fd8000800063f */
.L_x_876:
        /* <DEDUP_REMOVED lines=19> */
.L_x_891:
[----:B------:R-:W-:Y:S05]  /*5f50*/  BSYNC B0 ;  /* 0x0000000000007941 */ /* 0x000fea0003800000 */
.L_x_890:
        /* <DEDUP_REMOVED lines=19> */
.L_x_893:
[----:B------:R-:W-:Y:S05]  /*6090*/  BSYNC B0 ;  /* 0x0000000000007941 */ /* 0x000fea0003800000 */
.L_x_892:
[----:B------:R-:W-:Y:S06]  /*60a0*/  BAR.ARV 0xa, 0xa0 ;  /* 0x0282800000007b1d */ /* 0x000fec0000002000 */
[----:B------:R-:W-:Y:S04]  /*60b0*/  BSSY B0, `(.L_x_894) ;  /* 0x0000003000007945 */ /* 0x000fe80003800000 */
[----:B------:R-:W-:Y:S05]  /*60c0*/  @!P0 BRA `(.L_x_895) ;  /* 0x0000000000048947 */ /* 0x000fea0003800000 */
[----:B------:R-:W-:-:S04]  /*60d0*/  DEPBAR.LE SB0, 0x0 ;  /* 0x000080000000791a */ /* 0x000fc80000000000 */
.L_x_895:
[----:B------:R-:W-:Y:S05]  /*60e0*/  BSYNC B0 ;  /* 0x0000000000007941 */ /* 0x000fea0003800000 */
.L_x_894:
[----:B------:R-:W-:Y:S06]  /*60f0*/  BAR.ARV 0xb, 0xa0 ;  /* 0x02c2800000007b1d */ /* 0x000fec0000002000 */
[----:B------:R-:W-:Y:S05]  /*6100*/  BRA `(.L_x_843) ;  /* 0x00000020009c7947 */ /* 0x000fea0003800000 */
.L_x_871:
        /* <DEDUP_REMOVED lines=10> */
.L_x_896:
        /* <DEDUP_REMOVED lines=10> */
.L_x_898:
[----:B------:R-:W3:Y:S02]  /*6250*/  LDC R5, c[0x0][0x8c4] ;  /* 0x00023100ff057b82 */ /* 0x000ee40000000800 */
.L_x_897:
        /* <DEDUP_REMOVED lines=45> */
.L_x_900:
        /* <DEDUP_REMOVED lines=66> */
.L_x_930:
        /* <DEDUP_REMOVED lines=9> */
.L_x_903:
        /* <DEDUP_REMOVED lines=82> */
.L_x_914:
[----:B------:R-:W-:-:S04]  /*6f00*/  SHF.L.U32 R21, R10, 0x1f, RZ ;  /* 0x0000001f0a157819 */ /* 0x000fc800000006ff */
[----:B-1----:R-:W1:Y:S02]  /*6f10*/  SYNCS.PHASECHK.TRANS64.TRYWAIT P1, [R12+URZ+0x30840], R21 ;  /* 0x030840150c0075a7 */ /* 0x002e64000802017f */
[----:B-12--5:R-:W-:Y:S05]  /*6f20*/  @!P1 BRA `(.L_x_906) ;  /* 0x0000001400889947 */ /* 0x026fea0003800000 */
.L_x_931:
[----:B------:R-:W-:Y:S05]  /*6f30*/  @P0 BRA `(.L_x_907) ;  /* 0x0000000000140947 */ /* 0x000fea0003800000 */
[----:B------:R-:W-:Y:S01]  /*6f40*/  ISETP.NE.AND P1, PT, R20, RZ, PT ;  /* 0x000000ff1400720c */ /* 0x000fe20003f25270 */
[----:B------:R-:W-:-:S04]  /*6f50*/  IMAD.MOV.U32 R3, RZ, RZ, 0x4100 ;  /* 0x00004100ff037424 */ /* 0x000fc800078e00ff */
[----:B------:R2:W-:Y:S08]  /*6f60*/  SYNCS.ARRIVE.TRANS64 RZ, [R12+URZ+0x30830], R3 ;  /* 0x030830030cff79a7 */ /* 0x0005f0000800003f */
[----:B------:R-:W-:Y:S05]  /*6f70*/  @!P1 BRA `(.L_x_907) ;  /* 0x0000000000049947 */ /* 0x000fea0003800000 */
[----:B------:R-:W-:Y:S01]  /*6f80*/  BPT.TRAP 0x1 ;  /* 0x000000040000795c */ /* 0x000fe20000300000 */
.L_x_907:
        /* <DEDUP_REMOVED lines=37> */
.L_x_932:
[----:B------:R-:W-:Y:S05]  /*71e0*/  @P0 BRA `(.L_x_909) ;  /* 0x0000000000140947 */ /* 0x000fea0003800000 */
[----:B------:R-:W-:Y:S01]  /*71f0*/  ISETP.NE.AND P1, PT, R20, RZ, PT ;  /* 0x000000ff1400720c */ /* 0x000fe20003f25270 */
[----:B------:R-:W-:-:S04]  /*7200*/  IMAD.MOV.U32 R2, RZ, RZ, 0x4100 ;  /* 0x00004100ff027424 */ /* 0x000fc800078e00ff */
[----:B------:R3:W-:Y:S08]  /*7210*/  SYNCS.ARRIVE.TRANS64 RZ, [R12+URZ+0x30818], R2 ;  /* 0x030818020cff79a7 */ /* 0x0007f0000800003f */
[----:B------:R-:W-:Y:S05]  /*7220*/  @!P1 BRA `(.L_x_909) ;  /* 0x0000000000049947 */ /* 0x000fea0003800000 */
[----:B------:R-:W-:Y:S01]  /*7230*/  BPT.TRAP 0x1 ;  /* 0x000000040000795c */ /* 0x000fe20000300000 */
.L_x_909:
        /* <DEDUP_REMOVED lines=29> */
.L_x_933:
        /* <DEDUP_REMOVED lines=9> */
.L_x_911:
        /* <DEDUP_REMOVED lines=31> */
.L_x_935:
[----:B------:R-:W-:Y:S05]  /*7690*/  @P0 BRA `(.L_x_913) ;  /* 0x0000000000140947 */ /* 0x000fea0003800000 */
[----:B------:R-:W-:Y:S01]  /*76a0*/  ISETP.NE.AND P1, PT, R20, RZ, PT ;  /* 0x000000ff1400720c */ /* 0x000fe20003f25270 */
[----:B-1----:R-:W-:-:S04]  /*76b0*/  IMAD.MOV.U32 R5, RZ, RZ, 0x4100 ;  /* 0x00004100ff057424 */ /* 0x002fc800078e00ff */
[----:B------:R2:W-:Y:S08]  /*76c0*/  SYNCS.ARRIVE.TRANS64 RZ, [R12+URZ+0x30810], R5 ;  /* 0x030810050cff79a7 */ /* 0x0005f0000800003f */
[----:B------:R-:W-:Y:S05]  /*76d0*/  @!P1 BRA `(.L_x_913) ;  /* 0x0000000000049947 */ /* 0x000fea0003800000 */
[----:B------:R-:W-:Y:S01]  /*76e0*/  BPT.TRAP 0x1 ;  /* 0x000000040000795c */ /* 0x000fe20000300000 */
.L_x_913:
        /* <DEDUP_REMOVED lines=30> */
.L_x_905:
[----:B------:R-:W-:-:S13]  /*78d0*/  ISETP.NE.AND P1, PT, R18, RZ, PT ;  /* 0x000000ff1200720c */ /* 0x000fda0003f25270 */
[----:B------:R-:W-:Y:S05]  /*78e0*/  @!P1 BRA `(.L_x_904) ;  /* 0x0000000400309947 */ /* 0x000fea0003800000 */
[----:B------:R-:W-:-:S04]  /*78f0*/  SHF.L.U32 R13, R10, 0x1f, RZ ;  /* 0x0000001f0a0d7819 */ /* 0x000fc800000006ff */
[----:B------:R-:W1:Y:S02]  /*7900*/  SYNCS.PHASECHK.TRANS64.TRYWAIT P1, [R12+URZ+0x30840], R13 ;  /* 0x0308400d0c0075a7 */ /* 0x000e64000802017f */
[----:B-1----:R-:W-:Y:S05]  /*7910*/  @!P1 BRA `(.L_x_915) ;  /* 0x0000000c00609947 */ /* 0x002fea0003800000 */
.L_x_936:
[----:B------:R-:W-:Y:S05]  /*7920*/  @P0 BRA `(.L_x_916) ;  /* 0x0000000000140947 */ /* 0x000fea0003800000 */
[----:B------:R-:W-:Y:S01]  /*7930*/  ISETP.NE.AND P1, PT, R20, RZ, PT ;  /* 0x000000ff1400720c */ /* 0x000fe20003f25270 */
[----:B------:R-:W-:-:S04]  /*7940*/  IMAD.MOV.U32 R5, RZ, RZ, 0x4100 ;  /* 0x00004100ff057424 */ /* 0x000fc800078e00ff */
[----:B------:R2:W-:Y:S08]  /*7950*/  SYNCS.ARRIVE.TRANS64 RZ, [R12+URZ+0x30830], R5 ;  /* 0x030830050cff79a7 */ /* 0x0005f0000800003f */
[----:B------:R-:W-:Y:S05]  /*7960*/  @!P1 BRA `(.L_x_916) ;  /* 0x0000000000049947 */ /* 0x000fea0003800000 */
[----:B------:R-:W-:Y:S01]  /*7970*/  BPT.TRAP 0x1 ;  /* 0x000000040000795c */ /* 0x000fe20000300000 */
.L_x_916:
        /* <DEDUP_REMOVED lines=34> */
.L_x_937:
[----:B------:R-:W-:Y:S05]  /*7ba0*/  @P0 BRA `(.L_x_918) ;  /* 0x0000000000140947 */ /* 0x000fea0003800000 */
[----:B------:R-:W-:Y:S01]  /*7bb0*/  ISETP.NE.AND P0, PT, R20, RZ, PT ;  /* 0x000000ff1400720c */ /* 0x000fe20003f05270 */
[----:B------:R-:W-:-:S04]  /*7bc0*/  IMAD.MOV.U32 R5, RZ, RZ, 0x4100 ;  /* 0x00004100ff057424 */ /* 0x000fc800078e00ff */
[----:B------:R3:W-:Y:S08]  /*7bd0*/  SYNCS.ARRIVE.TRANS64 RZ, [R12+URZ+0x30818], R5 ;  /* 0x030818050cff79a7 */ /* 0x0007f0000800003f */
[----:B------:R-:W-:Y:S05]  /*7be0*/  @!P0 BRA `(.L_x_918) ;  /* 0x0000000000048947 */ /* 0x000fea0003800000 */
[----:B------:R-:W-:Y:S01]  /*7bf0*/  BPT.TRAP 0x1 ;  /* 0x000000040000795c */ /* 0x000fe20000300000 */
.L_x_918:
        /* <DEDUP_REMOVED lines=27> */
.L_x_904:
[----:B-----5:R-:W-:Y:S01]  /*7db0*/  IMAD R4, R0, 0x8, R12 ;  /* 0x0000000800047824 */ /* 0x020fe200078e020c */
[----:B------:R-:W-:Y:S01]  /*7dc0*/  SHF.L.U32 R3, R10, 0x1f, RZ ;  /* 0x0000001f0a037819 */ /* 0x000fe200000006ff */
[----:B------:R-:W3:Y:S03]  /*7dd0*/  S2R R2, SR_TID.X ;  /* 0x0000000000027919 */ /* 0x000ee60000002100 */
[----:B------:R-:W4:Y:S01]  /*7de0*/  SYNCS.PHASECHK.TRANS64.TRYWAIT P0, [R4+URZ+0x30840], R3 ;  /* 0x03084003040075a7 */ /* 0x000f22000800017f */
[----:B---3--:R-:W-:-:S04]  /*7df0*/  LOP3.LUT R2, R2, 0x7f, RZ, 0xc0, !PT ;  /* 0x0000007f02027812 */ /* 0x008fc800078ec0ff */
[----:B------:R-:W-:Y:S01]  /*7e00*/  ISETP.NE.AND P1, PT, R2, RZ, PT ;  /* 0x000000ff0200720c */ /* 0x000fe20003f25270 */
[----:B----4-:R-:W-:-:S12]  /*7e10*/  @!P0 BRA `(.L_x_919) ;  /* 0x0000000800488947 */ /* 0x010fd80003800000 */
.L_x_938:
[----:B------:R-:W-:Y:S05]  /*7e20*/  @P1 BRA `(.L_x_920) ;  /* 0x0000000000181947 */ /* 0x000fea0003800000 */
[----:B------:R-:W4:Y:S01]  /*7e30*/  S2R R2, SR_TID.X ;  /* 0x0000000000027919 */ /* 0x000f220000002100 */
[----:B---3--:R-:W-:-:S04]  /*7e40*/  IMAD.MOV.U32 R3, RZ, RZ, 0x4100 ;  /* 0x00004100ff037424 */ /* 0x008fc800078e00ff */
[----:B------:R3:W-:Y:S01]  /*7e50*/  SYNCS.ARRIVE.TRANS64 RZ, [R4+URZ+0x30830], R3 ;  /* 0x0308300304ff79a7 */ /* 0x0007e2000800003f */
[----:B----4-:R-:W-:-:S13]  /*7e60*/  LOP3.LUT P0, RZ, R2, 0x1f, RZ, 0xc0, !PT ;  /* 0x0000001f02ff7812 */ /* 0x010fda000780c0ff */
[----:B---3--:R-:W-:Y:S05]  /*7e70*/  @!P0 BRA `(.L_x_920) ;  /* 0x0000000000048947 */ /* 0x008fea0003800000 */
[----:B------:R-:W-:Y:S01]  /*7e80*/  BPT.TRAP 0x1 ;  /* 0x000000040000795c */ /* 0x000fe20000300000 */
.L_x_920:
        /* <DEDUP_REMOVED lines=41> */
.L_x_901:
[----:B------:R-:W-:Y:S05]  /*8120*/  BSYNC B0 ;  /* 0x0000000000007941 */ /* 0x000fea0003800000 */
.L_x_899:
[----:B------:R-:W-:-:S03]  /*8130*/  UMOV UR6, 0xffffffff ;  /* 0xffffffff00067882 */ /* 0x000fc60000000000 */
[----:B------:R-:W-:Y:S05]  /*8140*/  BRA.DIV UR6, `(.L_x_921) ;  /* 0x0000000606907947 */ /* 0x000fea000b800000 */
[----:B------:R-:W-:-:S13]  /*8150*/  ELECT P0, URZ, PT ;  /* 0x00000000003f782f */ /* 0x000fda0003800000 */
.L_x_941:
[----:B------:R-:W-:Y:S05]  /*8160*/  @!P0 BRA `(.L_x_843) ;  /* 0x0000000000848947 */ /* 0x000fea0003800000 */
[----:B----4-:R-:W3:Y:S02]  /*8170*/  LDL.LU R2, [R1] ;  /* 0x0000000001027983 */ /* 0x010ee40000300800 */
[----:B---3--:R-:W-:-:S04]  /*8180*/  LOP3.LUT R2, R2, 0x2, RZ, 0xfc, !PT ;  /* 0x0000000202027812 */ /* 0x008fc800078efcff */
[----:B------:R-:W-:-:S13]  /*8190*/  ISETP.NE.AND P0, PT, R2, 0x3, PT ;  /* 0x000000030200780c */ /* 0x000fda0003f05270 */
[----:B------:R-:W-:Y:S05]  /*81a0*/  @!P0 BRA `(.L_x_922) ;  /* 0x0000000000048947 */ /* 0x000fea0003800000 */
[----:B--2---:R-:W-:Y:S01]  /*81b0*/  BPT.TRAP 0x1 ;  /* 0x000000040000795c */ /* 0x004fe20000300000 */
.L_x_922:
        /* <DEDUP_REMOVED lines=15> */
.L_x_942:
[----:B------:R-:W3:Y:S02]  /*82b0*/  SYNCS.PHASECHK.TRANS64.TRYWAIT P1, [R11+URZ], R2 ;  /* 0x000000020b0075a7 */ /* 0x000ee4000802017f */
[----:B---3--:R-:W-:Y:S05]  /*82c0*/  @!P1 BRA `(.L_x_924) ;  /* 0x0000000400689947 */ /* 0x008fea0003800000 */
.L_x_943:
[----:B------:R-:W-:Y:S05]  /*82d0*/  @!P0 BRA `(.L_x_925) ;  /* 0x0000000000048947 */ /* 0x000fea0003800000 */
[----:B--2---:R-:W-:Y:S01]  /*82e0*/  BPT.TRAP 0x1 ;  /* 0x000000040000795c */ /* 0x004fe20000300000 */
.L_x_925:
[----:B------:R-:W-:-:S04]  /*82f0*/  VIADD R0, R6, 0x30840 ;  /* 0x0003084006007836 */ /* 0x000fc80000000000 */
[----:B------:R-:W-:-:S04]  /*8300*/  IMAD R9, R9, 0x8, R0 ;  /* 0x0000000809097824 */ /* 0x000fc800078e0200 */
[----:B------:R-:W4:Y:S02]  /*8310*/  SYNCS.PHASECHK.TRANS64.TRYWAIT P0, [R9+URZ], R4 ;  /* 0x00000004090075a7 */ /* 0x000f24000800017f */
[----:B----4-:R-:W-:Y:S05]  /*8320*/  @!P0 BRA `(.L_x_926) ;  /* 0x0000000400648947 */ /* 0x010fea0003800000 */
.L_x_944:
[----:B------:R-:W-:-:S07]  /*8330*/  IMAD R3, R3, 0x8, R0 ;  /* 0x0000000803037824 */ /* 0x000fce00078e0200 */
.L_x_927:
[----:B------:R1:W1:Y:S02]  /*8340*/  SYNCS.PHASECHK.TRANS64.TRYWAIT P0, [R3+URZ], R2 ;  /* 0x00000002030075a7 */ /* 0x000264000800017f */
[----:B-1----:R-:W-:Y:S05]  /*8350*/  @!P0 NANOSLEEP.SYNCS 0x989680 ;  /* 0x009896800000895d */ /* 0x002fea0003900000 */
[----:B------:R-:W1:Y:S02]  /*8360*/  @!P0 SYNCS.PHASECHK.TRANS64 P0, [R3+URZ], R2 ;  /* 0x00000002030085a7 */ /* 0x000e64000800007f */
[----:B-1----:R-:W-:Y:S05]  /*8370*/  @!P0 BRA `(.L_x_927) ;  /* 0xfffffffc00f08947 */ /* 0x002fea000383ffff */
.L_x_843:
[----:B--2---:R-:W-:Y:S05]  /*8380*/  BSYNC B6 ;  /* 0x0000000000067941 */ /* 0x004fea0003800000 */
.L_x_837:
[----:B------:R-:W-:Y:S05]  /*8390*/  EXIT ;  /* 0x000000000000794d */ /* 0x000fea0003800000 */
.L_x_853:
[----:B------:R-:W-:Y:S02]  /*83a0*/  IMAD.MOV.U32 R12, RZ, RZ, RZ ;  /* 0x000000ffff0c7224 */ /* 0x000fe400078e00ff */
[----:B------:R-:W-:Y:S02]  /*83b0*/  IMAD.MOV.U32 R11, RZ, RZ, 0x1f ;  /* 0x0000001fff0b7424 */ /* 0x000fe400078e00ff */
[----:B------:R-:W-:-:S07]  /*83c0*/  IMAD.MOV.U32 R15, RZ, RZ, -0x1 ;  /* 0xffffffffff0f7424 */ /* 0x000fce00078e00ff */
[----:B------:R-:W-:Y:S05]  /*83d0*/  WARPSYNC.COLLECTIVE R15, `(.L_x_928) ;  /* 0x000000000f087348 */ /* 0x000fea0003c00000 */
[----:B------:R1:W2:Y:S02]  /*83e0*/  SHFL.IDX P6, R14, R13, R12, R11 ;  /* 0x0000000c0d0e7389 */ /* 0x0002a400000c000b */
[----:B-12---:R-:W-:Y:S01]  /*83f0*/  ENDCOLLECTIVE ;  /* 0x000000000000791b */ /* 0x006fe20003800000 */
.L_x_928:
[----:B------:R-:W-:Y:S05]  /*8400*/  BRA `(.L_x_929) ;  /* 0xffffff8c00d87947 */ /* 0x000fea000383ffff */
.L_x_855:
[----:B--2---:R2:W3:Y:S02]  /*8410*/  SYNCS.PHASECHK.TRANS64.TRYWAIT P0, [R16+URZ+0x30800], R21 ;  /* 0x03080015100075a7 */ /* 0x0044e4000800017f */
[----:B---3--:R-:W-:Y:S05]  /*8420*/  @!P0 NANOSLEEP.SYNCS 0x989680 ;  /* 0x009896800000895d */ /* 0x008fea0003900000 */
[----:B------:R-:W3:Y:S02]  /*8430*/  @!P0 SYNCS.PHASECHK.TRANS64 P0, [R16+URZ+0x30800], R21 ;  /* 0x03080015100085a7 */ /* 0x000ee4000800007f */
[----:B---3--:R-:W-:Y:S05]  /*8440*/  @!P0 BRA `(.L_x_855) ;  /* 0xfffffffc00f08947 */ /* 0x008fea000383ffff */
[----:B------:R-:W-:Y:S05]  /*8450*/  BRA `(.L_x_854) ;  /* 0xffffff9000787947 */ /* 0x000fea000383ffff */
.L_x_859:
[----:B----4-:R4:W1:Y:S02]  /*8460*/  SYNCS.PHASECHK.TRANS64.TRYWAIT P1, [R2+URZ+0x30810], R153 ;  /* 0x03081099020075a7 */ /* 0x010864000802017f */
[----:B-1----:R-:W-:Y:S05]  /*8470*/  @!P1 NANOSLEEP.SYNCS 0x989680 ;  /* 0x009896800000995d */ /* 0x002fea0003900000 */
[----:B------:R-:W1:Y:S02]  /*8480*/  @!P1 SYNCS.PHASECHK.TRANS64 P1, [R2+URZ+0x30810], R153 ;  /* 0x03081099020095a7 */ /* 0x000e64000802007f */
[----:B-1----:R-:W-:Y:S05]  /*8490*/  @!P1 BRA `(.L_x_859) ;  /* 0xfffffffc00f09947 */ /* 0x002fea000383ffff */
[----:B------:R-:W-:Y:S05]  /*84a0*/  BRA `(.L_x_858) ;  /* 0xffffff9400b87947 */ /* 0x000fea000383ffff */
.L_x_863:
[----:B------:R1:W1:Y:S02]  /*84b0*/  SYNCS.PHASECHK.TRANS64.TRYWAIT P1, [R2+URZ+0x30830], R153 ;  /* 0x03083099020075a7 */ /* 0x000264000802017f */
[----:B-1----:R-:W-:Y:S05]  /*84c0*/  @!P1 NANOSLEEP.SYNCS 0x989680 ;  /* 0x009896800000995d */ /* 0x002fea0003900000 */
[----:B------:R-:W1:Y:S02]  /*84d0*/  @!P1 SYNCS.PHASECHK.TRANS64 P1, [R2+URZ+0x30830], R153 ;  /* 0x03083099020095a7 */ /* 0x000e64000802007f */
[----:B-1----:R-:W-:Y:S05]  /*84e0*/  @!P1 BRA `(.L_x_863) ;  /* 0xfffffffc00f09947 */ /* 0x002fea000383ffff */
[----:B------:R-:W-:Y:S05]  /*84f0*/  BRA `(.L_x_862) ;  /* 0xffffff9c00107947 */ /* 0x000fea000383ffff */
.L_x_902:
[----:B-1----:R1:W2:Y:S02]  /*8500*/  SYNCS.PHASECHK.TRANS64.TRYWAIT P1, [R12+URZ+0x30820], R3 ;  /* 0x030820030c0075a7 */ /* 0x0022a4000802017f */
[----:B--2---:R-:W-:Y:S05]  /*8510*/  @!P1 NANOSLEEP.SYNCS 0x989680 ;  /* 0x009896800000995d */ /* 0x004fea0003900000 */
[----:B------:R-:W2:Y:S02]  /*8520*/  @!P1 SYNCS.PHASECHK.TRANS64 P1, [R12+URZ+0x30820], R3 ;  /* 0x030820030c0095a7 */ /* 0x000ea4000802007f */
[----:B--2---:R-:W-:Y:S05]  /*8530*/  @!P1 BRA `(.L_x_902) ;  /* 0xfffffffc00f09947 */ /* 0x004fea000383ffff */
[----:B------:R-:W-:Y:S05]  /*8540*/  BRA `(.L_x_930) ;  /* 0xffffffe400007947 */ /* 0x000fea000383ffff */
.L_x_906:
[----:B-1----:R1:W2:Y:S02]  /*8550*/  SYNCS.PHASECHK.TRANS64.TRYWAIT P1, [R12+URZ+0x30840], R21 ;  /* 0x030840150c0075a7 */ /* 0x0022a4000802017f */
[----:B--2---:R-:W-:Y:S05]  /*8560*/  @!P1 NANOSLEEP.SYNCS 0x989680 ;  /* 0x009896800000995d */ /* 0x004fea0003900000 */
[----:B------:R-:W2:Y:S02]  /*8570*/  @!P1 SYNCS.PHASECHK.TRANS64 P1, [R12+URZ+0x30840], R21 ;  /* 0x030840150c0095a7 */ /* 0x000ea4000802007f */
[----:B--2---:R-:W-:Y:S05]  /*8580*/  @!P1 BRA `(.L_x_906) ;  /* 0xfffffffc00f09947 */ /* 0x004fea000383ffff */
[----:B------:R-:W-:Y:S05]  /*8590*/  BRA `(.L_x_931) ;  /* 0xffffffe800647947 */ /* 0x000fea000383ffff */
.L_x_908:
[----:B--2---:R2:W3:Y:S02]  /*85a0*/  SYNCS.PHASECHK.TRANS64.TRYWAIT P1, [R12+URZ+0x30828], R21 ;  /* 0x030828150c0075a7 */ /* 0x0044e4000802017f */
[----:B---3--:R-:W-:Y:S05]  /*85b0*/  @!P1 NANOSLEEP.SYNCS 0x989680 ;  /* 0x009896800000995d */ /* 0x008fea0003900000 */
[----:B------:R-:W3:Y:S02]  /*85c0*/  @!P1 SYNCS.PHASECHK.TRANS64 P1, [R12+URZ+0x30828], R21 ;  /* 0x030828150c0095a7 */ /* 0x000ee4000802007f */
[----:B---3--:R-:W-:Y:S05]  /*85d0*/  @!P1 BRA `(.L_x_908) ;  /* 0xfffffffc00f09947 */ /* 0x008fea000383ffff */
[----:B------:R-:W-:Y:S05]  /*85e0*/  BRA `(.L_x_932) ;  /* 0xffffffe800fc7947 */ /* 0x000fea000383ffff */
.L_x_910:
[----:B---3--:R3:W4:Y:S02]  /*85f0*/  SYNCS.PHASECHK.TRANS64.TRYWAIT P1, [R12+URZ+0x30848], R21 ;  /* 0x030848150c0075a7 */ /* 0x008724000802017f */
[----:B----4-:R-:W-:Y:S05]  /*8600*/  @!P1 NANOSLEEP.SYNCS 0x989680 ;  /* 0x009896800000995d */ /* 0x010fea0003900000 */
[----:B------:R-:W4:Y:S02]  /*8610*/  @!P1 SYNCS.PHASECHK.TRANS64 P1, [R12+URZ+0x30848], R21 ;  /* 0x030848150c0095a7 */ /* 0x000f24000802007f */
[----:B----4-:R-:W-:Y:S05]  /*8620*/  @!P1 BRA `(.L_x_910) ;  /* 0xfffffffc00f09947 */ /* 0x010fea000383ffff */
[----:B------:R-:W-:Y:S05]  /*8630*/  BRA `(.L_x_933) ;  /* 0xffffffec00747947 */ /* 0x000fea000383ffff */
.L_x_912:
[----:B------:R-:W-:-:S07]  /*8640*/  SHF.L.U32 R5, R10, 0x1f, RZ ;  /* 0x0000001f0a057819 */ /* 0x000fce00000006ff */
.L_x_934:
[----:B-1----:R1:W2:Y:S02]  /*8650*/  SYNCS.PHASECHK.TRANS64.TRYWAIT P1, [R12+URZ+0x30820], R5 ;  /* 0x030820050c0075a7 */ /* 0x0022a4000802017f */
[----:B--2---:R-:W-:Y:S05]  /*8660*/  @!P1 NANOSLEEP.SYNCS 0x989680 ;  /* 0x009896800000995d */ /* 0x004fea0003900000 */
[----:B------:R-:W2:Y:S02]  /*8670*/  @!P1 SYNCS.PHASECHK.TRANS64 P1, [R12+URZ+0x30820], R5 ;  /* 0x030820050c0095a7 */ /* 0x000ea4000802007f */
[----:B--2---:R-:W-:Y:S05]  /*8680*/  @!P1 BRA `(.L_x_934) ;  /* 0xfffffffc00f09947 */ /* 0x004fea000383ffff */
[----:B------:R-:W-:Y:S05]  /*8690*/  BRA `(.L_x_935) ;  /* 0xffffffec00fc7947 */ /* 0x000fea000383ffff */
.L_x_915:
[----:B-1----:R1:W2:Y:S02]  /*86a0*/  SYNCS.PHASECHK.TRANS64.TRYWAIT P1, [R12+URZ+0x30840], R13 ;  /* 0x0308400d0c0075a7 */ /* 0x0022a4000802017f */
[----:B--2---:R-:W-:Y:S05]  /*86b0*/  @!P1 NANOSLEEP.SYNCS 0x989680 ;  /* 0x009896800000995d */ /* 0x004fea0003900000 */
[----:B------:R-:W2:Y:S02]  /*86c0*/  @!P1 SYNCS.PHASECHK.TRANS64 P1, [R12+URZ+0x30840], R13 ;  /* 0x0308400d0c0095a7 */ /* 0x000ea4000802007f */
[----:B--2---:R-:W-:Y:S05]  /*86d0*/  @!P1 BRA `(.L_x_915) ;  /* 0xfffffffc00f09947 */ /* 0x004fea000383ffff */
[----:B------:R-:W-:Y:S05]  /*86e0*/  BRA `(.L_x_936) ;  /* 0xfffffff0008c7947 */ /* 0x000fea000383ffff */
.L_x_917:
[----:B--2---:R2:W3:Y:S02]  /*86f0*/  SYNCS.PHASECHK.TRANS64.TRYWAIT P1, [R12+URZ+0x30828], R13 ;  /* 0x0308280d0c0075a7 */ /* 0x0044e4000802017f */
[----:B---3--:R-:W-:Y:S05]  /*8700*/  @!P1 NANOSLEEP.SYNCS 0x989680 ;  /* 0x009896800000995d */ /* 0x008fea0003900000 */
[----:B------:R-:W3:Y:S02]  /*8710*/  @!P1 SYNCS.PHASECHK.TRANS64 P1, [R12+URZ+0x30828], R13 ;  /* 0x0308280d0c0095a7 */ /* 0x000ee4000802007f */
[----:B---3--:R-:W-:Y:S05]  /*8720*/  @!P1 BRA `(.L_x_917) ;  /* 0xfffffffc00f09947 */ /* 0x008fea000383ffff */
[----:B------:R-:W-:Y:S05]  /*8730*/  BRA `(.L_x_937) ;  /* 0xfffffff400187947 */ /* 0x000fea000383ffff */
.L_x_919:
[----:B---3--:R3:W4:Y:S02]  /*8740*/  SYNCS.PHASECHK.TRANS64.TRYWAIT P0, [R4+URZ+0x30840], R3 ;  /* 0x03084003040075a7 */ /* 0x008724000800017f */
[----:B----4-:R-:W-:Y:S05]  /*8750*/  @!P0 NANOSLEEP.SYNCS 0x989680 ;  /* 0x009896800000895d */ /* 0x010fea0003900000 */
[----:B------:R-:W4:Y:S02]  /*8760*/  @!P0 SYNCS.PHASECHK.TRANS64 P0, [R4+URZ+0x30840], R3 ;  /* 0x03084003040085a7 */ /* 0x000f24000800007f */
[----:B----4-:R-:W-:Y:S05]  /*8770*/  @!P0 BRA `(.L_x_919) ;  /* 0xfffffffc00f08947 */ /* 0x010fea000383ffff */
[----:B------:R-:W-:Y:S05]  /*8780*/  BRA `(.L_x_938) ;  /* 0xfffffff400a47947 */ /* 0x000fea000383ffff */
.L_x_921:
[----:B------:R-:W-:Y:S01]  /*8790*/  BSSY B0, `(.L_x_939) ;  /* 0x0000006000007945 */ /* 0x000fe20003800000 */
[----:B------:R-:W-:-:S07]  /*87a0*/  IMAD.MOV.U32 R15, RZ, RZ, -0x1 ;  /* 0xffffffffff0f7424 */ /* 0x000fce00078e00ff */
[----:B--2-4-:R-:W-:Y:S05]  /*87b0*/  WARPSYNC.COLLECTIVE R15, `(.L_x_940) ;  /* 0x000000000f0c7348 */ /* 0x014fea0003c00000 */
[----:B------:R-:W-:Y:S02]  /*87c0*/  ELECT P6, UR62, PT ;  /* 0x00000000003e782f */ /* 0x000fe400038c0000 */
[----:B------:R-:W-:Y:S01]  /*87d0*/  MOV R14, UR62 ;  /* 0x0000003e000e7c02 */ /* 0x000fe20008000f00 */
[----:B--2-4-:R-:W-:Y:S10]  /*87e0*/  ENDCOLLECTIVE ;  /* 0x000000000000791b */ /* 0x014ff40003800000 */
.L_x_940:
[----:B------:R-:W-:Y:S05]  /*87f0*/  BSYNC B0 ;  /* 0x0000000000007941 */ /* 0x000fea0003800000 */
.L_x_939:
[----:B------:R-:W-:Y:S01]  /*8800*/  PLOP3.LUT P0, PT, P6, PT, PT, 0x80, 0x0 ;  /* 0x000000000000781c */ /* 0x000fe2000370f070 */
[----:B------:R-:W-:-:S12]  /*8810*/  BRA `(.L_x_941) ;  /* 0xfffffff800507947 */ /* 0x000fd8000383ffff */
.L_x_923:
[----:B-1----:R1:W3:Y:S02]  /*8820*/  SYNCS.PHASECHK.TRANS64.TRYWAIT P1, [R7+URZ], R4 ;  /* 0x00000004070075a7 */ /* 0x0022e4000802017f */
[----:B---3--:R-:W-:Y:S05]  /*8830*/  @!P1 NANOSLEEP.SYNCS 0x989680 ;  /* 0x009896800000995d */ /* 0x008fea0003900000 */
[----:B------:R-:W3:Y:S02]  /*8840*/  @!P1 SYNCS.PHASECHK.TRANS64 P1, [R7+URZ], R4 ;  /* 0x00000004070095a7 */ /* 0x000ee4000802007f */
[----:B---3--:R-:W-:Y:S05]  /*8850*/  @!P1 BRA `(.L_x_923) ;  /* 0xfffffffc00f09947 */ /* 0x008fea000383ffff */
[----:B------:R-:W-:Y:S05]  /*8860*/  BRA `(.L_x_942) ;  /* 0xfffffff800907947 */ /* 0x000fea000383ffff */
.L_x_924:
[----:B---3--:R3:W4:Y:S02]  /*8870*/  SYNCS.PHASECHK.TRANS64.TRYWAIT P1, [R11+URZ], R2 ;  /* 0x000000020b0075a7 */ /* 0x008724000802017f */
[----:B----4-:R-:W-:Y:S05]  /*8880*/  @!P1 NANOSLEEP.SYNCS 0x989680 ;  /* 0x009896800000995d */ /* 0x010fea0003900000 */
[----:B------:R-:W4:Y:S02]  /*8890*/  @!P1 SYNCS.PHASECHK.TRANS64 P1, [R11+URZ], R2 ;  /* 0x000000020b0095a7 */ /* 0x000f24000802007f */
[----:B----4-:R-:W-:Y:S05]  /*88a0*/  @!P1 BRA `(.L_x_924) ;  /* 0xfffffffc00f09947 */ /* 0x010fea000383ffff */
[----:B------:R-:W-:Y:S05]  /*88b0*/  BRA `(.L_x_943) ;  /* 0xfffffff800847947 */ /* 0x000fea000383ffff */
.L_x_926:
[----:B----4-:R4:W1:Y:S02]  /*88c0*/  SYNCS.PHASECHK.TRANS64.TRYWAIT P0, [R9+URZ], R4 ;  /* 0x00000004090075a7 */ /* 0x010864000800017f */
[----:B-1----:R-:W-:Y:S05]  /*88d0*/  @!P0 NANOSLEEP.SYNCS 0x989680 ;  /* 0x009896800000895d */ /* 0x002fea0003900000 */
[----:B------:R-:W1:Y:S02]  /*88e0*/  @!P0 SYNCS.PHASECHK.TRANS64 P0, [R9+URZ], R4 ;  /* 0x00000004090085a7 */ /* 0x000e64000800007f */
[----:B-1----:R-:W-:Y:S05]  /*88f0*/  @!P0 BRA `(.L_x_926) ;  /* 0xfffffffc00f08947 */ /* 0x002fea000383ffff */
[----:B------:R-:W-:Y:S05]  /*8900*/  BRA `(.L_x_944) ;  /* 0xfffffff800887947 */ /* 0x000fea000383ffff */
.L_x_945:
        /* <DEDUP_REMOVED lines=15> */
.L_x_3659:


//--------------------- .text._ZN7cutlass13device_kernelIN5flash11enable_sm90INS1_16FlashAttnBwdSm90INS1_25CollectiveMainloopBwdSm90ILi2ELi2ELi2EN4cute5tupleIJNS5_1CILi1EEES8_S8_EEENS6_IJNS7_ILi64EEENS7_ILi128EEESB_EEENS_6half_tEfNS_4arch4Sm90ELb0ELb0ELb1ELb1ELb1ELb1ELb0ELb0ELi2ELi1ELi2ELi1ELb0EEENS1_24CollectiveEpilogueBwdGQAISC_fSF_Li256ELb1ELb1EEENS1_19SingleTileSchedulerILb1ELb0ELb0ELi128EEEEEEEEEvNT_6ParamsE --------------------------
	.section	.text._ZN7cutlass13device_kernelIN5flash11enable_sm90INS1_16FlashAttnBwdSm90INS1_25CollectiveMainloopBwdSm90ILi2ELi2ELi2EN4cute5tupleIJNS5_1CILi1EEES8_S8_EEENS6_IJNS7_ILi64EEENS7_ILi128EEESB_EEENS_6half_tEfNS_4arch4Sm90ELb0ELb0ELb1ELb1ELb1ELb1ELb0ELb0ELi2ELi1ELi2ELi1ELb0EEENS1_24CollectiveEpilogueBwdGQAISC_fSF_Li256ELb1ELb1EEENS1_19SingleTileSchedulerILb1ELb0ELb0ELi128EEEEEEEEEvNT_6ParamsE,"ax",@progbits
	.align	128
.text._ZN7cutlass13device_kernelIN5flash11enable_sm90INS1_16FlashAttnBwdSm90INS1_25CollectiveMainloopBwdSm90ILi2ELi2ELi2EN4cute5tupleIJNS5_1CILi1EEES8_S8_EEENS6_IJNS7_ILi64EEENS7_ILi128EEESB_EEENS_6half_tEfNS_4arch4Sm90ELb0ELb0ELb1ELb1ELb1ELb1ELb0ELb0ELi2ELi1ELi2ELi1ELb0EEENS1_24CollectiveEpilogueBwdGQAISC_fSF_Li256ELb1ELb1EEENS1_19SingleTileSchedulerILb1ELb0ELb0ELi128EEEEEEEEEvNT_6ParamsE:
        .type           _ZN7cutlass13device_kernelIN5flash11enable_sm90INS1_16FlashAttnBwdSm90INS1_25CollectiveMainloopBwdSm90ILi2ELi2ELi2EN4cute5tupleIJNS5_1CILi1EEES8_S8_EEENS6_IJNS7_ILi64EEENS7_ILi128EEESB_EEENS_6half_tEfNS_4arch4Sm90ELb0ELb0ELb1ELb1ELb1ELb1ELb0ELb0ELi2ELi1ELi2ELi1ELb0EEENS1_24CollectiveEpilogueBwdGQAISC_fSF_Li256ELb1ELb1EEENS1_19SingleTileSchedulerILb1ELb0ELb0ELi128EEEEEEEEEvNT_6ParamsE,@function
        .size           _ZN7cutlass13device_kernelIN5flash11enable_sm90INS1_16FlashAttnBwdSm90INS1_25CollectiveMainloopBwdSm90ILi2ELi2ELi2EN4cute5tupleIJNS5_1CILi1EEES8_S8_EEENS6_IJNS7_ILi64EEENS7_ILi128EEESB_EEENS_6half_tEfNS_4arch4Sm90ELb0ELb0ELb1ELb1ELb1ELb1ELb0ELb0ELi2ELi1ELi2ELi1ELb0EEENS1_24CollectiveEpilogueBwdGQAISC_fSF_Li256ELb1ELb1EEENS1_19SingleTileSchedulerILb1ELb0ELb0ELi128EEEEEEEEEvNT_6ParamsE,(.L_x_3660 - _ZN7cutlass13device_kernelIN5flash11enable_sm90INS1_16FlashAttnBwdSm90INS1_25CollectiveMainloopBwdSm90ILi2ELi2ELi2EN4cute5tupleIJNS5_1CILi1EEES8_S8_EEENS6_IJNS7_ILi64EEENS7_ILi128EEESB_EEENS_6half_tEfNS_4arch4Sm90ELb0ELb0ELb1ELb1ELb1ELb1ELb0ELb0ELi2ELi1ELi2ELi1ELb0EEENS1_24CollectiveEpilogueBwdGQAISC_fSF_Li256ELb1ELb1EEENS1_19SingleTileSchedulerILb1ELb0ELb0ELi128EEEEEEEEEvNT_6ParamsE)
        .other          _ZN7cutlass13device_kernelIN5flash11enable_sm90INS1_16FlashAttnBwdSm90INS1_25CollectiveMainloopBwdSm90ILi2ELi2ELi2EN4cute5tupleIJNS5_1CILi1EEES8_S8_EEENS6_IJNS7_ILi64EEENS7_ILi128EEESB_EEENS_6half_tEfNS_4arch4Sm90ELb0ELb0ELb1ELb1ELb1ELb1ELb0ELb0ELi2ELi1ELi2ELi1ELb0EEENS1_24CollectiveEpilogueBwdGQAISC_fSF_Li256ELb1ELb1EEENS1_19SingleTileSchedulerILb1ELb0ELb0ELi128EEEEEEEEEvNT_6ParamsE,@"STO_CUDA_ENTRY STV_DEFAULT"
_ZN7cutlass13device_kernelIN5flash11enable_sm90INS1_16FlashAttnBwdSm90INS1_25CollectiveMainloopBwdSm90ILi2ELi2ELi2EN4cute5tupleIJNS5_1CILi1EEES8_S8_EEENS6_IJNS7_ILi64EEENS7_ILi128EEESB_EEENS_6half_tEfNS_4arch4Sm90ELb0ELb0ELb1ELb1ELb1ELb1ELb0ELb0ELi2ELi1ELi2ELi1ELb0EEENS1_24CollectiveEpilogueBwdGQAISC_fSF_Li256ELb1ELb1EEENS1_19SingleTileSchedulerILb1ELb0ELb0ELi128EEEEEEEEEvNT_6ParamsE:
        /* <DEDUP_REMOVED lines=23> */
.L_x_947:
[----:B------:R-:W-:Y:S05]  /*0170*/  BSYNC B0 ;  /* 0x0000000000007941 */ /* 0x000fea0003800000 */
.L_x_946:
        /* <DEDUP_REMOVED lines=34> */
.L_x_948:
        /* <DEDUP_REMOVED lines=22> */
.L_x_949:
        /* <DEDUP_REMOVED lines=9> */
.L_x_952:
        /* <DEDUP_REMOVED lines=20> */
.L_x_953:
        /* <DEDUP_REMOVED lines=10> */
.L_x_955:
[----:B------:R-:W2:Y:S02]  /*0770*/  LDC R0, c[0x0][0x8c4] ;  /* 0x00023100ff007b82 */ /* 0x000ea40000000800 */
.L_x_954:
        /* <DEDUP_REMOVED lines=16> */
.L_x_957:
        /* <DEDUP_REMOVED lines=10> */
.L_x_958:
        /* <DEDUP_REMOVED lines=8> */
.L_x_959:
        /* <DEDUP_REMOVED lines=9> */
.L_x_960:
        /* <DEDUP_REMOVED lines=88> */
.L_x_963:
        /* <DEDUP_REMOVED lines=15> */
.L_x_962:
        /* <DEDUP_REMOVED lines=22> */
.L_x_965:
        /* <DEDUP_REMOVED lines=15> */
.L_x_964:
        /* <DEDUP_REMOVED lines=8> */
.L_x_1070:
        /* <DEDUP_REMOVED lines=45> */
.L_x_967:
        /* <DEDUP_REMOVED lines=74> */
.L_x_979:
[----:B------:R-:W-:-:S13]  /*1ae0*/  ISETP.NE.AND P0, PT, R7, 0x3, PT ;  /* 0x000000030700780c */ /* 0x000fda0003f05270 */
[----:B---3--:R-:W-:Y:S05]  /*1af0*/  @!P0 BRA `(.L_x_969) ;  /* 0x0000000000048947 */ /* 0x008fea0003800000 */
[----:B------:R-:W-:Y:S01]  /*1b00*/  BPT.TRAP 0x1 ;  /* 0x000000040000795c */ /* 0x000fe20000300000 */
.L_x_969:
[----:B------:R-:W-:Y:S01]  /*1b10*/  IMAD R2, R4, 0x8, R16 ;  /* 0x0000000804027824 */ /* 0x000fe200078e0210 */
[----:B------:R-:W-:-:S04]  /*1b20*/  SHF.L.U32 R153, R5, 0x1f, RZ ;  /* 0x0000001f05997819 */ /* 0x000fc800000006ff */
[----:B------:R3:W4:Y:S01]  /*1b30*/  SYNCS.PHASECHK.TRANS64.TRYWAIT P1, [R2+URZ+0x30810], R153 ;  /* 0x03081099020075a7 */ /* 0x000722000802017f */
[----:B------:R-:W-:Y:S05]  /*1b40*/  @!P0 BRA `(.L_x_970) ;  /* 0x0000000000048947 */ /* 0x000fea0003800000 */
[----:B------:R-:W-:Y:S01]  /*1b50*/  BPT.TRAP 0x1 ;  /* 0x000000040000795c */ /* 0x000fe20000300000 */
.L_x_970:
[----:B----4-:R-:W-:Y:S05]  /*1b60*/  @P1 BRA `(.L_x_971) ;  /* 0x0000000000081947 */ /* 0x010fea0003800000 */
[----:B------:R-:W4:Y:S02]  /*1b70*/  SYNCS.PHASECHK.TRANS64.TRYWAIT P1, [R2+URZ+0x30810], R153 ;  /* 0x03081099020075a7 */ /* 0x000f24000802017f */
[----:B----4-:R-:W-:Y:S05]  /*1b80*/  @!P1 BRA `(.L_x_972) ;  /* 0x00000074005c9947 */ /* 0x010fea0003800000 */
.L_x_971:
        /* <DEDUP_REMOVED lines=81> */
.L_x_973:
[----:B------:R1:W1:Y:S01]  /*20a0*/  SYNCS.PHASECHK.TRANS64.TRYWAIT P1, [R2+URZ+0x30830], R153 ;  /* 0x03083099020075a7 */ /* 0x000262000802017f */
[----:B------:R-:W-:Y:S05]  /*20b0*/  @!P0 BRA `(.L_x_974) ;  /* 0x0000000000048947 */ /* 0x000fea0003800000 */
[----:B------:R-:W-:Y:S01]  /*20c0*/  BPT.TRAP 0x1 ;  /* 0x000000040000795c */ /* 0x000fe20000300000 */
.L_x_974:
[----:B------:R-:W-:-:S05]  /*20d0*/  VIADD R17, R16, 0x20000 ;  /* 0x0002000010117836 */ /* 0x000fca0000000000 */
[----:B------:R-:W-:-:S04]  /*20e0*/  SHF.R.U32.HI R17, RZ, 0x4, R17 ;  /* 0x00000004ff117819 */ /* 0x000fc80000011611 */
[----:B------:R-:W-:-:S04]  /*20f0*/  LOP3.LUT R17, R17, 0x3fff, RZ, 0xc0, !PT ;  /* 0x00003fff11117812 */ /* 0x000fc800078ec0ff */
[----:B------:R-:W-:Y:S01]  /*2100*/  LOP3.LUT R155, R17, 0x10000, RZ, 0xfc, !PT ;  /* 0x00010000119b7812 */ /* 0x000fe200078efcff */
[----:B-1----:R-:W-:Y:S06]  /*2110*/  @P1 BRA `(.L_x_975) ;  /* 0x0000000000081947 */ /* 0x002fec0003800000 */
[----:B------:R-:W1:Y:S02]  /*2120*/  SYNCS.PHASECHK.TRANS64.TRYWAIT P1, [R2+URZ+0x30830], R153 ;  /* 0x03083099020075a7 */ /* 0x000e64000802017f */
[----:B-1----:R-:W-:Y:S05]  /*2130*/  @!P1 BRA `(.L_x_976) ;  /* 0x0000007000049947 */ /* 0x002fea0003800000 */
.L_x_975:
        /* <DEDUP_REMOVED lines=495> */
.L_x_977:
        /* <DEDUP_REMOVED lines=49> */
.L_x_978:
        /* <DEDUP_REMOVED lines=77> */
.L_x_961:
[----:B------:R-:W-:Y:S05]  /*4810*/  @P0 BRA `(.L_x_956) ;  /* 0x0000004800000947 */ /* 0x000fea0003800000 */
[----:B-1-3--:R-:W1:Y:S08]  /*4820*/  LDC.64 R2, c[0x0][0x878] ;  /* 0x00021e00ff027b82 */ /* 0x00ae700000000a00 */
[----:B------:R-:W2:Y:S01]  /*4830*/  LDC R12, c[0x0][0x850] ;  /* 0x00021400ff0c7b82 */ /* 0x000ea20000000800 */
[----:B------:R-:W3:Y:S01]  /*4840*/  S2R R4, SR_TID.X ;  /* 0x0000000000047919 */ /* 0x000ee20000002100 */
[----:B------:R-:W-:Y:S01]  /*4850*/  ULDC UR4, c[0x0][0x870] ;  /* 0x00021c0000047ab9 */ /* 0x000fe20000000800 */
[----:B------:R-:W-:Y:S01]  /*4860*/  ULDC UR6, c[0x0][0x80c] ;  /* 0x0002030000067ab9 */ /* 0x000fe20000000800 */
[----:B------:R-:W4:Y:S01]  /*4870*/  S2R R9, SR_CTAID.Y ;  /* 0x0000000000097919 */ /* 0x000f220000002600 */
[----:B------:R-:W5:Y:S03]  /*4880*/  S2R R20, SR_CTAID.X ;  /* 0x0000000000147919 */ /* 0x000f660000002500 */
[----:B------:R-:W5:Y:S01]  /*4890*/  S2UR UR5, SR_CgaCtaId ;  /* 0x00000000000579c3 */ /* 0x000f620000008800 */
[----:B-1----:R-:W-:-:S07]  /*48a0*/  ISETP.NE.U32.AND P0, PT, R2, RZ, PT ;  /* 0x000000ff0200720c */ /* 0x002fce0003f05070 */
[----:B------:R-:W1:Y:S01]  /*48b0*/  LDC.64 R14, c[0x0][0x818] ;  /* 0x00020600ff0e7b82 */ /* 0x000e620000000a00 */
[----:B------:R-:W-:-:S07]  /*48c0*/  ISETP.NE.AND.EX P0, PT, R3, RZ, PT, P0 ;  /* 0x000000ff0300720c */ /* 0x000fce0003f05300 */
[----:B------:R-:W1:Y:S08]  /*48d0*/  LDC.64 R16, c[0x0][0x840] ;  /* 0x00021000ff107b82 */ /* 0x000e700000000a00 */
[----:B------:R-:W3:Y:S08]  /*48e0*/  @P0 LDC.64 R2, c[0x0][0x878] ;  /* 0x00021e00ff020b82 */ /* 0x000ef00000000a00 */
[----:B------:R-:W1:Y:S08]  /*48f0*/  LDC.64 R18, c[0x0][0x820] ;  /* 0x00020800ff127b82 */ /* 0x000e700000000a00 */
[----:B------:R-:W1:Y:S01]  /*4900*/  LDC.64 R22, c[0x0][0x800] ;  /* 0x00020000ff167b82 */ /* 0x000e620000000a00 */
[----:B---3--:R-:W-:-:S06]  /*4910*/  @P0 IMAD.WIDE R2, R228, 0x4, R2 ;  /* 0x00000004e4020825 */ /* 0x008fcc00078e0202 */
[----:B------:R3:W5:Y:S01]  /*4920*/  @P0 LDG.E R3, desc[UR38][R2.64] ;  /* 0x0000002602030981 */ /* 0x000762000c1e1900 */
[----:B------:R-:W-:Y:S01]  /*4930*/  BAR.SYNC.DEFER_BLOCKING 0x1, 0x100 ;  /* 0x0044000000007b1d */ /* 0x000fe20000010000 */
[----:B--2---:R-:W-:Y:S01]  /*4940*/  ISETP.NE.AND P2, PT, R12, 0x1, PT ;  /* 0x000000010c00780c */ /* 0x004fe20003f45270 */
[C---:B------:R-:W-:Y:S01]  /*4950*/  VIADD R13, R4.reuse, 0xffffff80 ;  /* 0xffffff80040d7836 */ /* 0x040fe20000000000 */
[----:B------:R-:W-:Y:S01]  /*4960*/  ISETP.NE.AND P1, PT, R4, 0x80, PT ;  /* 0x000000800400780c */ /* 0x000fe20003f25270 */
[----:B----4-:R-:W-:Y:S02]  /*4970*/  IMAD.MOV.U32 R7, RZ, RZ, R9 ;  /* 0x000000ffff077224 */ /* 0x010fe400078e0009 */
[----:B------:R-:W-:Y:S01]  /*4980*/  IMAD R4, R228, UR6, RZ ;  /* 0x00000006e4047c24 */ /* 0x000fe2000f8e02ff */
[----:B---3--:R-:W-:Y:S01]  /*4990*/  SHF.R.S32.HI R2, RZ, 0x1f, R13 ;  /* 0x0000001fff027819 */ /* 0x008fe2000001140d */
[----:B------:R-:W-:Y:S03]  /*49a0*/  BSSY B0, `(.L_x_980) ;  /* 0x0000054000007945 */ /* 0x000fe60003800000 */
[----:B------:R-:W-:-:S02]  /*49b0*/  LEA.HI R2, R2, R13, RZ, 0x7 ;  /* 0x0000000d02027211 */ /* 0x000fc400078f38ff */
[----:B------:R-:W-:Y:S01]  /*49c0*/  SHF.R.S32.HI R8, RZ, 0x1f, R4 ;  /* 0x0000001fff087819 */ /* 0x000fe20000011404 */
[----:B------:R-:W2:Y:S08]  /*49d0*/  @P2 LDC R0, c[0x0][0x854] ;  /* 0x00021500ff002b82 */ /* 0x000eb00000000800 */
[----:B------:R-:W3:Y:S01]  /*49e0*/  @P2 LDC R5, c[0x0][0x858] ;  /* 0x00021600ff052b82 */ /* 0x000ee20000000800 */
[----:B--2---:R-:W-:-:S05]  /*49f0*/  @P2 IMAD.HI.U32 R0, R9, R0, RZ ;  /* 0x0000000009002227 */ /* 0x004fca00078e00ff */
[----:B---3--:R-:W-:Y:S01]  /*4a00*/  @P2 SHF.R.U32.HI R7, RZ, R5, R0 ;  /* 0x00000005ff072219 */ /* 0x008fe20000011600 */
[----:B-----5:R-:W-:Y:S01]  /*4a10*/  IMAD R0, R20, UR4, RZ ;  /* 0x0000000414007c24 */ /* 0x020fe2000f8e02ff */
[----:B------:R-:W-:Y:S01]  /*4a20*/  UMOV UR4, 0x400 ;  /* 0x0000040000047882 */ /* 0x000fe20000000000 */
[C---:B------:R-:W-:Y:S01]  /*4a30*/  ISETP.NE.AND P2, PT, R13.reuse, RZ, PT ;  /* 0x000000ff0d00720c */ /* 0x040fe20003f45270 */
[----:B------:R-:W-:Y:S01]  /*4a40*/  ULEA UR4, UR5, UR4, 0x18 ;  /* 0x0000000405047291 */ /* 0x000fe2000f8ec03f */
[----:B------:R-:W-:Y:S01]  /*4a50*/  IMAD R6, R0, UR6, RZ ;  /* 0x0000000600067c24 */ /* 0x000fe2000f8e02ff */
[C---:B------:R-:W-:Y:S01]  /*4a60*/  LOP3.LUT R0, R2.reuse, 0xfffff80, RZ, 0xc0, !PT ;  /* 0x0fffff8002007812 */ /* 0x040fe200078ec0ff */
[----:B------:R-:W-:Y:S01]  /*4a70*/  IMAD.SHL.U32 R2, R2, 0x40, RZ ;  /* 0x0000004002027824 */ /* 0x000fe200078e00ff */
[--C-:B------:R-:W-:Y:S01]  /*4a80*/  SHF.R.S32.HI R11, RZ, 0x1f, R7.reuse ;  /* 0x0000001fff0b7819 */ /* 0x100fe20000011407 */
[----:B------:R-:W-:Y:S01]  /*4a90*/  ULDC.64 UR6, c[0x0][0x868] ;  /* 0x00021a0000067ab9 */ /* 0x000fe20000000a00 */
[----:B------:R-:W-:Y:S01]  /*4aa0*/  IADD3 R10, P3, P4, R6, R4, R7 ;  /* 0x00000004060a7210 */ /* 0x000fe20007c7e007 */
[----:B------:R-:W-:Y:S01]  /*4ab0*/  IMAD.IADD R0, R13, 0x1, -R0 ;  /* 0x000000010d007824 */ /* 0x000fe200078e0a00 */
[----:B------:R-:W-:-:S02]  /*4ac0*/  LOP3.LUT R5, R2, 0x3fffe000, RZ, 0xc0, !PT ;  /* 0x3fffe00002057812 */ /* 0x000fc400078ec0ff */
[----:B------:R-:W-:-:S03]  /*4ad0*/  SHF.R.S32.HI R6, RZ, 0x1f, R6 ;  /* 0x0000001fff067819 */ /* 0x000fc60000011406 */
[----:B------:R-:W-:Y:S01]  /*4ae0*/  IMAD R5, R0, 0x4, R5 ;  /* 0x0000000400057824 */ /* 0x000fe200078e0205 */
[----:B------:R-:W-:-:S04]  /*4af0*/  IADD3.X R13, R6, R8, R11, P3, P4 ;  /* 0x00000008060d7210 */ /* 0x000fc80001fe840b */
[----:B------:R-:W-:Y:S01]  /*4b00*/  LEA R8, R5, UR4, 0x2 ;  /* 0x0000000405087c11 */ /* 0x000fe2000f8e10ff */
[----:B------:R-:W-:Y:S02]  /*4b10*/  IMAD.SHL.U32 R5, R20, 0x4000, RZ ;  /* 0x0000400014057824 */ /* 0x000fe400078e00ff */
[----:B------:R-:W2:Y:S02]  /*4b20*/  LDC.64 R20, c[0x0][0x848] ;  /* 0x00021200ff147b82 */ /* 0x000ea40000000a00 */
[----:B------:R3:W-:Y:S04]  /*4b30*/  STS.128 [R8], R24 ;  /* 0x0000001808007388 */ /* 0x0007e80000000c00 */
[----:B------:R4:W-:Y:S04]  /*4b40*/  STS.128 [R8+0x800], R28 ;  /* 0x0008001c08007388 */ /* 0x0009e80000000c00 */
[----:B------:R4:W-:Y:S04]  /*4b50*/  STS.128 [R8+0x1000], R32 ;  /* 0x0010002008007388 */ /* 0x0009e80000000c00 */
[----:B------:R4:W-:Y:S01]  /*4b60*/  STS.128 [R8+0x1800], R36 ;  /* 0x0018002408007388 */ /* 0x0009e20000000c00 */
[----:B---3--:R-:W3:Y:S03]  /*4b70*/  LDC.64 R24, c[0x0][0x828] ;  /* 0x00020a00ff187b82 */ /* 0x008ee60000000a00 */
        /* <DEDUP_REMOVED lines=12> */
[----:B------:R-:W-:-:S05]  /*4c40*/  @P0 IMAD R3, R228, 0x80, R3 ;  /* 0x00000080e4030824 */ /* 0x000fca00078e0203 */
[----:B------:R-:W-:-:S04]  /*4c50*/  @P0 SHF.R.S32.HI R0, RZ, 0x1f, R3 ;  /* 0x0000001fff000819 */ /* 0x000fc80000011403 */
[----:B------:R-:W-:-:S05]  /*4c60*/  @P0 LEA.HI R0, R0, R3, RZ, 0x7 ;  /* 0x0000000300000211 */ /* 0x000fca00078f38ff */
[----:B------:R-:W-:-:S05]  /*4c70*/  @P0 IMAD.SHL.U32 R0, R0, 0x80, RZ ;  /* 0x0000008000000824 */ /* 0x000fca00078e00ff */
[----:B------:R-:W-:Y:S01]  /*4c80*/  @P0 LOP3.LUT R2, R0, 0xffffc000, RZ, 0xc0, !PT ;  /* 0xffffc00000020812 */ /* 0x000fe200078ec0ff */
[----:B-1----:R-:W-:-:S03]  /*4c90*/  IMAD R0, R11, R14, RZ ;  /* 0x0000000e0b007224 */ /* 0x002fc600078e02ff */
[----:B------:R-:W-:Y:S02]  /*4ca0*/  @P0 SHF.R.S32.HI R3, RZ, 0x1f, R2 ;  /* 0x0000001fff030819 */ /* 0x000fe40000011402 */
[----:B------:R-:W-:-:S06]  /*4cb0*/  @!P0 CS2R R2, SRZ ;  /* 0x0000000000028805 */ /* 0x000fcc000001ff00 */
[----:B------:R-:W-:Y:S01]  /*4cc0*/  IADD3 R4, P3, R5, R2, RZ ;  /* 0x0000000205047210 */ /* 0x000fe20007f7e0ff */
[----:B------:R-:W-:Y:S02]  /*4cd0*/  IMAD R2, R11, R16, RZ ;  /* 0x000000100b027224 */ /* 0x000fe400078e02ff */
[----:B------:R-:W-:Y:S01]  /*4ce0*/  IMAD R11, R7, R15, R0 ;  /* 0x0000000f070b7224 */ /* 0x000fe200078e0200 */
[----:B------:R-:W-:Y:S01]  /*4cf0*/  LEA.HI.X.SX32 R5, R5, R3, 0x1, P3 ;  /* 0x0000000305057211 */ /* 0x000fe200018f0eff */
[C---:B------:R-:W-:Y:S01]  /*4d00*/  IMAD R17, R7.reuse, R17, R2 ;  /* 0x0000001107117224 */ /* 0x040fe200078e0202 */
[----:B------:R-:W-:Y:S01]  /*4d10*/  SHF.R.S32.HI R0, RZ, 0x1f, R228 ;  /* 0x0000001fff007819 */ /* 0x000fe200000114e4 */
[----:B------:R-:W-:-:S03]  /*4d20*/  IMAD.WIDE.U32 R2, R7, R14, R4 ;  /* 0x0000000e07027225 */ /* 0x000fc600078e0004 */
[----:B------:R-:W-:Y:S02]  /*4d30*/  SEL R15, R0, RZ, !P0 ;  /* 0x000000ff000f7207 */ /* 0x000fe40004000000 */
[----:B------:R-:W-:Y:S01]  /*4d40*/  SHF.L.U64.HI R14, R10, 0x2, R13 ;  /* 0x000000020a0e7819 */ /* 0x000fe2000001020d */
[----:B------:R-:W-:Y:S01]  /*4d50*/  IMAD.IADD R3, R3, 0x1, R11 ;  /* 0x0000000103037824 */ /* 0x000fe200078e020b */
[----:B------:R-:W-:Y:S01]  /*4d60*/  SEL R11, R228, RZ, !P0 ;  /* 0x000000ffe40b7207 */ /* 0x000fe20004000000 */
[----:B------:R-:W-:-:S04]  /*4d70*/  IMAD.WIDE.U32 R4, R7, R16, R4 ;  /* 0x0000001007047225 */ /* 0x000fc800078e0004 */
[----:B------:R-:W-:Y:S02]  /*4d80*/  IMAD R0, R15, R18, RZ ;  /* 0x000000120f007224 */ /* 0x000fe400078e02ff */
[----:B------:R-:W-:Y:S02]  /*4d90*/  IMAD.SHL.U32 R16, R10, 0x4, RZ ;  /* 0x000000040a107824 */ /* 0x000fe400078e00ff */
[----:B------:R-:W-:Y:S02]  /*4da0*/  IMAD.IADD R5, R5, 0x1, R17 ;  /* 0x0000000105057824 */ /* 0x000fe400078e0211 */
[----:B------:R-:W-:Y:S01]  /*4db0*/  IMAD R17, R11, R19, R0 ;  /* 0x000000130b117224 */ /* 0x000fe200078e0200 */
[----:B------:R-:W-:Y:S01]  /*4dc0*/  IADD3 R6, P4, R16, UR6, RZ ;  /* 0x0000000610067c10 */ /* 0x000fe2000ff9e0ff */
[----:B--2---:R-:W-:Y:S02]  /*4dd0*/  IMAD R0, R15, R20, RZ ;  /* 0x000000140f007224 */ /* 0x004fe400078e02ff */
[----:B------:R-:W-:-:S04]  /*4de0*/  IMAD.WIDE.U32 R2, R11, R18, R2 ;  /* 0x000000120b027225 */ /* 0x000fc800078e0002 */
[----:B------:R-:W-:Y:S01]  /*4df0*/  IMAD.WIDE.U32 R4, R11, R20, R4 ;  /* 0x000000140b047225 */ /* 0x000fe200078e0004 */
[----:B------:R-:W-:-:S03]  /*4e00*/  LEA R22, P3, R2, R22, 0x2 ;  /* 0x0000001602167211 */ /* 0x000fc600078610ff */
[----:B------:R-:W-:Y:S01]  /*4e10*/  IMAD.MOV R10, RZ, RZ, -R7 ;  /* 0x000000ffff0a7224 */ /* 0x000fe200078e0a07 */
[----:B------:R-:W-:Y:S01]  /*4e20*/  IADD3.X R7, R14, UR7, RZ, P4, !PT ;  /* 0x000000070e077c10 */ /* 0x000fe2000a7fe4ff */
[----:B------:R-:W-:Y:S01]  /*4e30*/  IMAD R11, R11, R21, R0 ;  /* 0x000000150b0b7224 */ /* 0x000fe200078e0200 */
[----:B---3--:R-:W-:Y:S01]  /*4e40*/  LEA R24, P0, R4, R24, 0x2 ;  /* 0x0000001804187211 */ /* 0x008fe200078010ff */
[----:B------:R-:W-:Y:S02]  /*4e50*/  IMAD R13, R12, R10, R9 ;  /* 0x0000000a0c0d7224 */ /* 0x000fe400078e0209 */
[----:B------:R-:W-:Y:S02]  /*4e60*/  IMAD.IADD R10, R3, 0x1, R17 ;  /* 0x00000001030a7824 */ /* 0x000fe400078e0211 */
[----:B------:R-:W-:Y:S01]  /*4e70*/  IMAD.IADD R9, R5, 0x1, R11 ;  /* 0x0000000105097824 */ /* 0x000fe200078e020b */
[----:B----4-:R-:W-:Y:S07]  /*4e80*/  @P2 BRA `(.L_x_981) ;  /* 0x0000000000142947 */ /* 0x010fee0003800000 */
.L_x_982:
[----:B------:R-:W2:Y:S04]  /*4e90*/  LDG.E.STRONG.GPU R0, desc[UR38][R6.64] ;  /* 0x0000002606007981 */ /* 0x000ea8000c1ef900 */
[----:B--2---:R-:W-:Y:S01]  /*4ea0*/  CCTL.IVALL ;  /* 0x00000000ff00798f */ /* 0x004fe20002000000 */
[----:B------:R-:W-:Y:S05]  /*4eb0*/  YIELD ;  /* 0x0000000000007946 */ /* 0x000fea0003800000 */
[----:B------:R-:W-:-:S13]  /*4ec0*/  ISETP.NE.AND P2, PT, R0, R13, PT ;  /* 0x0000000d0000720c */ /* 0x000fda0003f45270 */
[----:B------:R-:W-:Y:S05]  /*4ed0*/  @P2 BRA `(.L_x_982) ;  /* 0xfffffffc00ec2947 */ /* 0x000fea000383ffff */
.L_x_981:
[----:B------:R-:W-:Y:S05]  /*4ee0*/  BSYNC B0 ;  /* 0x0000000000007941 */ /* 0x000fea0003800000 */
.L_x_980:
[----:B------:R-:W-:Y:S01]  /*4ef0*/  UMOV UR5, 0xffffffff ;  /* 0xffffffff00057882 */ /* 0x000fe20000000000 */
[----:B------:R-:W-:Y:S02]  /*4f00*/  LEA.HI.X R10, R2, R23, R10, 0x2, P3 ;  /* 0x00000017020a7211 */ /* 0x000fe400018f140a */
[----:B------:R-:W-:Y:S01]  /*4f10*/  LEA.HI.X R9, R4, R25, R9, 0x2, P0 ;  /* 0x0000001904097211 */ /* 0x000fe200000f1409 */
[----:B------:R-:W-:Y:S06]  /*4f20*/  BRA.DIV UR5, `(.L_x_983) ;  /* 0x00000042059c7947 */ /* 0x000fec000b800000 */
[----:B------:R-:W-:Y:S01]  /*4f30*/  NOP ;  /* 0x0000000000007918 */ /* 0x000fe20000000000 */
.L_x_1073:
        /* <DEDUP_REMOVED lines=16> */
.L_x_986:
[----:B------:R-:W-:Y:S01]  /*5040*/  @P0 ELECT P2, URZ, PT ;  /* 0x00000000003f082f */ /* 0x000fe20003840000 */
[----:B------:R1:W-:-:S12]  /*5050*/  UBLKRED.G.S.ADD.F32.RN [UR6], [UR4], UR5, desc[UR8] ;  /* 0x00000806040073bb */ /* 0x0003d800080a1405 */
[----:B------:R-:W-:Y:S02]  /*5060*/  @P2 PLOP3.LUT P0, PT, P2, PT, PT, 0x8, 0x0 ;  /* 0x000000000000281c */ /* 0x000fe4000170e170 */
[----:B------:R-:W-:-:S11]  /*5070*/  PLOP3.LUT P2, PT, PT, PT, PT, 0x8, 0x0 ;  /* 0x000000000000781c */ /* 0x000fd60003f4e170 */
[----:B-1----:R-:W-:Y:S05]  /*5080*/  @P0 BRA.U.ANY `(.L_x_986) ;  /* 0xfffffffd00ec0947 */ /* 0x002fea000393ffff */
[----:B------:R0:W-:Y:S01]  /*5090*/  UTMACMDFLUSH ;  /* 0x00000000000079b7 */ /* 0x0001e20000000000 */
[----:B------:R-:W-:-:S04]  /*50a0*/  DEPBAR.LE SB0, 0x0 ;  /* 0x000080000000791a */ /* 0x000fc80000000000 */
.L_x_985:
[----:B------:R-:W-:Y:S05]  /*50b0*/  BSYNC B0 ;  /* 0x0000000000007941 */ /* 0x000fea0003800000 */
.L_x_984:
        /* <DEDUP_REMOVED lines=14> */
.L_x_988:
[----:B------:R-:W-:Y:S05]  /*51a0*/  BSYNC B0 ;  /* 0x0000000000007941 */ /* 0x000fea0003800000 */
.L_x_987:
        /* <DEDUP_REMOVED lines=22> */
.L_x_991:
[----:B------:R-:W2:Y:S04]  /*5310*/  LDG.E.STRONG.GPU R0, desc[UR38][R2.64] ;  /* 0x0000002602007981 */ /* 0x000ea8000c1ef900 */
[----:B--2---:R-:W-:Y:S01]  /*5320*/  CCTL.IVALL ;  /* 0x00000000ff00798f */ /* 0x004fe20002000000 */
[----:B------:R-:W-:Y:S05]  /*5330*/  YIELD ;  /* 0x0000000000007946 */ /* 0x000fea0003800000 */
[----:B------:R-:W-:-:S13]  /*5340*/  ISETP.NE.AND P0, PT, R0, R13, PT ;  /* 0x0000000d0000720c */ /* 0x000fda0003f05270 */
[----:B------:R-:W-:Y:S05]  /*5350*/  @P0 BRA `(.L_x_991) ;  /* 0xfffffffc00ec0947 */ /* 0x000fea000383ffff */
.L_x_990:
[----:B------:R-:W-:Y:S05]  /*5360*/  BSYNC B0 ;  /* 0x0000000000007941 */ /* 0x000fea0003800000 */
.L_x_989:
[----:B------:R-:W-:-:S03]  /*5370*/  UMOV UR5, 0xffffffff ;  /* 0xffffffff00057882 */ /* 0x000fc60000000000 */
[----:B------:R-:W-:Y:S05]  /*5380*/  BRA.DIV UR5, `(.L_x_992) ;  /* 0x0000003e05a07947 */ /* 0x000fea000b800000 */
[----:B------:R-:W-:Y:S01]  /*5390*/  NOP ;  /* 0x0000000000007918 */ /* 0x000fe20000000000 */
.L_x_1076:
        /* <DEDUP_REMOVED lines=14> */
[----:B------:R-:W-:Y:S01]  /*5480*/  PLOP3.LUT P0, PT, PT, PT, PT, 0x80, 0x0 ;  /* 0x000000000000781c */ /* 0x000fe20003f0f070 */
[----:B------:R-:W-:-:S12]  /*5490*/  UMOV UR9, 0x14f00000 ;  /* 0x14f0000000097882 */ /* 0x000fd80000000000 */
.L_x_995:
[----:B------:R-:W-:Y:S01]  /*54a0*/  @P0 ELECT P2, URZ, PT ;  /* 0x00000000003f082f */ /* 0x000fe20003840000 */
[----:B------:R2:W-:-:S12]  /*54b0*/  UBLKRED.G.S.ADD.F32.RN [UR6], [UR4], UR5, desc[UR8] ;  /* 0x00000806040073bb */ /* 0x0005d800080a1405 */
[----:B------:R-:W-:Y:S02]  /*54c0*/  @P2 PLOP3.LUT P0, PT, P2, PT, PT, 0x8, 0x0 ;  /* 0x000000000000281c */ /* 0x000fe4000170e170 */
[----:B------:R-:W-:-:S11]  /*54d0*/  PLOP3.LUT P2, PT, PT, PT, PT, 0x8, 0x0 ;  /* 0x000000000000781c */ /* 0x000fd60003f4e170 */
[----:B--2---:R-:W-:Y:S05]  /*54e0*/  @P0 BRA.U.ANY `(.L_x_995) ;  /* 0xfffffffd00ec0947 */ /* 0x004fea000393ffff */
[----:B------:R0:W-:Y:S01]  /*54f0*/  UTMACMDFLUSH ;  /* 0x00000000000079b7 */ /* 0x0001e20000000000 */
[----:B------:R-:W-:-:S04]  /*5500*/  DEPBAR.LE SB0, 0x0 ;  /* 0x000080000000791a */ /* 0x000fc80000000000 */
.L_x_994:
[----:B------:R-:W-:Y:S05]  /*5510*/  BSYNC B0 ;  /* 0x0000000000007941 */ /* 0x000fea0003800000 */
.L_x_993:
        /* <DEDUP_REMOVED lines=14> */
.L_x_951:
        /* <DEDUP_REMOVED lines=21> */
.L_x_997:
        /* <DEDUP_REMOVED lines=13> */
.L_x_999:
[----:B------:R-:W-:-:S05]  /*5820*/  ULDC UR4, c[0x0][0x8c4] ;  /* 0x0002310000047ab9 */ /* 0x000fca0000000800 */
.L_x_998:
        /* <DEDUP_REMOVED lines=37> */
.L_x_1000:
        /* <DEDUP_REMOVED lines=20> */
[----:B------:R-:W-:-:S02]  /*5bc0*/  USEL UR13, UR5, URZ, !UP0 ;  /* 0x0000003f050d7287 */ /* 0x000fc4000c000000 */
[----:B------:R-:W-:Y:S01]  /*5bd0*/  UIADD3 UR8, UP0, UR6, UR14, URZ ;  /* 0x0000000e06087290 */ /* 0x000fe2000ff1e03f */
[----:B------:R-:W-:Y:S01]  /*5be0*/  SHF.R.S32.HI R3, RZ, 0x6, R3 ;  /* 0x00000006ff037819 */ /* 0x000fe20000011403 */
[----:B------:R-:W-:Y:S01]  /*5bf0*/  UIADD3 UR5, UR15, UR9, URZ ;  /* 0x000000090f057290 */ /* 0x000fe2000fffe03f */
[----:B------:R-:W-:Y:S01]  /*5c00*/  ULDC UR10, c[0x0][0x288] ;  /* 0x0000a200000a7ab9 */ /* 0x000fe20000000800 */
[----:B------:R-:W-:Y:S01]  /*5c10*/  ULDC.64 UR16, c[0x0][0x2e0] ;  /* 0x0000b80000107ab9 */ /* 0x000fe20000000a00 */
[----:B------:R-:W-:Y:S01]  /*5c20*/  UIMAD UR12, UR12, UR10, URZ ;  /* 0x0000000a0c0c72a4 */ /* 0x000fe2000f8e023f */
[----:B------:R-:W-:Y:S01]  /*5c30*/  VIMNMX R3, R3, 0x1, !PT ;  /* 0x0000000103037848 */ /* 0x000fe20007fe0100 */
[----:B------:R-:W-:Y:S01]  /*5c40*/  ULDC UR11, c[0x0][0x760] ;  /* 0x0001d800000b7ab9 */ /* 0x000fe20000000800 */
[----:B------:R-:W-:Y:S02]  /*5c50*/  UIADD3.X UR9, UR7, UR5, URZ, UP0, !UPT ;  /* 0x0000000507097290 */ /* 0x000fe400087fe43f */
[----:B------:R-:W-:Y:S01]  /*5c60*/  UIMAD UR13, UR13, UR16, URZ ;  /* 0x000000100d0d72a4 */ /* 0x000fe2000f8e023f */
[----:B------:R-:W-:Y:S01]  /*5c70*/  LOP3.LUT R6, R3, 0x1, RZ, 0xc0, !PT ;  /* 0x0000000103067812 */ /* 0x000fe200078ec0ff */
[----:B------:R-:W-:-:S02]  /*5c80*/  UIMAD UR10, UR10, UR11, URZ ;  /* 0x0000000b0a0a72a4 */ /* 0x000fc4000f8e023f */
[----:B------:R-:W-:Y:S02]  /*5c90*/  UIADD3 UR11, UP0, UR12, UR19, URZ ;  /* 0x000000130c0b7290 */ /* 0x000fe4000ff1e03f */
[----:B------:R-:W-:Y:S01]  /*5ca0*/  UIMAD UR13, UR18, UR17, UR13 ;  /* 0x00000011120d72a4 */ /* 0x000fe2000f8e020d */
[----:B-1----:R-:W-:Y:S01]  /*5cb0*/  LOP3.LUT R0, R4, 0x1f, RZ, 0xc0, !PT ;  /* 0x0000001f04007812 */ /* 0x002fe200078ec0ff */
[----:B------:R-:W-:Y:S02]  /*5cc0*/  UIMAD.WIDE.U32 UR8, UR18, UR16, UR8 ;  /* 0x00000010120872a5 */ /* 0x000fe4000f8e0008 */
[----:B------:R-:W-:Y:S01]  /*5cd0*/  ULEA.HI.X.SX32 UR12, UR12, UR4, 0x1, UP0 ;  /* 0x000000040c0c7291 */ /* 0x000fe200080f0e3f */
[----:B------:R-:W-:Y:S01]  /*5ce0*/  ELECT P0, URZ, PT ;  /* 0x00000000003f782f */ /* 0x000fe20003800000 */
        /* <DEDUP_REMOVED lines=19> */
.L_x_1026:
        /* <DEDUP_REMOVED lines=17> */
.L_x_1004:
[----:B------:R-:W2:Y:S04]  /*5f30*/  LDG.E.STRONG.GPU R5, desc[UR38][R2.64] ;  /* 0x0000002602057981 */ /* 0x000ea8000c1ef900 */
[----:B--2---:R-:W-:Y:S01]  /*5f40*/  CCTL.IVALL ;  /* 0x00000000ff00798f */ /* 0x004fe20002000000 */
[----:B------:R-:W-:Y:S05]  /*5f50*/  YIELD ;  /* 0x0000000000007946 */ /* 0x000fea0003800000 */
[----:B------:R-:W-:-:S13]  /*5f60*/  ISETP.NE.AND P3, PT, R5, UR24, PT ;  /* 0x0000001805007c0c */ /* 0x000fda000bf65270 */
[----:B------:R-:W-:Y:S05]  /*5f70*/  @P3 BRA `(.L_x_1004) ;  /* 0xfffffffc00ec3947 */ /* 0x000fea000383ffff */
.L_x_1003:
[----:B------:R-:W-:Y:S05]  /*5f80*/  BSYNC B0 ;  /* 0x0000000000007941 */ /* 0x000fea0003800000 */
.L_x_1002:
[----:B------:R-:W-:-:S03]  /*5f90*/  UMOV UR22, 0xffffffff ;  /* 0xffffffff00167882 */ /* 0x000fc60000000000 */
[----:B------:R-:W-:Y:S05]  /*5fa0*/  BRA.DIV UR22, `(.L_x_1005) ;  /* 0x0000003216b47947 */ /* 0x000fea000b800000 */
[----:B------:R-:W-:Y:S01]  /*5fb0*/  NOP ;  /* 0x0000000000007918 */ /* 0x000fe20000000000 */
.L_x_1079:
        /* <DEDUP_REMOVED lines=19> */
.L_x_1007:
[----:B------:R-:W-:Y:S05]  /*60f0*/  BSYNC B0 ;  /* 0x0000000000007941 */ /* 0x000fea0003800000 */
.L_x_1006:
        /* <DEDUP_REMOVED lines=13> */
.L_x_1009:
[----:B------:R-:W-:Y:S05]  /*61d0*/  BSYNC B0 ;  /* 0x0000000000007941 */ /* 0x000fea0003800000 */
.L_x_1008:
[----:B------:R-:W-:Y:S06]  /*61e0*/  BAR.ARV 0xa, 0xa0 ;  /* 0x0282800000007b1d */ /* 0x000fec0000002000 */
[----:B------:R-:W-:Y:S04]  /*61f0*/  BSSY B0, `(.L_x_1010) ;  /* 0x0000003000007945 */ /* 0x000fe80003800000 */
[----:B------:R-:W-:Y:S05]  /*6200*/  @!P0 BRA `(.L_x_1011) ;  /* 0x0000000000048947 */ /* 0x000fea0003800000 */
[----:B------:R-:W-:-:S04]  /*6210*/  DEPBAR.LE SB0, 0x0 ;  /* 0x000080000000791a */ /* 0x000fc80000000000 */
.L_x_1011:
[----:B------:R-:W-:Y:S05]  /*6220*/  BSYNC B0 ;  /* 0x0000000000007941 */ /* 0x000fea0003800000 */
.L_x_1010:
        /* <DEDUP_REMOVED lines=19> */
.L_x_1013:
[----:B------:R-:W-:Y:S05]  /*6360*/  BSYNC B0 ;  /* 0x0000000000007941 */ /* 0x000fea0003800000 */
.L_x_1012:
        /* <DEDUP_REMOVED lines=9> */
.L_x_1016:
[----:B------:R-:W2:Y:S04]  /*6400*/  LDG.E.STRONG.GPU R5, desc[UR38][R2.64] ;  /* 0x0000002602057981 */ /* 0x000ea8000c1ef900 */
[----:B--2---:R-:W-:Y:S01]  /*6410*/  CCTL.IVALL ;  /* 0x00000000ff00798f */ /* 0x004fe20002000000 */
[----:B------:R-:W-:Y:S05]  /*6420*/  YIELD ;  /* 0x0000000000007946 */ /* 0x000fea0003800000 */
[----:B------:R-:W-:-:S13]  /*6430*/  ISETP.NE.AND P3, PT, R5, UR24, PT ;  /* 0x0000001805007c0c */ /* 0x000fda000bf65270 */
[----:B------:R-:W-:Y:S05]  /*6440*/  @P3 BRA `(.L_x_1016) ;  /* 0xfffffffc00ec3947 */ /* 0x000fea000383ffff */
.L_x_1015:
[----:B------:R-:W-:Y:S05]  /*6450*/  BSYNC B0 ;  /* 0x0000000000007941 */ /* 0x000fea0003800000 */
.L_x_1014:
[----:B------:R-:W-:-:S03]  /*6460*/  UMOV UR6, 0xffffffff ;  /* 0xffffffff00067882 */ /* 0x000fc60000000000 */
[----:B------:R-:W-:Y:S05]  /*6470*/  BRA.DIV UR6, `(.L_x_1017) ;  /* 0x0000002e069c7947 */ /* 0x000fea000b800000 */
[----:B------:R-:W-:Y:S01]  /*6480*/  NOP ;  /* 0x0000000000007918 */ /* 0x000fe20000000000 */
.L_x_1082:
        /* <DEDUP_REMOVED lines=13> */
.L_x_1019:
[----:B------:R-:W-:Y:S05]  /*6560*/  BSYNC B0 ;  /* 0x0000000000007941 */ /* 0x000fea0003800000 */
.L_x_1018:
        /* <DEDUP_REMOVED lines=13> */
.L_x_1021:
[----:B------:R-:W-:Y:S05]  /*6640*/  BSYNC B0 ;  /* 0x0000000000007941 */ /* 0x000fea0003800000 */
.L_x_1020:
[----:B------:R-:W-:Y:S06]  /*6650*/  BAR.ARV 0xa, 0xa0 ;  /* 0x0282800000007b1d */ /* 0x000fec0000002000 */
[----:B------:R-:W-:Y:S04]  /*6660*/  BSSY B0, `(.L_x_1022) ;  /* 0x0000003000007945 */ /* 0x000fe80003800000 */
[----:B------:R-:W-:Y:S05]  /*6670*/  @!P0 BRA `(.L_x_1023) ;  /* 0x0000000000048947 */ /* 0x000fea0003800000 */
[----:B------:R-:W-:-:S04]  /*6680*/  DEPBAR.LE SB0, 0x0 ;  /* 0x000080000000791a */ /* 0x000fc80000000000 */
.L_x_1023:
[----:B------:R-:W-:Y:S05]  /*6690*/  BSYNC B0 ;  /* 0x0000000000007941 */ /* 0x000fea0003800000 */
.L_x_1022:
        /* <DEDUP_REMOVED lines=19> */
.L_x_1025:
[----:B------:R-:W-:Y:S05]  /*67d0*/  BSYNC B0 ;  /* 0x0000000000007941 */ /* 0x000fea0003800000 */
.L_x_1024:
[----:B------:R-:W-:Y:S02]  /*67e0*/  UIADD3 UR4, UR4, 0x2, URZ ;  /* 0x0000000204047890 */ /* 0x000fe4000fffe03f */
[----:B------:R-:W-:Y:S01]  /*67f0*/  UIADD3 UR5, UR5, 0x1, URZ ;  /* 0x0000000105057890 */ /* 0x000fe2000fffe03f */
[----:B------:R-:W-:Y:S11]  /*6800*/  @P2 BRA `(.L_x_1026) ;  /* 0xfffffff400842947 */ /* 0x000ff6000383ffff */
.L_x_1001:
        /* <DEDUP_REMOVED lines=13> */
.L_x_1029:
[----:B------:R-:W2:Y:S04]  /*68e0*/  LDG.E.STRONG.GPU R0, desc[UR38][R2.64] ;  /* 0x0000002602007981 */ /* 0x000ea8000c1ef900 */
[----:B--2---:R-:W-:Y:S01]  /*68f0*/  CCTL.IVALL ;  /* 0x00000000ff00798f */ /* 0x004fe20002000000 */
[----:B------:R-:W-:Y:S05]  /*6900*/  YIELD ;  /* 0x0000000000007946 */ /* 0x000fea0003800000 */
[----:B------:R-:W-:-:S13]  /*6910*/  ISETP.NE.AND P1, PT, R0, UR24, PT ;  /* 0x0000001800007c0c */ /* 0x000fda000bf25270 */
[----:B------:R-:W-:Y:S05]  /*6920*/  @P1 BRA `(.L_x_1029) ;  /* 0xfffffffc00ec1947 */ /* 0x000fea000383ffff */
.L_x_1028:
[----:B------:R-:W-:Y:S05]  /*6930*/  BSYNC B0 ;  /* 0x0000000000007941 */ /* 0x000fea0003800000 */
.L_x_1027:
[----:B------:R-:W-:-:S03]  /*6940*/  UMOV UR5, 0xffffffff ;  /* 0xffffffff00057882 */ /* 0x000fc60000000000 */
[----:B------:R-:W-:Y:S05]  /*6950*/  BRA.DIV UR5, `(.L_x_1030) ;  /* 0x0000002a05807947 */ /* 0x000fea000b800000 */
[----:B------:R-:W-:Y:S01]  /*6960*/  NOP ;  /* 0x0000000000007918 */ /* 0x000fe20000000000 */
.L_x_1085:
        /* <DEDUP_REMOVED lines=22> */
.L_x_1032:
[----:B------:R-:W-:Y:S05]  /*6ad0*/  BSYNC B0 ;  /* 0x0000000000007941 */ /* 0x000fea0003800000 */
.L_x_1031:
        /* <DEDUP_REMOVED lines=20> */
.L_x_1034:
[----:B------:R-:W-:Y:S05]  /*6c20*/  BSYNC B0 ;  /* 0x0000000000007941 */ /* 0x000fea0003800000 */
.L_x_1033:
[----:B------:R-:W-:Y:S06]  /*6c30*/  BAR.ARV 0xa, 0xa0 ;  /* 0x0282800000007b1d */ /* 0x000fec0000002000 */
[----:B------:R-:W-:Y:S04]  /*6c40*/  BSSY B0, `(.L_x_1035) ;  /* 0x0000003000007945 */ /* 0x000fe80003800000 */
[----:B------:R-:W-:Y:S05]  /*6c50*/  @!P0 BRA `(.L_x_1036) ;  /* 0x0000000000048947 */ /* 0x000fea0003800000 */
[----:B------:R-:W-:-:S04]  /*6c60*/  DEPBAR.LE SB0, 0x0 ;  /* 0x000080000000791a */ /* 0x000fc80000000000 */
.L_x_1036:
[----:B------:R-:W-:Y:S05]  /*6c70*/  BSYNC B0 ;  /* 0x0000000000007941 */ /* 0x000fea0003800000 */
.L_x_1035:
        /* <DEDUP_REMOVED lines=19> */
.L_x_996:
        /* <DEDUP_REMOVED lines=10> */
.L_x_1037:
        /* <DEDUP_REMOVED lines=10> */
.L_x_1039:
[----:B------:R-:W3:Y:S02]  /*6ef0*/  LDC R5, c[0x0][0x8c4] ;  /* 0x00023100ff057b82 */ /* 0x000ee40000000800 */
.L_x_1038:
        /* <DEDUP_REMOVED lines=45> */
.L_x_1041:
        /* <DEDUP_REMOVED lines=66> */
.L_x_1086:
        /* <DEDUP_REMOVED lines=9> */
.L_x_1044:
        /* <DEDUP_REMOVED lines=82> */
.L_x_1055:
[----:B------:R-:W-:-:S04]  /*7ba0*/  SHF.L.U32 R21, R10, 0x1f, RZ ;  /* 0x0000001f0a157819 */ /* 0x000fc800000006ff */
[----:B-1----:R-:W1:Y:S02]  /*7bb0*/  SYNCS.PHASECHK.TRANS64.TRYWAIT P1, [R12+URZ+0x30840], R21 ;  /* 0x030840150c0075a7 */ /* 0x002e64000802017f */
[----:B-12--5:R-:W-:Y:S05]  /*7bc0*/  @!P1 BRA `(.L_x_1047) ;  /* 0x0000001800149947 */ /* 0x026fea0003800000 */
.L_x_1087:
[----:B------:R-:W-:Y:S05]  /*7bd0*/  @P0 BRA `(.L_x_1048) ;  /* 0x0000000000140947 */ /* 0x000fea0003800000 */
[----:B------:R-:W-:Y:S01]  /*7be0*/  ISETP.NE.AND P1, PT, R20, RZ, PT ;  /* 0x000000ff1400720c */ /* 0x000fe20003f25270 */
[----:B------:R-:W-:-:S04]  /*7bf0*/  IMAD.MOV.U32 R3, RZ, RZ, 0x4100 ;  /* 0x00004100ff037424 */ /* 0x000fc800078e00ff */
[----:B------:R2:W-:Y:S08]  /*7c00*/  SYNCS.ARRIVE.TRANS64 RZ, [R12+URZ+0x30830], R3 ;  /* 0x030830030cff79a7 */ /* 0x0005f0000800003f */
[----:B------:R-:W-:Y:S05]  /*7c10*/  @!P1 BRA `(.L_x_1048) ;  /* 0x0000000000049947 */ /* 0x000fea0003800000 */
[----:B------:R-:W-:Y:S01]  /*7c20*/  BPT.TRAP 0x1 ;  /* 0x000000040000795c */ /* 0x000fe20000300000 */
.L_x_1048:
        /* <DEDUP_REMOVED lines=37> */
.L_x_1088:
[----:B------:R-:W-:Y:S05]  /*7e80*/  @P0 BRA `(.L_x_1050) ;  /* 0x0000000000140947 */ /* 0x000fea0003800000 */
[----:B------:R-:W-:Y:S01]  /*7e90*/  ISETP.NE.AND P1, PT, R20, RZ, PT ;  /* 0x000000ff1400720c */ /* 0x000fe20003f25270 */
[----:B------:R-:W-:-:S04]  /*7ea0*/  IMAD.MOV.U32 R2, RZ, RZ, 0x4100 ;  /* 0x00004100ff027424 */ /* 0x000fc800078e00ff */
[----:B------:R3:W-:Y:S08]  /*7eb0*/  SYNCS.ARRIVE.TRANS64 RZ, [R12+URZ+0x30818], R2 ;  /* 0x030818020cff79a7 */ /* 0x0007f0000800003f */
[----:B------:R-:W-:Y:S05]  /*7ec0*/  @!P1 BRA `(.L_x_1050) ;  /* 0x0000000000049947 */ /* 0x000fea0003800000 */
[----:B------:R-:W-:Y:S01]  /*7ed0*/  BPT.TRAP 0x1 ;  /* 0x000000040000795c */ /* 0x000fe20000300000 */
.L_x_1050:
        /* <DEDUP_REMOVED lines=29> */
.L_x_1089:
        /* <DEDUP_REMOVED lines=9> */
.L_x_1052:
        /* <DEDUP_REMOVED lines=31> */
.L_x_1091:
[----:B------:R-:W-:Y:S05]  /*8330*/  @P0 BRA `(.L_x_1054) ;  /* 0x0000000000140947 */ /* 0x000fea0003800000 */
[----:B------:R-:W-:Y:S01]  /*8340*/  ISETP.NE.AND P1, PT, R20, RZ, PT ;  /* 0x000000ff1400720c */ /* 0x000fe20003f25270 */
[----:B-1----:R-:W-:-:S04]  /*8350*/  IMAD.MOV.U32 R5, RZ, RZ, 0x4100 ;  /* 0x00004100ff057424 */ /* 0x002fc800078e00ff */
[----:B------:R2:W-:Y:S08]  /*8360*/  SYNCS.ARRIVE.TRANS64 RZ, [R12+URZ+0x30810], R5 ;  /* 0x030810050cff79a7 */ /* 0x0005f0000800003f */
[----:B------:R-:W-:Y:S05]  /*8370*/  @!P1 BRA `(.L_x_1054) ;  /* 0x0000000000049947 */ /* 0x000fea0003800000 */
[----:B------:R-:W-:Y:S01]  /*8380*/  BPT.TRAP 0x1 ;  /* 0x000000040000795c */ /* 0x000fe20000300000 */
.L_x_1054:
        /* <DEDUP_REMOVED lines=30> */
.L_x_1046:
[----:B------:R-:W-:-:S13]  /*8570*/  ISETP.NE.AND P1, PT, R18, RZ, PT ;  /* 0x000000ff1200720c */ /* 0x000fda0003f25270 */
[----:B------:R-:W-:Y:S05]  /*8580*/  @!P1 BRA `(.L_x_1045) ;  /* 0x0000000400309947 */ /* 0x000fea0003800000 */
[----:B------:R-:W-:-:S04]  /*8590*/  SHF.L.U32 R13, R10, 0x1f, RZ ;  /* 0x0000001f0a0d7819 */ /* 0x000fc800000006ff */
[----:B------:R-:W1:Y:S02]  /*85a0*/  SYNCS.PHASECHK.TRANS64.TRYWAIT P1, [R12+URZ+0x30840], R13 ;  /* 0x0308400d0c0075a7 */ /* 0x000e64000802017f */
[----:B-1----:R-:W-:Y:S05]  /*85b0*/  @!P1 BRA `(.L_x_1056) ;  /* 0x0000000c00ec9947 */ /* 0x002fea0003800000 */
.L_x_1092:
[----:B------:R-:W-:Y:S05]  /*85c0*/  @P0 BRA `(.L_x_1057) ;  /* 0x0000000000140947 */ /* 0x000fea0003800000 */
[----:B------:R-:W-:Y:S01]  /*85d0*/  ISETP.NE.AND P1, PT, R20, RZ, PT ;  /* 0x000000ff1400720c */ /* 0x000fe20003f25270 */
[----:B------:R-:W-:-:S04]  /*85e0*/  IMAD.MOV.U32 R5, RZ, RZ, 0x4100 ;  /* 0x00004100ff057424 */ /* 0x000fc800078e00ff */
[----:B------:R2:W-:Y:S08]  /*85f0*/  SYNCS.ARRIVE.TRANS64 RZ, [R12+URZ+0x30830], R5 ;  /* 0x030830050cff79a7 */ /* 0x0005f0000800003f */
[----:B------:R-:W-:Y:S05]  /*8600*/  @!P1 BRA `(.L_x_1057) ;  /* 0x0000000000049947 */ /* 0x000fea0003800000 */
[----:B------:R-:W-:Y:S01]  /*8610*/  BPT.TRAP 0x1 ;  /* 0x000000040000795c */ /* 0x000fe20000300000 */
.L_x_1057:
        /* <DEDUP_REMOVED lines=34> */
.L_x_1093:
[----:B------:R-:W-:Y:S05]  /*8840*/  @P0 BRA `(.L_x_1059) ;  /* 0x0000000000140947 */ /* 0x000fea0003800000 */
[----:B------:R-:W-:Y:S01]  /*8850*/  ISETP.NE.AND P0, PT, R20, RZ, PT ;  /* 0x000000ff1400720c */ /* 0x000fe20003f05270 */
[----:B------:R-:W-:-:S04]  /*8860*/  IMAD.MOV.U32 R5, RZ, RZ, 0x4100 ;  /* 0x00004100ff057424 */ /* 0x000fc800078e00ff */
[----:B------:R3:W-:Y:S08]  /*8870*/  SYNCS.ARRIVE.TRANS64 RZ, [R12+URZ+0x30818], R5 ;  /* 0x030818050cff79a7 */ /* 0x0007f0000800003f */
[----:B------:R-:W-:Y:S05]  /*8880*/  @!P0 BRA `(.L_x_1059) ;  /* 0x0000000000048947 */ /* 0x000fea0003800000 */
[----:B------:R-:W-:Y:S01]  /*8890*/  BPT.TRAP 0x1 ;  /* 0x000000040000795c */ /* 0x000fe20000300000 */
.L_x_1059:
        /* <DEDUP_REMOVED lines=27> */
.L_x_1045:
[----:B-----5:R-:W-:Y:S01]  /*8a50*/  IMAD R4, R0, 0x8, R12 ;  /* 0x0000000800047824 */ /* 0x020fe200078e020c */
[----:B------:R-:W-:Y:S01]  /*8a60*/  SHF.L.U32 R3, R10, 0x1f, RZ ;  /* 0x0000001f0a037819 */ /* 0x000fe200000006ff */
[----:B------:R-:W3:Y:S03]  /*8a70*/  S2R R2, SR_TID.X ;  /* 0x0000000000027919 */ /* 0x000ee60000002100 */
[----:B------:R-:W4:Y:S01]  /*8a80*/  SYNCS.PHASECHK.TRANS64.TRYWAIT P0, [R4+URZ+0x30840], R3 ;  /* 0x03084003040075a7 */ /* 0x000f22000800017f */
[----:B---3--:R-:W-:-:S04]  /*8a90*/  LOP3.LUT R2, R2, 0x7f, RZ, 0xc0, !PT ;  /* 0x0000007f02027812 */ /* 0x008fc800078ec0ff */
[----:B------:R-:W-:Y:S01]  /*8aa0*/  ISETP.NE.AND P1, PT, R2, RZ, PT ;  /* 0x000000ff0200720c */ /* 0x000fe20003f25270 */
[----:B----4-:R-:W-:-:S12]  /*8ab0*/  @!P0 BRA `(.L_x_1060) ;  /* 0x0000000800d48947 */ /* 0x010fd80003800000 */
.L_x_1094:
[----:B------:R-:W-:Y:S05]  /*8ac0*/  @P1 BRA `(.L_x_1061) ;  /* 0x0000000000181947 */ /* 0x000fea0003800000 */
[----:B------:R-:W4:Y:S01]  /*8ad0*/  S2R R2, SR_TID.X ;  /* 0x0000000000027919 */ /* 0x000f220000002100 */
[----:B---3--:R-:W-:-:S04]  /*8ae0*/  IMAD.MOV.U32 R3, RZ, RZ, 0x4100 ;  /* 0x00004100ff037424 */ /* 0x008fc800078e00ff */
[----:B------:R3:W-:Y:S01]  /*8af0*/  SYNCS.ARRIVE.TRANS64 RZ, [R4+URZ+0x30830], R3 ;  /* 0x0308300304ff79a7 */ /* 0x0007e2000800003f */
[----:B----4-:R-:W-:-:S13]  /*8b00*/  LOP3.LUT P0, RZ, R2, 0x1f, RZ, 0xc0, !PT ;  /* 0x0000001f02ff7812 */ /* 0x010fda000780c0ff */
[----:B---3--:R-:W-:Y:S05]  /*8b10*/  @!P0 BRA `(.L_x_1061) ;  /* 0x0000000000048947 */ /* 0x008fea0003800000 */
[----:B------:R-:W-:Y:S01]  /*8b20*/  BPT.TRAP 0x1 ;  /* 0x000000040000795c */ /* 0x000fe20000300000 */
.L_x_1061:
        /* <DEDUP_REMOVED lines=41> */
.L_x_1042:
[----:B------:R-:W-:Y:S05]  /*8dc0*/  BSYNC B0 ;  /* 0x0000000000007941 */ /* 0x000fea0003800000 */
.L_x_1040:
[----:B------:R-:W-:-:S03]  /*8dd0*/  UMOV UR6, 0xffffffff ;  /* 0xffffffff00067882 */ /* 0x000fc60000000000 */
[----:B------:R-:W-:Y:S05]  /*8de0*/  BRA.DIV UR6, `(.L_x_1062) ;  /* 0x0000000a061c7947 */ /* 0x000fea000b800000 */
[----:B------:R-:W-:-:S13]  /*8df0*/  ELECT P0, URZ, PT ;  /* 0x00000000003f782f */ /* 0x000fda0003800000 */
.L_x_1097:
[----:B------:R-:W-:Y:S05]  /*8e00*/  @!P0 BRA `(.L_x_956) ;  /* 0x0000000000848947 */ /* 0x000fea0003800000 */
[----:B------:R-:W3:Y:S02]  /*8e10*/  LDL.LU R2, [R1] ;  /* 0x0000000001027983 */ /* 0x000ee40000300800 */
[----:B---3--:R-:W-:-:S04]  /*8e20*/  LOP3.LUT R2, R2, 0x2, RZ, 0xfc, !PT ;  /* 0x0000000202027812 */ /* 0x008fc800078efcff */
[----:B------:R-:W-:-:S13]  /*8e30*/  ISETP.NE.AND P0, PT, R2, 0x3, PT ;  /* 0x000000030200780c */ /* 0x000fda0003f05270 */
[----:B------:R-:W-:Y:S05]  /*8e40*/  @!P0 BRA `(.L_x_1063) ;  /* 0x0000000000048947 */ /* 0x000fea0003800000 */
[----:B--2---:R-:W-:Y:S01]  /*8e50*/  BPT.TRAP 0x1 ;  /* 0x000000040000795c */ /* 0x004fe20000300000 */
.L_x_1063:
        /* <DEDUP_REMOVED lines=15> */
.L_x_1098:
[----:B------:R-:W3:Y:S02]  /*8f50*/  SYNCS.PHASECHK.TRANS64.TRYWAIT P1, [R11+URZ], R2 ;  /* 0x000000020b0075a7 */ /* 0x000ee4000802017f */
[----:B---3--:R-:W-:Y:S05]  /*8f60*/  @!P1 BRA `(.L_x_1065) ;  /* 0x0000000400f49947 */ /* 0x008fea0003800000 */
.L_x_1099:
[----:B------:R-:W-:Y:S05]  /*8f70*/  @!P0 BRA `(.L_x_1066) ;  /* 0x0000000000048947 */ /* 0x000fea0003800000 */
[----:B--2---:R-:W-:Y:S01]  /*8f80*/  BPT.TRAP 0x1 ;  /* 0x000000040000795c */ /* 0x004fe20000300000 */
.L_x_1066:
[----:B------:R-:W-:-:S04]  /*8f90*/  VIADD R0, R6, 0x30840 ;  /* 0x0003084006007836 */ /* 0x000fc80000000000 */
[----:B------:R-:W-:-:S04]  /*8fa0*/  IMAD R9, R9, 0x8, R0 ;  /* 0x0000000809097824 */ /* 0x000fc800078e0200 */
[----:B------:R-:W4:Y:S02]  /*8fb0*/  SYNCS.PHASECHK.TRANS64.TRYWAIT P0, [R9+URZ], R4 ;  /* 0x00000004090075a7 */ /* 0x000f24000800017f */
[----:B----4-:R-:W-:Y:S05]  /*8fc0*/  @!P0 BRA `(.L_x_1067) ;  /* 0x0000000400f08947 */ /* 0x010fea0003800000 */
.L_x_1100:
[----:B------:R-:W-:-:S07]  /*8fd0*/  IMAD R3, R3, 0x8, R0 ;  /* 0x0000000803037824 */ /* 0x000fce00078e0200 */
.L_x_1068:
[----:B------:R1:W1:Y:S02]  /*8fe0*/  SYNCS.PHASECHK.TRANS64.TRYWAIT P0, [R3+URZ], R2 ;  /* 0x00000002030075a7 */ /* 0x000264000800017f */
[----:B-1----:R-:W-:Y:S05]  /*8ff0*/  @!P0 NANOSLEEP.SYNCS 0x989680 ;  /* 0x009896800000895d */ /* 0x002fea0003900000 */
[----:B------:R-:W1:Y:S02]  /*9000*/  @!P0 SYNCS.PHASECHK.TRANS64 P0, [R3+URZ], R2 ;  /* 0x00000002030085a7 */ /* 0x000e64000800007f */
[----:B-1----:R-:W-:Y:S05]  /*9010*/  @!P0 BRA `(.L_x_1068) ;  /* 0xfffffffc00f08947 */ /* 0x002fea000383ffff */
.L_x_956:
[----:B--2---:R-:W-:Y:S05]  /*9020*/  BSYNC B6 ;  /* 0x0000000000067941 */ /* 0x004fea0003800000 */
.L_x_950:
[----:B------:R-:W-:Y:S05]  /*9030*/  EXIT ;  /* 0x000000000000794d */ /* 0x000fea0003800000 */
.L_x_966:
[----:B------:R-:W-:Y:S02]  /*9040*/  IMAD.MOV.U32 R12, RZ, RZ, RZ ;  /* 0x000000ffff0c7224 */ /* 0x000fe400078e00ff */
[----:B------:R-:W-:Y:S02]  /*9050*/  IMAD.MOV.U32 R11, RZ, RZ, 0x1f ;  /* 0x0000001fff0b7424 */ /* 0x000fe400078e00ff */
[----:B------:R-:W-:-:S07]  /*9060*/  IMAD.MOV.U32 R15, RZ, RZ, -0x1 ;  /* 0xffffffffff0f7424 */ /* 0x000fce00078e00ff */
[----:B------:R-:W-:Y:S05]  /*9070*/  WARPSYNC.COLLECTIVE R15, `(.L_x_1069) ;  /* 0x000000000f087348 */ /* 0x000fea0003c00000 */
[----:B------:R1:W2:Y:S02]  /*9080*/  SHFL.IDX P6, R14, R13, R12, R11 ;  /* 0x0000000c0d0e7389 */ /* 0x0002a400000c000b */
[----:B-12---:R-:W-:Y:S01]  /*9090*/  ENDCOLLECTIVE ;  /* 0x000000000000791b */ /* 0x006fe20003800000 */
.L_x_1069:
[----:B------:R-:W-:Y:S05]  /*90a0*/  BRA `(.L_x_1070) ;  /* 0xffffff8000b07947 */ /* 0x000fea000383ffff */
.L_x_968:
[----:B--2---:R2:W3:Y:S02]  /*90b0*/  SYNCS.PHASECHK.TRANS64.TRYWAIT P0, [R16+URZ+0x30800], R21 ;  /* 0x03080015100075a7 */ /* 0x0044e4000800017f */
[----:B---3--:R-:W-:Y:S05]  /*90c0*/  @!P0 NANOSLEEP.SYNCS 0x989680 ;  /* 0x009896800000895d */ /* 0x008fea0003900000 */
[----:B------:R-:W3:Y:S02]  /*90d0*/  @!P0 SYNCS.PHASECHK.TRANS64 P0, [R16+URZ+0x30800], R21 ;  /* 0x03080015100085a7 */ /* 0x000ee4000800007f */
[----:B---3--:R-:W-:Y:S05]  /*90e0*/  @!P0 BRA `(.L_x_968) ;  /* 0xfffffffc00f08947 */ /* 0x008fea000383ffff */
[----:B------:R-:W-:Y:S05]  /*90f0*/  BRA `(.L_x_967) ;  /* 0xffffff8400507947 */ /* 0x000fea000383ffff */
.L_x_972:
[----:B----4-:R4:W1:Y:S02]  /*9100*/  SYNCS.PHASECHK.TRANS64.TRYWAIT P1, [R2+URZ+0x30810], R153 ;  /* 0x03081099020075a7 */ /* 0x010864000802017f */
[----:B-1----:R-:W-:Y:S05]  /*9110*/  @!P1 NANOSLEEP.SYNCS 0x989680 ;  /* 0x009896800000995d */ /* 0x002fea0003900000 */
[----:B------:R-:W1:Y:S02]  /*9120*/  @!P1 SYNCS.PHASECHK.TRANS64 P1, [R2+URZ+0x30810], R153 ;  /* 0x03081099020095a7 */ /* 0x000e64000802007f */
[----:B-1----:R-:W-:Y:S05]  /*9130*/  @!P1 BRA `(.L_x_972) ;  /* 0xfffffffc00f09947 */ /* 0x002fea000383ffff */
[----:B------:R-:W-:Y:S05]  /*9140*/  BRA `(.L_x_971) ;  /* 0xffffff8800907947 */ /* 0x000fea000383ffff */
.L_x_976:
[----:B------:R1:W1:Y:S02]  /*9150*/  SYNCS.PHASECHK.TRANS64.TRYWAIT P1, [R2+URZ+0x30830], R153 ;  /* 0x03083099020075a7 */ /* 0x000264000802017f */
[----:B-1----:R-:W-:Y:S05]  /*9160*/  @!P1 NANOSLEEP.SYNCS 0x989680 ;  /* 0x009896800000995d */ /* 0x002fea0003900000 */
[----:B------:R-:W1:Y:S02]  /*9170*/  @!P1 SYNCS.PHASECHK.TRANS64 P1, [R2+URZ+0x30830], R153 ;  /* 0x03083099020095a7 */ /* 0x000e64000802007f */
[----:B-1----:R-:W-:Y:S05]  /*9180*/  @!P1 BRA `(.L_x_976) ;  /* 0xfffffffc00f09947 */ /* 0x002fea000383ffff */
[----:B------:R-:W-:Y:S05]  /*9190*/  BRA `(.L_x_975) ;  /* 0xffffff8c00e87947 */ /* 0x000fea000383ffff */
.L_x_983:
[----:B------:R-:W-:Y:S01]  /*91a0*/  BSSY B0, `(.L_x_1071) ;  /* 0x0000005000007945 */ /* 0x000fe20003800000 */
[----:B------:R-:W-:-:S07]  /*91b0*/  IMAD.MOV.U32 R15, RZ, RZ, -0x1 ;  /* 0xffffffffff0f7424 */ /* 0x000fce00078e00ff */
[----:B------:R-:W-:Y:S05]  /*91c0*/  WARPSYNC.COLLECTIVE R15, `(.L_x_1072) ;  /* 0x000000000f087348 */ /* 0x000fea0003c00000 */
[----:B------:R-:W-:Y:S01]  /*91d0*/  NOP ;  /* 0x0000000000007918 */ /* 0x000fe20000000000 */
[----:B------:R-:W-:Y:S01]  /*91e0*/  ENDCOLLECTIVE ;  /* 0x000000000000791b */ /* 0x000fe20003800000 */
.L_x_1072:
[----:B------:R-:W-:Y:S05]  /*91f0*/  BSYNC B0 ;  /* 0x0000000000007941 */ /* 0x000fea0003800000 */
.L_x_1071:
[----:B------:R-:W-:Y:S05]  /*9200*/  BRA `(.L_x_1073) ;  /* 0xffffffbc004c7947 */ /* 0x000fea000383ffff */
.L_x_992:
[----:B------:R-:W-:Y:S01]  /*9210*/  BSSY B0, `(.L_x_1074) ;  /* 0x0000005000007945 */ /* 0x000fe20003800000 */
[----:B------:R-:W-:-:S07]  /*9220*/  IMAD.MOV.U32 R15, RZ, RZ, -0x1 ;  /* 0xffffffffff0f7424 */ /* 0x000fce00078e00ff */
[----:B-1----:R-:W-:Y:S05]  /*9230*/  WARPSYNC.COLLECTIVE R15, `(.L_x_1075) ;  /* 0x000000000f087348 */ /* 0x002fea0003c00000 */
[----:B------:R-:W-:Y:S01]  /*9240*/  NOP ;  /* 0x0000000000007918 */ /* 0x000fe20000000000 */
[----:B-1----:R-:W-:Y:S01]  /*9250*/  ENDCOLLECTIVE ;  /* 0x000000000000791b */ /* 0x002fe20003800000 */
.L_x_1075:
[----:B------:R-:W-:Y:S05]  /*9260*/  BSYNC B0 ;  /* 0x0000000000007941 */ /* 0x000fea0003800000 */
.L_x_1074:
[----:B------:R-:W-:Y:S05]  /*9270*/  BRA `(.L_x_1076) ;  /* 0xffffffc000487947 */ /* 0x000fea000383ffff */
.L_x_1005:
[----:B------:R-:W-:Y:S01]  /*9280*/  BSSY B0, `(.L_x_1077) ;  /* 0x0000005000007945 */ /* 0x000fe20003800000 */
[----:B------:R-:W-:-:S07]  /*9290*/  IMAD.MOV.U32 R15, RZ, RZ, -0x1 ;  /* 0xffffffffff0f7424 */ /* 0x000fce00078e00ff */
[----:B------:R-:W-:Y:S05]  /*92a0*/  WARPSYNC.COLLECTIVE R15, `(.L_x_1078) ;  /* 0x000000000f087348 */ /* 0x000fea0003c00000 */
[----:B------:R-:W-:Y:S01]  /*92b0*/  NOP ;  /* 0x0000000000007918 */ /* 0x000fe20000000000 */
[----:B------:R-:W-:Y:S01]  /*92c0*/  ENDCOLLECTIVE ;  /* 0x000000000000791b */ /* 0x000fe20003800000 */
.L_x_1078:
[----:B------:R-:W-:Y:S05]  /*92d0*/  BSYNC B0 ;  /* 0x0000000000007941 */ /* 0x000fea0003800000 */
.L_x_1077:
[----:B------:R-:W-:Y:S05]  /*92e0*/  BRA `(.L_x_1079) ;  /* 0xffffffcc00347947 */ /* 0x000fea000383ffff */
.L_x_1017:
[----:B------:R-:W-:Y:S01]  /*92f0*/  BSSY B0, `(.L_x_1080) ;  /* 0x0000005000007945 */ /* 0x000fe20003800000 */
[----:B------:R-:W-:-:S07]  /*9300*/  IMAD.MOV.U32 R15, RZ, RZ, -0x1 ;  /* 0xffffffffff0f7424 */ /* 0x000fce00078e00ff */
[----:B------:R-:W-:Y:S05]  /*9310*/  WARPSYNC.COLLECTIVE R15, `(.L_x_1081) ;  /* 0x000000000f087348 */ /* 0x000fea0003c00000 */
[----:B------:R-:W-:Y:S01]  /*9320*/  NOP ;  /* 0x0000000000007918 */ /* 0x000fe20000000000 */
[----:B------:R-:W-:Y:S01]  /*9330*/  ENDCOLLECTIVE ;  /* 0x000000000000791b */ /* 0x000fe20003800000 */
.L_x_1081:
[----:B------:R-:W-:Y:S05]  /*9340*/  BSYNC B0 ;  /* 0x0000000000007941 */ /* 0x000fea0003800000 */
.L_x_1080:
[----:B------:R-:W-:Y:S05]  /*9350*/  BRA `(.L_x_1082) ;  /* 0xffffffd0004c7947 */ /* 0x000fea000383ffff */
.L_x_1030:
[----:B------:R-:W-:Y:S01]  /*9360*/  BSSY B0, `(.L_x_1083) ;  /* 0x0000005000007945 */ /* 0x000fe20003800000 */
[----:B------:R-:W-:-:S07]  /*9370*/  IMAD.MOV.U32 R15, RZ, RZ, -0x1 ;  /* 0xffffffffff0f7424 */ /* 0x000fce00078e00ff */
[----:B------:R-:W-:Y:S05]  /*9380*/  WARPSYNC.COLLECTIVE R15, `(.L_x_1084) ;  /* 0x000000000f087348 */ /* 0x000fea0003c00000 */
[----:B------:R-:W-:Y:S01]  /*9390*/  NOP ;  /* 0x0000000000007918 */ /* 0x000fe20000000000 */
[----:B------:R-:W-:Y:S01]  /*93a0*/  ENDCOLLECTIVE ;  /* 0x000000000000791b */ /* 0x000fe20003800000 */
.L_x_1084:
[----:B------:R-:W-:Y:S05]  /*93b0*/  BSYNC B0 ;  /* 0x0000000000007941 */ /* 0x000fea0003800000 */
.L_x_1083:
[----:B------:R-:W-:Y:S05]  /*93c0*/  BRA `(.L_x_1085) ;  /* 0xffffffd400687947 */ /* 0x000fea000383ffff */
.L_x_1043:
[----:B-1----:R1:W2:Y:S02]  /*93d0*/  SYNCS.PHASECHK.TRANS64.TRYWAIT P1, [R12+URZ+0x30820], R3 ;  /* 0x030820030c0075a7 */ /* 0x0022a4000802017f */
[----:B--2---:R-:W-:Y:S05]  /*93e0*/  @!P1 NANOSLEEP.SYNCS 0x989680 ;  /* 0x009896800000995d */ /* 0x004fea0003900000 */
[----:B------:R-:W2:Y:S02]  /*93f0*/  @!P1 SYNCS.PHASECHK.TRANS64 P1, [R12+URZ+0x30820], R3 ;  /* 0x030820030c0095a7 */ /* 0x000ea4000802007f */
[----:B--2---:R-:W-:Y:S05]  /*9400*/  @!P1 BRA `(.L_x_1043) ;  /* 0xfffffffc00f09947 */ /* 0x004fea000383ffff */
[----:B------:R-:W-:Y:S05]  /*9410*/  BRA `(.L_x_1086) ;  /* 0xffffffe000747947 */ /* 0x000fea000383ffff */
.L_x_1047:
[----:B-1----:R1:W2:Y:S02]  /*9420*/  SYNCS.PHASECHK.TRANS64.TRYWAIT P1, [R12+URZ+0x30840], R21 ;  /* 0x030840150c0075a7 */ /* 0x0022a4000802017f */
[----:B--2---:R-:W-:Y:S05]  /*9430*/  @!P1 NANOSLEEP.SYNCS 0x989680 ;  /* 0x009896800000995d */ /* 0x004fea0003900000 */
[----:B------:R-:W2:Y:S02]  /*9440*/  @!P1 SYNCS.PHASECHK.TRANS64 P1, [R12+URZ+0x30840], R21 ;  /* 0x030840150c0095a7 */ /* 0x000ea4000802007f */
[----:B--2---:R-:W-:Y:S05]  /*9450*/  @!P1 BRA `(.L_x_1047) ;  /* 0xfffffffc00f09947 */ /* 0x004fea000383ffff */
[----:B------:R-:W-:Y:S05]  /*9460*/  BRA `(.L_x_1087) ;  /* 0xffffffe400d87947 */ /* 0x000fea000383ffff */
.L_x_1049:
[----:B--2---:R2:W3:Y:S02]  /*9470*/  SYNCS.PHASECHK.TRANS64.TRYWAIT P1, [R12+URZ+0x30828], R21 ;  /* 0x030828150c0075a7 */ /* 0x0044e4000802017f */
[----:B---3--:R-:W-:Y:S05]  /*9480*/  @!P1 NANOSLEEP.SYNCS 0x989680 ;  /* 0x009896800000995d */ /* 0x008fea0003900000 */
[----:B------:R-:W3:Y:S02]  /*9490*/  @!P1 SYNCS.PHASECHK.TRANS64 P1, [R12+URZ+0x30828], R21 ;  /* 0x030828150c0095a7 */ /* 0x000ee4000802007f */
[----:B---3--:R-:W-:Y:S05]  /*94a0*/  @!P1 BRA `(.L_x_1049) ;  /* 0xfffffffc00f09947 */ /* 0x008fea000383ffff */
[----:B------:R-:W-:Y:S05]  /*94b0*/  BRA `(.L_x_1088) ;  /* 0xffffffe800707947 */ /* 0x000fea000383ffff */
.L_x_1051:
[----:B---3--:R3:W4:Y:S02]  /*94c0*/  SYNCS.PHASECHK.TRANS64.TRYWAIT P1, [R12+URZ+0x30848], R21 ;  /* 0x030848150c0075a7 */ /* 0x008724000802017f */
[----:B----4-:R-:W-:Y:S05]  /*94d0*/  @!P1 NANOSLEEP.SYNCS 0x989680 ;  /* 0x009896800000995d */ /* 0x010fea0003900000 */
[----:B------:R-:W4:Y:S02]  /*94e0*/  @!P1 SYNCS.PHASECHK.TRANS64 P1, [R12+URZ+0x30848], R21 ;  /* 0x030848150c0095a7 */ /* 0x000f24000802007f */
[----:B----4-:R-:W-:Y:S05]  /*94f0*/  @!P1 BRA `(.L_x_1051) ;  /* 0xfffffffc00f09947 */ /* 0x010fea000383ffff */
[----:B------:R-:W-:Y:S05]  /*9500*/  BRA `(.L_x_1089) ;  /* 0xffffffe800e87947 */ /* 0x000fea000383ffff */
.L_x_1053:
[----:B------:R-:W-:-:S07]  /*9510*/  SHF.L.U32 R5, R10, 0x1f, RZ ;  /* 0x0000001f0a057819 */ /* 0x000fce00000006ff */
.L_x_1090:
[----:B-1----:R1:W2:Y:S02]  /*9520*/  SYNCS.PHASECHK.TRANS64.TRYWAIT P1, [R12+URZ+0x30820], R5 ;  /* 0x030820050c0075a7 */ /* 0x0022a4000802017f */
[----:B--2---:R-:W-:Y:S05]  /*9530*/  @!P1 NANOSLEEP.SYNCS 0x989680 ;  /* 0x009896800000995d */ /* 0x004fea0003900000 */
[----:B------:R-:W2:Y:S02]  /*9540*/  @!P1 SYNCS.PHASECHK.TRANS64 P1, [R12+URZ+0x30820], R5 ;  /* 0x030820050c0095a7 */ /* 0x000ea4000802007f */
[----:B--2---:R-:W-:Y:S05]  /*9550*/  @!P1 BRA `(.L_x_1090) ;  /* 0xfffffffc00f09947 */ /* 0x004fea000383ffff */
[----:B------:R-:W-:Y:S05]  /*9560*/  BRA `(.L_x_1091) ;  /* 0xffffffec00707947 */ /* 0x000fea000383ffff */
.L_x_1056:
[----:B-1----:R1:W2:Y:S02]  /*9570*/  SYNCS.PHASECHK.TRANS64.TRYWAIT P1, [R12+URZ+0x30840], R13 ;  /* 0x0308400d0c0075a7 */ /* 0x0022a4000802017f */
[----:B--2---:R-:W-:Y:S05]  /*9580*/  @!P1 NANOSLEEP.SYNCS 0x989680 ;  /* 0x009896800000995d */ /* 0x004fea0003900000 */
[----:B------:R-:W2:Y:S02]  /*9590*/  @!P1 SYNCS.PHASECHK.TRANS64 P1, [R12+URZ+0x30840], R13 ;  /* 0x0308400d0c0095a7 */ /* 0x000ea4000802007f */
[----:B--2---:R-:W-:Y:S05]  /*95a0*/  @!P1 BRA `(.L_x_1056) ;  /* 0xfffffffc00f09947 */ /* 0x004fea000383ffff */
[----:B------:R-:W-:Y:S05]  /*95b0*/  BRA `(.L_x_1092) ;  /* 0xfffffff000007947 */ /* 0x000fea000383ffff */
.L_x_1058:
[----:B--2---:R2:W3:Y:S02]  /*95c0*/  SYNCS.PHASECHK.TRANS64.TRYWAIT P1, [R12+URZ+0x30828], R13 ;  /* 0x0308280d0c0075a7 */ /* 0x0044e4000802017f */
[----:B---3--:R-:W-:Y:S05]  /*95d0*/  @!P1 NANOSLEEP.SYNCS 0x989680 ;  /* 0x009896800000995d */ /* 0x008fea0003900000 */
[----:B------:R-:W3:Y:S02]  /*95e0*/  @!P1 SYNCS.PHASECHK.TRANS64 P1, [R12+URZ+0x30828], R13 ;  /* 0x0308280d0c0095a7 */ /* 0x000ee4000802007f */
[----:B---3--:R-:W-:Y:S05]  /*95f0*/  @!P1 BRA `(.L_x_1058) ;  /* 0xfffffffc00f09947 */ /* 0x008fea000383ffff */
[----:B------:R-:W-:Y:S05]  /*9600*/  BRA `(.L_x_1093) ;  /* 0xfffffff0008c7947 */ /* 0x000fea000383ffff */
.L_x_1060:
[----:B---3--:R3:W4:Y:S02]  /*9610*/  SYNCS.PHASECHK.TRANS64.TRYWAIT P0, [R4+URZ+0x30840], R3 ;  /* 0x03084003040075a7 */ /* 0x008724000800017f */
[----:B----4-:R-:W-:Y:S05]  /*9620*/  @!P0 NANOSLEEP.SYNCS 0x989680 ;  /* 0x009896800000895d */ /* 0x010fea0003900000 */
[----:B------:R-:W4:Y:S02]  /*9630*/  @!P0 SYNCS.PHASECHK.TRANS64 P0, [R4+URZ+0x30840], R3 ;  /* 0x03084003040085a7 */ /* 0x000f24000800007f */
[----:B----4-:R-:W-:Y:S05]  /*9640*/  @!P0 BRA `(.L_x_1060) ;  /* 0xfffffffc00f08947 */ /* 0x010fea000383ffff */
[----:B------:R-:W-:Y:S05]  /*9650*/  BRA `(.L_x_1094) ;  /* 0xfffffff400187947 */ /* 0x000fea000383ffff */
.L_x_1062:
[----:B------:R-:W-:Y:S01]  /*9660*/  BSSY B0, `(.L_x_1095) ;  /* 0x0000006000007945 */ /* 0x000fe20003800000 */
[----:B------:R-:W-:-:S07]  /*9670*/  IMAD.MOV.U32 R15, RZ, RZ, -0x1 ;  /* 0xffffffffff0f7424 */ /* 0x000fce00078e00ff */
[----:B--2---:R-:W-:Y:S05]  /*9680*/  WARPSYNC.COLLECTIVE R15, `(.L_x_1096) ;  /* 0x000000000f0c7348 */ /* 0x004fea0003c00000 */
[----:B------:R-:W-:Y:S02]  /*9690*/  ELECT P6, UR62, PT ;  /* 0x00000000003e782f */ /* 0x000fe400038c0000 */
[----:B------:R-:W-:Y:S01]  /*96a0*/  MOV R14, UR62 ;  /* 0x0000003e000e7c02 */ /* 0x000fe20008000f00 */
[----:B--2---:R-:W-:Y:S10]  /*96b0*/  ENDCOLLECTIVE ;  /* 0x000000000000791b */ /* 0x004ff40003800000 */
.L_x_1096:
[----:B------:R-:W-:Y:S05]  /*96c0*/  BSYNC B0 ;  /* 0x0000000000007941 */ /* 0x000fea0003800000 */
.L_x_1095:
[----:B------:R-:W-:Y:S01]  /*96d0*/  PLOP3.LUT P0, PT, P6, PT, PT, 0x80, 0x0 ;  /* 0x000000000000781c */ /* 0x000fe2000370f070 */
[----:B------:R-:W-:-:S12]  /*96e0*/  BRA `(.L_x_1097) ;  /* 0xfffffff400c47947 */ /* 0x000fd8000383ffff */
.L_x_1064:
[----:B-1----:R1:W3:Y:S02]  /*96f0*/  SYNCS.PHASECHK.TRANS64.TRYWAIT P1, [R7+URZ], R4 ;  /* 0x00000004070075a7 */ /* 0x0022e4000802017f */
[----:B---3--:R-:W-:Y:S05]  /*9700*/  @!P1 NANOSLEEP.SYNCS 0x989680 ;  /* 0x009896800000995d */ /* 0x008fea0003900000 */
[----:B------:R-:W3:Y:S02]  /*9710*/  @!P1 SYNCS.PHASECHK.TRANS64 P1, [R7+URZ], R4 ;  /* 0x00000004070095a7 */ /* 0x000ee4000802007f */
[----:B---3--:R-:W-:Y:S05]  /*9720*/  @!P1 BRA `(.L_x_1064) ;  /* 0xfffffffc00f09947 */ /* 0x008fea000383ffff */
[----:B------:R-:W-:Y:S05]  /*9730*/  BRA `(.L_x_1098) ;  /* 0xfffffff800047947 */ /* 0x000fea000383ffff */
.L_x_1065:
[----:B---3--:R3:W4:Y:S02]  /*9740*/  SYNCS.PHASECHK.TRANS64.TRYWAIT P1, [R11+URZ], R2 ;  /* 0x000000020b0075a7 */ /* 0x008724000802017f */
[----:B----4-:R-:W-:Y:S05]  /*9750*/  @!P1 NANOSLEEP.SYNCS 0x989680 ;  /* 0x009896800000995d */ /* 0x010fea0003900000 */
[----:B------:R-:W4:Y:S02]  /*9760*/  @!P1 SYNCS.PHASECHK.TRANS64 P1, [R11+URZ], R2 ;  /* 0x000000020b0095a7 */ /* 0x000f24000802007f */
[----:B----4-:R-:W-:Y:S05]  /*9770*/  @!P1 BRA `(.L_x_1065) ;  /* 0xfffffffc00f09947 */ /* 0x010fea000383ffff */
[----:B------:R-:W-:Y:S05]  /*9780*/  BRA `(.L_x_1099) ;  /* 0xfffffff400f87947 */ /* 0x000fea000383ffff */
.L_x_1067:
[----:B----4-:R4:W1:Y:S02]  /*9790*/  SYNCS.PHASECHK.TRANS64.TRYWAIT P0, [R9+URZ], R4 ;  /* 0x00000004090075a7 */ /* 0x010864000800017f */
[----:B-1----:R-:W-:Y:S05]  /*97a0*/  @!P0 NANOSLEEP.SYNCS 0x989680 ;  /* 0x009896800000895d */ /* 0x002fea0003900000 */
[----:B------:R-:W1:Y:S02]  /*97b0*/  @!P0 SYNCS.PHASECHK.TRANS64 P0, [R9+URZ], R4 ;  /* 0x00000004090085a7 */ /* 0x000e64000800007f */
[----:B-1----:R-:W-:Y:S05]  /*97c0*/  @!P0 BRA `(.L_x_1067) ;  /* 0xfffffffc00f08947 */ /* 0x002fea000383ffff */
[----:B------:R-:W-:Y:S05]  /*97d0*/  BRA `(.L_x_1100) ;  /* 0xfffffff400fc7947 */ /* 0x000fea000383ffff */
.L_x_1101:
        /* <DEDUP_REMOVED lines=10> */
.L_x_3660:


//--------------------- .text._ZN7cutlass13device_kernelIN5flash11enable_sm90INS1_16FlashAttnBwdSm90INS1_25CollectiveMainloopBwdSm90ILi2ELi2ELi2EN4cute5tupleIJNS5_1CILi1EEES8_S8_EEENS6_IJNS7_ILi64EEENS7_ILi128EEESB_EEENS_6half_tEfNS_4arch4Sm90ELb0ELb1ELb1ELb0ELb0ELb1ELb0ELb0ELi2ELi1ELi2ELi1ELb0EEENS1_21CollectiveEpilogueBwdISC_SD_SF_Li256ELb0ELb0ELi1EEENS1_19SingleTileSchedulerILb0ELb0ELb0ELi128EEEEEEEEEvNT_6ParamsE --------------------------
	.section	.text._ZN7cutlass13device_kernelIN5flash11enable_sm90INS1_16FlashAttnBwdSm90INS1_25CollectiveMainloopBwdSm90ILi2ELi2ELi2EN4cute5tupleIJNS5_1CILi1EEES8_S8_EEENS6_IJNS7_ILi64EEENS7_ILi128EEESB_EEENS_6half_tEfNS_4arch4Sm90ELb0ELb1ELb1ELb0ELb0ELb1ELb0ELb0ELi2ELi1ELi2ELi1ELb0EEENS1_21CollectiveEpilogueBwdISC_SD_SF_Li256ELb0ELb0ELi1EEENS1_19SingleTileSchedulerILb0ELb0ELb0ELi128EEEEEEEEEvNT_6ParamsE,"ax",@progbits
	.align	128
.text._ZN7cutlass13device_kernelIN5flash11enable_sm90INS1_16FlashAttnBwdSm90INS1_25CollectiveMainloopBwdSm90ILi2ELi2ELi2EN4cute5tupleIJNS5_1CILi1EEES8_S8_EEENS6_IJNS7_ILi64EEENS7_ILi128EEESB_EEENS_6half_tEfNS_4arch4Sm90ELb0ELb1ELb1ELb0ELb0ELb1ELb0ELb0ELi2ELi1ELi2ELi1ELb0EEENS1_21CollectiveEpilogueBwdISC_SD_SF_Li256ELb0ELb0ELi1EEENS1_19SingleTileSchedulerILb0ELb0ELb0ELi128EEEEEEEEEvNT_6ParamsE:
        .type           _ZN7cutlass13device_kernelIN5flash11enable_sm90INS1_16FlashAttnBwdSm90INS1_25CollectiveMainloopBwdSm90ILi2ELi2ELi2EN4cute5tupleIJNS5_1CILi1EEES8_S8_EEENS6_IJNS7_ILi64EEENS7_ILi128EEESB_EEENS_6half_tEfNS_4arch4Sm90ELb0ELb1ELb1ELb0ELb0ELb1ELb0ELb0ELi2ELi1ELi2ELi1ELb0EEENS1_21CollectiveEpilogueBwdISC_SD_SF_Li256ELb0ELb0ELi1EEENS1_19SingleTileSchedulerILb0ELb0ELb0ELi128EEEEEEEEEvNT_6ParamsE,@function
        .size           _ZN7cutlass13device_kernelIN5flash11enable_sm90INS1_16FlashAttnBwdSm90INS1_25CollectiveMainloopBwdSm90ILi2ELi2ELi2EN4cute5tupleIJNS5_1CILi1EEES8_S8_EEENS6_IJNS7_ILi64EEENS7_ILi128EEESB_EEENS_6half_tEfNS_4arch4Sm90ELb0ELb1ELb1ELb0ELb0ELb1ELb0ELb0ELi2ELi1ELi2ELi1ELb0EEENS1_21CollectiveEpilogueBwdISC_SD_SF_Li256ELb0ELb0ELi1EEENS1_19SingleTileSchedulerILb0ELb0ELb0ELi128EEEEEEEEEvNT_6ParamsE,(.L_x_3661 - _ZN7cutlass13device_kernelIN5flash11enable_sm90INS1_16FlashAttnBwdSm90INS1_25CollectiveMainloopBwdSm90ILi2ELi2ELi2EN4cute5tupleIJNS5_1CILi1EEES8_S8_EEENS6_IJNS7_ILi64EEENS7_ILi128EEESB_EEENS_6half_tEfNS_4arch4Sm90ELb0ELb1ELb1ELb0ELb0ELb1ELb0ELb0ELi2ELi1ELi2ELi1ELb0EEENS1_21CollectiveEpilogueBwdISC_SD_SF_Li256ELb0ELb0ELi1EEENS1_19SingleTileSchedulerILb0ELb0ELb0ELi128EEEEEEEEEvNT_6ParamsE)
        .other          _ZN7cutlass13device_kernelIN5flash11enable_sm90INS1_16FlashAttnBwdSm90INS1_25CollectiveMainloopBwdSm90ILi2ELi2ELi2EN4cute5tupleIJNS5_1CILi1EEES8_S8_EEENS6_IJNS7_ILi64EEENS7_ILi128EEESB_EEENS_6half_tEfNS_4arch4Sm90ELb0ELb1ELb1ELb0ELb0ELb1ELb0ELb0ELi2ELi1ELi2ELi1ELb0EEENS1_21CollectiveEpilogueBwdISC_SD_SF_Li256ELb0ELb0ELi1EEENS1_19SingleTileSchedulerILb0ELb0ELb0ELi128EEEEEEEEEvNT_6ParamsE,@"STO_CUDA_ENTRY STV_DEFAULT"
_ZN7cutlass13device_kernelIN5flash11enable_sm90INS1_16FlashAttnBwdSm90INS1_25CollectiveMainloopBwdSm90ILi2ELi2ELi2EN4cute5tupleIJNS5_1CILi1EEES8_S8_EEENS6_IJNS7_ILi64EEENS7_ILi128EEESB_EEENS_6half_tEfNS_4arch4Sm90ELb0ELb1ELb1ELb0ELb0ELb1ELb0ELb0ELi2ELi1ELi2ELi1ELb0EEENS1_21CollectiveEpilogueBwdISC_SD_SF_Li256ELb0ELb0ELi1EEENS1_19SingleTileSchedulerILb0ELb0ELb0ELi128EEEEEEEEEvNT_6ParamsE:
[----:B------:R-:W1:Y:S02]  /*0000*/  LDC R1, c[0x0][0x28] ;  /* 0x00000a00ff017b82 */ /* 0x000e640000000800 */
[----:B-1----:R-:W-:Y:S01]  /*0010*/  VIADD R1, R1, 0xfffffff0 ;  /* 0xfffffff001017836 */ /* 0x002fe20000000000 */
[----:B------:R-:W1:Y:S01]  /*0020*/  S2R R3, SR_TID.X ;  /* 0x0000000000037919 */ /* 0x000e620000002100 */
[----:B------:R-:W-:Y:S01]  /*0030*/  ELECT P0, URZ, PT ;  /* 0x00000000003f782f */ /* 0x000fe20003800000 */
[----:B------:R-:W-:Y:S01]  /*0040*/  BSSY B0, `(.L_x_1102) ;  /* 0x000001a000007945 */ /* 0x000fe20003800000 */
[--C-:B-1----:R-:W-:Y:S02]  /*0050*/  SHF.R.U32.HI R0, RZ, 0x5, R3.reuse ;  /* 0x00000005ff007819 */ /* 0x102fe40000011603 */
[----:B------:R-:W-:-:S03]  /*0060*/  SHF.R.U32.HI R3, RZ, 0x7, R3 ;  /* 0x00000007ff037819 */ /* 0x000fc60000011603 */
        /* <DEDUP_REMOVED lines=23> */
.L_x_1103:
[----:B------:R-:W-:Y:S05]  /*01e0*/  BSYNC B0 ;  /* 0x0000000000007941 */ /* 0x000fea0003800000 */
.L_x_1102:
[----:B------:R-:W-:Y:S01]  /*01f0*/  VOTEU.ANY UP0, P0 ;  /* 0x00000000003f7886 */ /* 0x000fe20000000100 */
[----:B------:R-:W1:Y:S01]  /*0200*/  SHFL.IDX PT, R3, R3, RZ, 0x1f ;  /* 0x00001fff03037589 */ /* 0x000e6200000e0000 */
[----:B------:R-:W-:Y:S01]  /*0210*/  UMOV UR4, 0x1 ;  /* 0x0000000100047882 */ /* 0x000fe20000000000 */
[----:B------:R-:W-:Y:S01]  /*0220*/  VOTEU.ANY UP1, P0 ;  /* 0x00000000003f7886 */ /* 0x000fe20000020100 */
[----:B------:R-:W-:Y:S01]  /*0230*/  UMOV UR38, 0x1 ;  /* 0x0000000100267882 */ /* 0x000fe20000000000 */
[----:B------:R-:W2:Y:S01]  /*0240*/  @UP0 S2UR UR7, SR_CgaCtaId ;  /* 0x00000000000709c3 */ /* 0x000ea20000008800 */
[----:B------:R-:W3:Y:S01]  /*0250*/  SHFL.IDX PT, R2, R0, RZ, 0x1f ;  /* 0x00001fff00027589 */ /* 0x000ee200000e0000 */
[----:B------:R-:W-:Y:S01]  /*0260*/  @UP0 UMOV UR6, 0x400 ;  /* 0x0000040000060882 */ /* 0x000fe20000000000 */
[----:B------:R-:W-:-:S04]  /*0270*/  @UP0 UIADD3 UR4, -UR4, 0x100000, URZ ;  /* 0x0010000004040890 */ /* 0x000fc8000fffe13f */
[----:B------:R-:W-:Y:S02]  /*0280*/  @UP0 USHF.L.U32 UR5, UR4, 0xb, URZ ;  /* 0x0000000b04050899 */ /* 0x000fe4000800063f */
[----:B------:R-:W-:Y:S01]  /*0290*/  @UP0 USHF.L.U32 UR4, UR4, 0x1, URZ ;  /* 0x0000000104040899 */ /* 0x000fe2000800063f */
[----:B-1----:R-:W-:Y:S01]  /*02a0*/  R2UR UR8, R3 ;  /* 0x00000000030872ca */ /* 0x002fe200000e0000 */
[----:B--2---:R-:W-:Y:S01]  /*02b0*/  @UP0 ULEA UR6, UR7, UR6, 0x18 ;  /* 0x0000000607060291 */ /* 0x004fe2000f8ec03f */
[----:B---3--:R-:W-:-:S11]  /*02c0*/  ISETP.NE.AND P1, PT, R2, RZ, PT ;  /* 0x000000ff0200720c */ /* 0x008fd60003f25270 */
[----:B------:R-:W-:Y:S01]  /*02d0*/  UISETP.NE.AND UP0, UPT, UR8, URZ, UPT ;  /* 0x0000003f0800728c */ /* 0x000fe2000bf05270 */
[----:B------:R-:W1:Y:S02]  /*02e0*/  FENCE.VIEW.ASYNC.S ;  /* 0x00000000000073c6 */ /* 0x000e640000000000 */
[----:B-1----:R1:W2:Y:S01]  /*02f0*/  @UP1 SYNCS.EXCH.64 URZ, [UR6+0x30800], UR4 ;  /* 0x03080004063f15b2 */ /* 0x0022a20008000100 */
[----:B------:R-:W-:Y:S01]  /*0300*/  USEL UR38, UR38, 0x2, !UP0 ;  /* 0x0000000226267887 */ /* 0x000fe2000c000000 */
[----:B------:R-:W-:Y:S11]  /*0310*/  @P1 BRA `(.L_x_1104) ;  /* 0x0000000000481947 */ /* 0x000ff60003800000 */
[----:B-1----:R-:W1:Y:S01]  /*0320*/  S2UR UR5, SR_CgaCtaId ;  /* 0x00000000000579c3 */ /* 0x002e620000008800 */
        /* <DEDUP_REMOVED lines=15> */
[----:B------:R3:W1:Y:S02]  /*0420*/  SYNCS.EXCH.64 URZ, [UR8+0x30828], UR4 ;  /* 0x03082804083f75b2 */ /* 0x0006640008000100 */
[----:B---3--:R-:W-:Y:S01]  /*0430*/  NOP ;  /* 0x0000000000007918 */ /* 0x008fe20000000000 */
.L_x_1104:
        /* <DEDUP_REMOVED lines=22> */
.L_x_1105:
[----:B------:R-:W-:Y:S01]  /*05a0*/  PLOP3.LUT P0, PT, PT, PT, UP0, 0x80, 0x0 ;  /* 0x000000000000781c */ /* 0x000fe20003f0f008 */
[----:B------:R-:W-:Y:S01]  /*05b0*/  NOP ;  /* 0x0000000000007918 */ /* 0x000fe20000000000 */
[----:B------:R-:W-:Y:S01]  /*05c0*/  BSSY B6, `(.L_x_1106) ;  /* 0x0000987000067945 */ /* 0x000fe20003800000 */
[----:B-12-4-:R-:W-:Y:S10]  /*05d0*/  BAR.SYNC.DEFER_BLOCKING 0x0 ;  /* 0x0000000000007b1d */ /* 0x016ff40000010000 */
[----:B------:R-:W-:Y:S05]  /*05e0*/  @!P0 BRA `(.L_x_1107) ;  /* 0x00000068007c8947 */ /* 0x000fea0003800000 */
.L_x_1108:
        /* <DEDUP_REMOVED lines=14> */
[----:B------:R-:W1:Y:S01]  /*06d0*/  S2UR UR39, SR_CTAID.X ;  /* 0x00000000002779c3 */ /* 0x000e620000002500 */
[----:B------:R-:W-:Y:S01]  /*06e0*/  ULDC UR7, c[0x0][0x280] ;  /* 0x0000a00000077ab9 */ /* 0x000fe20000000800 */
[----:B------:R-:W-:Y:S01]  /*06f0*/  ULDC UR6, c[0x0][0x290] ;  /* 0x0000a40000067ab9 */ /* 0x000fe20000000800 */
[----:B------:R-:W-:Y:S01]  /*0700*/  ULDC UR4, c[0x0][0x74c] ;  /* 0x0001d30000047ab9 */ /* 0x000fe20000000800 */
        /* <DEDUP_REMOVED lines=20> */
[----:B-1----:R-:W-:Y:S02]  /*0850*/  ULEA UR5, UR39, UR7, 0x7 ;  /* 0x0000000727057291 */ /* 0x002fe4000f8e383f */
[----:B------:R-:W-:Y:S02]  /*0860*/  ISETP.LE.AND P1, PT, RZ, UR39, PT ;  /* 0x00000027ff007c0c */ /* 0x000fe4000bf23270 */
[----:B------:R-:W-:-:S02]  /*0870*/  CS2R R48, SRZ ;  /* 0x0000000000307805 */ /* 0x000fc4000001ff00 */
[----:B------:R-:W-:Y:S01]  /*0880*/  CS2R R46, SRZ ;  /* 0x00000000002e7805 */ /* 0x000fe2000001ff00 */
[----:B------:R-:W-:Y:S01]  /*0890*/  UIADD3 UR4, -UR4, UR5, -UR6 ;  /* 0x0000000504047290 */ /* 0x000fe2000fffe906 */
[----:B------:R-:W-:Y:S02]  /*08a0*/  CS2R R44, SRZ ;  /* 0x00000000002c7805 */ /* 0x000fe4000001ff00 */
[----:B------:R-:W-:Y:S02]  /*08b0*/  CS2R R42, SRZ ;  /* 0x00000000002a7805 */ /* 0x000fe4000001ff00 */
[----:B------:R-:W-:Y:S01]  /*08c0*/  CS2R R40, SRZ ;  /* 0x0000000000287805 */ /* 0x000fe2000001ff00 */
[----:B------:R-:W-:Y:S01]  /*08d0*/  USHF.R.S32.HI UR5, URZ, 0x1f, UR4 ;  /* 0x0000001f3f057899 */ /* 0x000fe20008011404 */
[----:B------:R-:W-:Y:S02]  /*08e0*/  CS2R R38, SRZ ;  /* 0x0000000000267805 */ /* 0x000fe4000001ff00 */
[----:B------:R-:W-:-:S02]  /*08f0*/  CS2R R36, SRZ ;  /* 0x0000000000247805 */ /* 0x000fc4000001ff00 */
[----:B------:R-:W-:Y:S01]  /*0900*/  CS2R R34, SRZ ;  /* 0x0000000000227805 */ /* 0x000fe2000001ff00 */
[----:B------:R-:W-:Y:S01]  /*0910*/  ULEA.HI UR5, UR5, UR4, URZ, 0x6 ;  /* 0x0000000405057291 */ /* 0x000fe2000f8f303f */
[----:B------:R-:W-:Y:S01]  /*0920*/  CS2R R32, SRZ ;  /* 0x0000000000207805 */ /* 0x000fe2000001ff00 */
[----:B------:R-:W-:Y:S01]  /*0930*/  UIADD3 UR4, UR7, 0x3f, URZ ;  /* 0x0000003f07047890 */ /* 0x000fe2000fffe03f */
[----:B------:R-:W-:Y:S01]  /*0940*/  CS2R R30, SRZ ;  /* 0x00000000001e7805 */ /* 0x000fe2000001ff00 */
[----:B------:R-:W-:Y:S01]  /*0950*/  USHF.R.S32.HI UR6, URZ, 0x6, UR5 ;  /* 0x000000063f067899 */ /* 0x000fe20008011405 */
[----:B------:R-:W-:Y:S01]  /*0960*/  CS2R R28, SRZ ;  /* 0x00000000001c7805 */ /* 0x000fe2000001ff00 */
[----:B------:R-:W-:Y:S01]  /*0970*/  USHF.R.S32.HI UR5, URZ, 0x1f, UR4 ;  /* 0x0000001f3f057899 */ /* 0x000fe20008011404 */
[----:B------:R-:W-:Y:S01]  /*0980*/  CS2R R26, SRZ ;  /* 0x00000000001a7805 */ /* 0x000fe2000001ff00 */
[----:B------:R-:W-:Y:S01]  /*0990*/  UISETP.LT.AND UP0, UPT, URZ, UR6, UPT ;  /* 0x000000063f00728c */ /* 0x000fe2000bf01270 */
[----:B------:R-:W-:Y:S01]  /*09a0*/  CS2R R24, SRZ ;  /* 0x0000000000187805 */ /* 0x000fe2000001ff00 */
[----:B------:R-:W-:Y:S01]  /*09b0*/  ULEA.HI UR5, UR5, UR4, URZ, 0x6 ;  /* 0x0000000405057291 */ /* 0x000fe2000f8f303f */
[----:B------:R-:W-:Y:S01]  /*09c0*/  CS2R R150, SRZ ;  /* 0x0000000000967805 */ /* 0x000fe2000001ff00 */
[----:B------:R-:W-:Y:S01]  /*09d0*/  USEL UR37, URZ, UR6, !UP0 ;  /* 0x000000063f257287 */ /* 0x000fe2000c000000 */
[----:B------:R-:W-:Y:S01]  /*09e0*/  CS2R R148, SRZ ;  /* 0x0000000000947805 */ /* 0x000fe2000001ff00 */
[----:B------:R-:W-:Y:S01]  /*09f0*/  USHF.R.S32.HI UR36, URZ, 0x6, UR5 ;  /* 0x000000063f247899 */ /* 0x000fe20008011405 */
        /* <DEDUP_REMOVED lines=24> */
[----:B------:R-:W-:Y:S01]  /*0b80*/  IMAD.MOV.U32 R99, RZ, RZ, RZ ;  /* 0x000000ffff637224 */ /* 0x000fe200078e00ff */
[----:B------:R-:W-:Y:S06]  /*0b90*/  @!P1 BRA `(.L_x_1110) ;  /* 0x0000000000289947 */ /* 0x000fec0003800000 */
[----:B------:R-:W-:Y:S01]  /*0ba0*/  ULEA UR4, UR39, UR7, 0x7 ;  /* 0x0000000727047291 */ /* 0x000fe2000f8e383f */
[----:B------:R-:W-:-:S03]  /*0bb0*/  ULDC UR5, c[0x0][0x290] ;  /* 0x0000a40000057ab9 */ /* 0x000fc60000000800 */
[----:B------:R-:W-:-:S03]  /*0bc0*/  UIADD3 UR4, -UR5, 0xbf, UR4 ;  /* 0x000000bf05047890 */ /* 0x000fc6000fffe104 */
[----:B------:R-:W-:Y:S02]  /*0bd0*/  ULDC UR5, c[0x0][0x748] ;  /* 0x0001d20000057ab9 */ /* 0x000fe40000000800 */
[----:B------:R-:W-:-:S04]  /*0be0*/  UIADD3 UR4, UR4, UR5, URZ ;  /* 0x0000000504047290 */ /* 0x000fc8000fffe03f */
[----:B------:R-:W-:-:S04]  /*0bf0*/  USHF.R.S32.HI UR5, URZ, 0x1f, UR4 ;  /* 0x0000001f3f057899 */ /* 0x000fc80008011404 */
[----:B------:R-:W-:-:S04]  /*0c00*/  ULEA.HI UR5, UR5, UR4, URZ, 0x6 ;  /* 0x0000000405057291 */ /* 0x000fc8000f8f303f */
[----:B------:R-:W-:-:S04]  /*0c10*/  USHF.R.S32.HI UR5, URZ, 0x6, UR5 ;  /* 0x000000063f057899 */ /* 0x000fc80008011405 */
[----:B------:R-:W-:-:S04]  /*0c20*/  UISETP.LT.AND UP0, UPT, UR36, UR5, UPT ;  /* 0x000000052400728c */ /* 0x000fc8000bf01270 */
[----:B------:R-:W-:-:S12]  /*0c30*/  USEL UR36, UR36, UR5, UP0 ;  /* 0x0000000524247287 */ /* 0x000fd80008000000 */
.L_x_1110:
[----:B------:R-:W-:Y:S01]  /*0c40*/  UISETP.GT.AND UP0, UPT, UR36, UR37, UPT ;  /* 0x000000252400728c */ /* 0x000fe2000bf04270 */
[----:B------:R-:W-:Y:S01]  /*0c50*/  IMAD.MOV.U32 R98, RZ, RZ, RZ ;  /* 0x000000ffff627224 */ /* 0x000fe200078e00ff */
[----:B------:R-:W-:Y:S02]  /*0c60*/  CS2R R96, SRZ ;  /* 0x0000000000607805 */ /* 0x000fe4000001ff00 */
[----:B------:R-:W-:Y:S02]  /*0c70*/  CS2R R94, SRZ ;  /* 0x00000000005e7805 */ /* 0x000fe4000001ff00 */
[----:B------:R-:W-:Y:S02]  /*0c80*/  CS2R R92, SRZ ;  /* 0x00000000005c7805 */ /* 0x000fe4000001ff00 */
[----:B------:R-:W-:Y:S02]  /*0c90*/  CS2R R90, SRZ ;  /* 0x00000000005a7805 */ /* 0x000fe4000001ff00 */
[----:B------:R-:W-:-:S02]  /*0ca0*/  PLOP3.LUT P1, PT, PT, PT, UP0, 0x80, 0x0 ;  /* 0x000000000000781c */ /* 0x000fc40003f2f008 */
[----:B------:R-:W-:-:S11]  /*0cb0*/  CS2R R88, SRZ ;  /* 0x0000000000587805 */ /* 0x000fd6000001ff00 */
[----:B------:R-:W-:Y:S05]  /*0cc0*/  @!P1 BRA `(.L_x_1111) ;  /* 0x0000004000049947 */ /* 0x000fea0003800000 */
[----:B------:R-:W-:Y:S01]  /*0cd0*/  MOV R0, RZ ;  /* 0x000000ff00007202 */ /* 0x000fe20000000f00 */
[----:B------:R-:W-:Y:S01]  /*0ce0*/  ULDC UR40, c[0x0][0x280] ;  /* 0x0000a00000287ab9 */ /* 0x000fe20000000800 */
[----:B------:R-:W-:Y:S01]  /*0cf0*/  ULDC UR41, c[0x0][0x75c] ;  /* 0x0001d70000297ab9 */ /* 0x000fe20000000800 */
[----:B------:R-:W-:Y:S01]  /*0d00*/  ULDC UR42, c[0x0][0x744] ;  /* 0x0001d100002a7ab9 */ /* 0x000fe20000000800 */
        /* <DEDUP_REMOVED lines=18> */
.L_x_1113:
        /* <DEDUP_REMOVED lines=15> */
.L_x_1112:
        /* <DEDUP_REMOVED lines=22> */
.L_x_1115:
        /* <DEDUP_REMOVED lines=15> */
.L_x_1114:
        /* <DEDUP_REMOVED lines=8> */
.L_x_1220:
[----:B------:R-:W-:Y:S02]  /*11f0*/  SHF.L.U32 R8, RZ, 0x1f, RZ ;  /* 0x0000001fff087819 */ /* 0x000fe400000006ff */
[----:B--2---:R-:W-:Y:S02]  /*1200*/  LEA.HI R4, R14, R14, RZ, 0x1 ;  /* 0x0000000e0e047211 */ /* 0x004fe400078f08ff */
[----:B------:R-:W2:Y:S01]  /*1210*/  SYNCS.PHASECHK.TRANS64.TRYWAIT P0, [R16+URZ+0x30800], R8 ;  /* 0x03080008100075a7 */ /* 0x000ea2000800017f */
[----:B------:R-:W-:Y:S02]  /*1220*/  LOP3.LUT R7, R2, 0xffffff80, RZ, 0xc0, !PT ;  /* 0xffffff8002077812 */ /* 0x000fe400078ec0ff */
[----:B------:R-:W-:Y:S02]  /*1230*/  LOP3.LUT R5, R4, 0xfffffffe, RZ, 0xc0, !PT ;  /* 0xfffffffe04057812 */ /* 0x000fe400078ec0ff */
[CC--:B------:R-:W-:Y:S01]  /*1240*/  LEA.HI R4, R3.reuse, R0.reuse, RZ, 0x5 ;  /* 0x0000000003047211 */ /* 0x0c0fe200078f28ff */
[----:B------:R-:W-:Y:S01]  /*1250*/  IMAD.IADD R7, R0, 0x1, -R7 ;  /* 0x0000000100077824 */ /* 0x000fe200078e0a07 */
[CC--:B------:R-:W-:Y:S01]  /*1260*/  LEA.HI R9, R3.reuse, R0.reuse, RZ, 0x3 ;  /* 0x0000000003097211 */ /* 0x0c0fe200078f18ff */
[----:B------:R-:W-:Y:S01]  /*1270*/  IMAD.IADD R228, R14, 0x1, -R5 ;  /* 0x000000010ee47824 */ /* 0x000fe200078e0a05 */
[----:B------:R-:W-:Y:S01]  /*1280*/  LEA.HI R5, R3, R0, RZ, 0x4 ;  /* 0x0000000003057211 */ /* 0x000fe200078f20ff */
[----:B------:R-:W-:Y:S01]  /*1290*/  IMAD.SHL.U32 R3, R0, 0x40, RZ ;  /* 0x0000004000037824 */ /* 0x000fe200078e00ff */
[----:B------:R-:W-:-:S02]  /*12a0*/  SHF.R.S32.HI R2, RZ, 0x1f, R7 ;  /* 0x0000001fff027819 */ /* 0x000fc40000011407 */
[----:B------:R-:W-:Y:S02]  /*12b0*/  SHF.R.S32.HI R4, RZ, 0x5, R4 ;  /* 0x00000005ff047819 */ /* 0x000fe40000011404 */
[----:B------:R-:W-:Y:S02]  /*12c0*/  SHF.R.S32.HI R10, RZ, 0x4, R5 ;  /* 0x00000004ff0a7819 */ /* 0x000fe40000011405 */
[----:B------:R-:W-:Y:S01]  /*12d0*/  LEA.HI R0, R2, R7, RZ, 0x2 ;  /* 0x0000000702007211 */ /* 0x000fe200078f10ff */
[----:B------:R-:W-:Y:S01]  /*12e0*/  IMAD.SHL.U32 R6, R4, 0x10, RZ ;  /* 0x0000001004067824 */ /* 0x000fe200078e00ff */
[----:B------:R-:W-:Y:S02]  /*12f0*/  LEA.HI R11, R5, R10, RZ, 0x1 ;  /* 0x0000000a050b7211 */ /* 0x000fe400078f08ff */
[----:B------:R-:W-:Y:S02]  /*1300*/  LOP3.LUT R3, R3, 0x1c0, RZ, 0xc0, !PT ;  /* 0x000001c003037812 */ /* 0x000fe400078ec0ff */
[----:B------:R-:W-:-:S02]  /*1310*/  SHF.R.S32.HI R4, RZ, 0x2, R0 ;  /* 0x00000002ff047819 */ /* 0x000fc40000011400 */
[----:B------:R-:W-:Y:S01]  /*1320*/  SHF.R.S32.HI R5, RZ, 0x1f, R0 ;  /* 0x0000001fff057819 */ /* 0x000fe20000011400 */
[----:B--2---:R-:W-:Y:S06]  /*1330*/  @P0 BRA `(.L_x_1117) ;  /* 0x0000000000080947 */ /* 0x004fec0003800000 */
[----:B------:R-:W2:Y:S02]  /*1340*/  SYNCS.PHASECHK.TRANS64.TRYWAIT P0, [R16+URZ+0x30800], R8 ;  /* 0x03080008100075a7 */ /* 0x000ea4000800017f */
[----:B--2---:R-:W-:Y:S05]  /*1350*/  @!P0 BRA `(.L_x_1118) ;  /* 0x0000008800d88947 */ /* 0x004fea0003800000 */
.L_x_1117:
[----:B------:R-:W-:Y:S01]  /*1360*/  LEA.HI R5, R5, R4, RZ, 0x3 ;  /* 0x0000000405057211 */ /* 0x000fe200078f18ff */
[----:B------:R-:W3:Y:S01]  /*1370*/  S2R R14, SR_CgaCtaId ;  /* 0x00000000000e7919 */ /* 0x000ee20000008800 */
[----:B--2---:R-:W-:Y:S01]  /*1380*/  LOP3.LUT R8, R3, 0x30, R6, 0xf8, !PT ;  /* 0x0000003003087812 */ /* 0x004fe200078ef806 */
[----:B------:R-:W-:Y:S01]  /*1390*/  ULDC UR4, c[0x0][0x290] ;  /* 0x0000a40000047ab9 */ /* 0x000fe20000000800 */
[----:B------:R-:W-:Y:S01]  /*13a0*/  LOP3.LUT R5, R5, 0xfffffff8, RZ, 0xc0, !PT ;  /* 0xfffffff805057812 */ /* 0x000fe200078ec0ff */
[----:B------:R-:W2:Y:S01]  /*13b0*/  S2R R229, SR_CTAID.X ;  /* 0x0000000000e57919 */ /* 0x000ea20000002500 */
[----:B------:R-:W-:Y:S01]  /*13c0*/  LOP3.LUT R11, R11, 0x7ffffe, RZ, 0xc0, !PT ;  /* 0x007ffffe0b0b7812 */ /* 0x000fe200078ec0ff */
[----:B------:R-:W-:Y:S01]  /*13d0*/  UIMAD UR4, UR39, -0x80, UR4 ;  /* 0xffffff80270478a4 */ /* 0x000fe2000f8e0204 */
[C---:B------:R-:W-:Y:S01]  /*13e0*/  LEA.HI R6, R13.reuse, R13, RZ, 0x1 ;  /* 0x0000000d0d067211 */ /* 0x040fe200078f08ff */
[----:B------:R-:W-:Y:S01]  /*13f0*/  IMAD.IADD R5, R4, 0x1, -R5 ;  /* 0x0000000104057824 */ /* 0x000fe200078e0a05 */
[----:B------:R-:W-:Y:S01]  /*1400*/  LOP3.LUT R9, R8, 0x8, R9, 0xf8, !PT ;  /* 0x0000000808097812 */ /* 0x000fe200078ef809 */
[----:B------:R-:W-:Y:S01]  /*1410*/  IMAD.IADD R11, R10, 0x1, -R11 ;  /* 0x000000010a0b7824 */ /* 0x000fe200078e0a0b */
[----:B------:R-:W-:Y:S01]  /*1420*/  LEA.HI R4, R2, R7, RZ, 0x5 ;  /* 0x0000000702047211 */ /* 0x000fe200078f28ff */
[----:B------:R-:W-:Y:S01]  /*1430*/  IMAD.SHL.U32 R2, R13, 0x1000, RZ ;  /* 0x000010000d027824 */ /* 0x000fe200078e00ff */
[----:B------:R-:W-:-:S02]  /*1440*/  SHF.R.U32.HI R8, RZ, 0x3, R3 ;  /* 0x00000003ff087819 */ /* 0x000fc40000011603 */
[----:B------:R-:W-:Y:S02]  /*1450*/  CS2R R86, SRZ ;  /* 0x0000000000567805 */ /* 0x000fe4000001ff00 */
[----:B------:R-:W-:Y:S01]  /*1460*/  LOP3.LUT R6, R6, 0x3fffffe, RZ, 0xc0, !PT ;  /* 0x03fffffe06067812 */ /* 0x000fe200078ec0ff */
[----:B------:R-:W-:Y:S01]  /*1470*/  IMAD R11, R11, 0x200, R2 ;  /* 0x000002000b0b7824 */ /* 0x000fe200078e0202 */
[----:B------:R-:W-:Y:S02]  /*1480*/  LOP3.LUT R0, R0, 0x7ffffffc, RZ, 0xc0, !PT ;  /* 0x7ffffffc00007812 */ /* 0x000fe400078ec0ff */
[----:B------:R-:W-:Y:S02]  /*1490*/  CS2R R84, SRZ ;  /* 0x0000000000547805 */ /* 0x000fe4000001ff00 */
[----:B------:R-:W-:Y:S01]  /*14a0*/  LOP3.LUT R8, R9, R8, RZ, 0x3c, !PT ;  /* 0x0000000809087212 */ /* 0x000fe200078e3cff */
[----:B------:R-:W-:Y:S01]  /*14b0*/  IMAD.IADD R3, R13, 0x1, -R6 ;  /* 0x000000010d037824 */ /* 0x000fe200078e0a06 */
[----:B------:R-:W-:Y:S01]  /*14c0*/  SHF.R.S32.HI R4, RZ, 0x5, R4 ;  /* 0x00000005ff047819 */ /* 0x000fe20000011404 */
[C---:B------:R-:W-:Y:S01]  /*14d0*/  IMAD R6, R7.reuse, 0x4, R2 ;  /* 0x0000000407067824 */ /* 0x040fe200078e0202 */
[----:B------:R-:W-:Y:S01]  /*14e0*/  MOV R12, 0x400 ;  /* 0x00000400000c7802 */ /* 0x000fe20000000f00 */
[----:B------:R-:W-:Y:S01]  /*14f0*/  IMAD.IADD R0, R7, 0x1, -R0 ;  /* 0x0000000107007824 */ /* 0x000fe200078e0a00 */
[----:B------:R-:W-:Y:S01]  /*1500*/  CS2R R82, SRZ ;  /* 0x0000000000527805 */ /* 0x000fe2000001ff00 */
[----:B------:R-:W-:Y:S01]  /*1510*/  IMAD.IADD R7, R8, 0x1, R11 ;  /* 0x0000000108077824 */ /* 0x000fe200078e020b */
[----:B------:R-:W-:Y:S01]  /*1520*/  CS2R R80, SRZ ;  /* 0x0000000000507805 */ /* 0x000fe2000001ff00 */
[----:B------:R-:W-:Y:S01]  /*1530*/  IMAD R4, R4, 0x10, R5 ;  /* 0x0000001004047824 */ /* 0x000fe200078e0205 */
[----:B------:R-:W-:-:S02]  /*1540*/  CS2R R78, SRZ ;  /* 0x00000000004e7805 */ /* 0x000fc4000001ff00 */
[----:B------:R-:W-:Y:S01]  /*1550*/  CS2R R76, SRZ ;  /* 0x00000000004c7805 */ /* 0x000fe2000001ff00 */
[----:B------:R4:W-:Y:S01]  /*1560*/  STL [R1+0x8], R7 ;  /* 0x0000080701007387 */ /* 0x0009e20000100800 */
[----:B------:R-:W-:Y:S01]  /*1570*/  IMAD R2, R3, 0x40, R4 ;  /* 0x0000004003027824 */ /* 0x000fe200078e0204 */
[----:B---3--:R-:W-:Y:S02]  /*1580*/  LEA R12, R14, R12, 0x18 ;  /* 0x0000000c0e0c7211 */ /* 0x008fe400078ec0ff */
[----:B------:R-:W-:Y:S02]  /*1590*/  CS2R R4, SRZ ;  /* 0x0000000000047805 */ /* 0x000fe4000001ff00 */
[----:B------:R-:W-:Y:S01]  /*15a0*/  CS2R R74, SRZ ;  /* 0x00000000004a7805 */ /* 0x000fe2000001ff00 */
[----:B--2---:R-:W-:Y:S01]  /*15b0*/  IMAD R229, R229, -0x80, -R2 ;  /* 0xffffff80e5e57824 */ /* 0x004fe200078e0a02 */
        /* <DEDUP_REMOVED lines=56> */
[----:B------:R-:W-:Y:S01]  /*1940*/  CS2R R88, SRZ ;  /* 0x0000000000587805 */ /* 0x000fe2000001ff00 */
[----:B------:R-:W-:Y:S01]  /*1950*/  IMAD R3, R6, 0x4, R12 ;  /* 0x0000000406037824 */ /* 0x000fe200078e020c */
[----:B------:R-:W-:Y:S01]  /*1960*/  IADD3 R2, -R2, UR4, RZ ;  /* 0x0000000402027c10 */ /* 0x000fe2000fffe1ff */
[----:B----4-:R-:W-:-:S07]  /*1970*/  IMAD.SHL.U32 R230, R0, 0x2, RZ ;  /* 0x0000000200e67824 */ /* 0x010fce00078e00ff */
.L_x_1129:
[----:B------:R-:W-:Y:S01]  /*1980*/  IMAD.U32 R0, RZ, RZ, UR38 ;  /* 0x00000026ff007e24 */ /* 0x000fe2000f8e00ff */
[----:B------:R-:W-:Y:S05]  /*1990*/  YIELD ;  /* 0x0000000000007946 */ /* 0x000fea0003800000 */
[----:B------:R-:W-:-:S04]  /*19a0*/  LOP3.LUT R0, R0, 0x1, RZ, 0xfc, !PT ;  /* 0x0000000100007812 */ /* 0x000fc800078efcff */
[----:B------:R-:W-:-:S13]  /*19b0*/  ISETP.NE.AND P6, PT, R0, 0x3, PT ;  /* 0x000000030000780c */ /* 0x000fda0003fc5270 */
[----:B-1----:R-:W-:Y:S05]  /*19c0*/  @!P6 BRA `(.L_x_1119) ;  /* 0x000000000004e947 */ /* 0x002fea0003800000 */
[----:B------:R-:W-:Y:S01]  /*19d0*/  BPT.TRAP 0x1 ;  /* 0x000000040000795c */ /* 0x000fe20000300000 */
.L_x_1119:
[----:B------:R-:W2:Y:S01]  /*19e0*/  S2R R6, SR_CgaCtaId ;  /* 0x0000000000067919 */ /* 0x000ea20000008800 */
[----:B------:R-:W-:Y:S02]  /*19f0*/  MOV R0, 0x400 ;  /* 0x0000040000007802 */ /* 0x000fe40000000f00 */
[----:B------:R-:W-:Y:S02]  /*1a00*/  SHF.L.U32 R191, R5, 0x1f, RZ ;  /* 0x0000001f05bf7819 */ /* 0x000fe400000006ff */
[----:B--2---:R-:W-:-:S05]  /*1a10*/  LEA R0, R6, R0, 0x18 ;  /* 0x0000000006007211 */ /* 0x004fca00078ec0ff */
[----:B------:R-:W-:-:S04]  /*1a20*/  IMAD R0, R4, 0x8, R0 ;  /* 0x0000000804007824 */ /* 0x000fc800078e0200 */
[----:B------:R2:W3:Y:S01]  /*1a30*/  SYNCS.PHASECHK.TRANS64.TRYWAIT P0, [R0+URZ+0x30810], R191 ;  /* 0x030810bf000075a7 */ /* 0x0004e2000800017f */
[----:B------:R-:W-:Y:S05]  /*1a40*/  @!P6 BRA `(.L_x_1120) ;  /* 0x000000000004e947 */ /* 0x000fea0003800000 */
[----:B------:R-:W-:Y:S01]  /*1a50*/  BPT.TRAP 0x1 ;  /* 0x000000040000795c */ /* 0x000fe20000300000 */
.L_x_1120:
[----:B---3--:R-:W-:Y:S05]  /*1a60*/  @P0 BRA `(.L_x_1121) ;  /* 0x0000000000080947 */ /* 0x008fea0003800000 */
[----:B------:R-:W3:Y:S02]  /*1a70*/  SYNCS.PHASECHK.TRANS64.TRYWAIT P0, [R0+URZ+0x30810], R191 ;  /* 0x030810bf000075a7 */ /* 0x000ee4000800017f */
[----:B---3--:R-:W-:Y:S05]  /*1a80*/  @!P0 BRA `(.L_x_1122) ;  /* 0x00000084002c8947 */ /* 0x008fea0003800000 */
.L_x_1121:
[----:B------:R-:W-:Y:S05]  /*1a90*/  WARPSYNC.ALL ;  /* 0x0000000000007948 */ /* 0x000fea0003800000 */
[----:B------:R-:W4:Y:S01]  /*1aa0*/  S2R R209, SR_CgaCtaId ;  /* 0x0000000000d17919 */ /* 0x000f220000008800 */
[----:B------:R-:W-:Y:S01]  /*1ab0*/  MOV R208, 0x400 ;  /* 0x0000040000d07802 */ /* 0x000fe20000000f00 */
[----:B------:R-:W-:Y:S01]  /*1ac0*/  WARPGROUP.ARRIVE ;  /* 0x00000000000079c5 */ /* 0x000fe20000000000 */
[----:B------:R-:W-:Y:S01]  /*1ad0*/  R2UR UR9, R4 ;  /* 0x00000000040972ca */ /* 0x000fe200000e0000 */
[----:B------:R-:W-:Y:S01]  /*1ae0*/  UMOV UR11, 0x40000040 ;  /* 0x40000040000b7882 */ /* 0x000fe20000000000 */
[----:B----4-:R-:W-:-:S04]  /*1af0*/  LEA R208, R209, R208, 0x18 ;  /* 0x000000d0d1d07211 */ /* 0x010fc800078ec0ff */
[----:B------:R-:W-:Y:S01]  /*1b00*/  R2UR UR4, R208 ;  /* 0x00000000d00472ca */ /* 0x000fe200000e0000 */
[----:B------:R-:W-:-:S05]  /*1b10*/  IMAD R6, R228, 0x2000, R208 ;  /* 0x00002000e4067824 */ /* 0x000fca00078e02d0 */
[----:B------:R-:W-:Y:S01]  /*1b20*/  R2UR UR5, R6 ;  /* 0x00000000060572ca */ /* 0x000fe200000e0000 */
[----:B------:R-:W-:-:S04]  /*1b30*/  IMAD R6, R4, 0x40, R230 ;  /* 0x0000004004067824 */ /* 0x000fc800078e02e6 */
[----:B------:R-:W-:Y:S02]  /*1b40*/  IMAD R6, R6, 0x4, R208 ;  /* 0x0000000406067824 */ /* 0x000fe400078e02d0 */
[----:B------:R-:W-:-:S04]  /*1b50*/  UIADD3 UR4, UR4, 0x18000, URZ ;  /* 0x0001800004047890 */ /* 0x000fc8000fffe03f */
[----:B------:R-:W-:Y:S02]  /*1b60*/  USHF.R.U32.HI UR4, URZ, 0x4, UR4 ;  /* 0x000000043f047899 */ /* 0x000fe40008011604 */
[----:B------:R-:W-:Y:S02]  /*1b70*/  USHF.R.U32.HI UR6, URZ, 0x4, UR5 ;  /* 0x000000043f067899 */ /* 0x000fe40008011605 */
[----:B------:R-:W-:Y:S02]  /*1b80*/  ULOP3.LUT UR4, UR4, 0x3fff, URZ, 0xc0, !UPT ;  /* 0x00003fff04047892 */ /* 0x000fe4000f8ec03f */
[----:B------:R-:W-:Y:S02]  /*1b90*/  ULOP3.LUT UR6, UR6, 0x3fff, URZ, 0xc0, !UPT ;  /* 0x00003fff06067892 */ /* 0x000fe4000f8ec03f */
[----:B------:R-:W-:Y:S02]  /*1ba0*/  ULOP3.LUT UR8, UR4, 0x10000, URZ, 0xfc, !UPT ;  /* 0x0001000004087892 */ /* 0x000fe4000f8efc3f */
[----:B------:R-:W-:-:S02]  /*1bb0*/  ULOP3.LUT UR7, UR6, 0x10000, URZ, 0xfc, !UPT ;  /* 0x0001000006077892 */ /* 0x000fc4000f8efc3f */
[----:B------:R-:W-:-:S03]  /*1bc0*/  ULEA UR6, UR9, UR8, 0xa ;  /* 0x0000000809067291 */ /* 0x000fc6000f8e503f */
[----:B------:R-:W-:Y:S02]  /*1bd0*/  UMOV UR9, 0x40000040 ;  /* 0x4000004000097882 */ /* 0x000fe40000000000 */
[----:B------:R-:W-:Y:S02]  /*1be0*/  UMOV UR8, UR7 ;  /* 0x0000000700087c82 */ /* 0x000fe40008000000 */
        /* <DEDUP_REMOVED lines=62> */
.L_x_1123:
[----:B------:R1:W1:Y:S01]  /*1fd0*/  SYNCS.PHASECHK.TRANS64.TRYWAIT P0, [R0+URZ+0x30830], R191 ;  /* 0x030830bf000075a7 */ /* 0x000262000800017f */
[----:B------:R-:W-:Y:S05]  /*1fe0*/  @!P6 BRA `(.L_x_1124) ;  /* 0x000000000004e947 */ /* 0x000fea0003800000 */
[----:B------:R-:W-:Y:S01]  /*1ff0*/  BPT.TRAP 0x1 ;  /* 0x000000040000795c */ /* 0x000fe20000300000 */
.L_x_1124:
[----:B------:R-:W-:Y:S01]  /*2000*/  FMUL.FTZ R7, R152, UR41 ;  /* 0x0000002998077c20 */ /* 0x000fe20008410000 */
[----:B------:R-:W-:Y:S01]  /*2010*/  FMUL.FTZ R8, R153, UR41 ;  /* 0x0000002999087c20 */ /* 0x000fe20008410000 */
[----:B------:R-:W-:Y:S01]  /*2020*/  FMUL.FTZ R9, R154, UR41 ;  /* 0x000000299a097c20 */ /* 0x000fe20008410000 */
[----:B------:R-:W2:Y:S01]  /*2030*/  LDC.64 R152, c[0x0][0x748] ;  /* 0x0001d200ff987b82 */ /* 0x000ea20000000a00 */
[----:B------:R-:W-:Y:S01]  /*2040*/  FMUL.FTZ R10, R155, UR41 ;  /* 0x000000299b0a7c20 */ /* 0x000fe20008410000 */
[----:B------:R-:W-:Y:S01]  /*2050*/  FMUL.FTZ R11, R156, UR41 ;  /* 0x000000299c0b7c20 */ /* 0x000fe20008410000 */
[----:B------:R-:W-:Y:S01]  /*2060*/  FMUL.FTZ R12, R157, UR41 ;  /* 0x000000299d0c7c20 */ /* 0x000fe20008410000 */
[----:B-1----:R-:W-:Y:S01]  /*2070*/  FMUL.FTZ R13, R158, UR41 ;  /* 0x000000299e0d7c20 */ /* 0x002fe20008410000 */
        /* <DEDUP_REMOVED lines=16> */
[----:B------:R-:W1:Y:S01]  /*2180*/  MUFU.TANH R7, R7 ;  /* 0x0000000700077308 */ /* 0x000e620000002400 */
[----:B------:R-:W-:Y:S01]  /*2190*/  FMUL.FTZ R190, R175, UR41 ;  /* 0x00000029afbe7c20 */ /* 0x000fe20008410000 */
[----:B------:R-:W-:-:S06]  /*21a0*/  VIADD R154, R208, 0x20000 ;  /* 0x00020000d09a7836 */ /* 0x000fcc0000000000 */
[----:B------:R-:W1:Y:S08]  /*21b0*/  MUFU.TANH R8, R8 ;  /* 0x0000000800087308 */ /* 0x000e700000002400 */
        /* <DEDUP_REMOVED lines=20> */
[----:B------:R-:W1:Y:S01]  /*2300*/  MUFU.TANH R189, R189 ;  /* 0x000000bd00bd7308 */ /* 0x000e620000002400 */
[----:B--2---:R-:W-:Y:S05]  /*2310*/  @P0 BRA `(.L_x_1125) ;  /* 0x0000000000080947 */ /* 0x004fea0003800000 */
[----:B------:R-:W2:Y:S02]  /*2320*/  SYNCS.PHASECHK.TRANS64.TRYWAIT P0, [R0+URZ+0x30830], R191 ;  /* 0x030830bf000075a7 */ /* 0x000ea4000800017f */
[----:B--2---:R-:W-:Y:S05]  /*2330*/  @!P0 BRA `(.L_x_1126) ;  /* 0x0000007c00148947 */ /* 0x004fea0003800000 */
.L_x_1125:
[----:B------:R-:W-:Y:S01]  /*2340*/  SHF.R.U32.HI R154, RZ, 0x4, R154 ;  /* 0x00000004ff9a7819 */ /* 0x000fe2000001169a */
[----:B------:R-:W-:Y:S01]  /*2350*/  ULEA UR6, UR37, -UR40, 0x6 ;  /* 0x8000002825067291 */ /* 0x000fe2000f8e303f */
[C---:B------:R-:W-:Y:S01]  /*2360*/  ISETP.GT.AND P2, PT, R229.reuse, RZ, PT ;  /* 0x000000ffe500720c */ /* 0x040fe20003f44270 */
[----:B------:R-:W4:Y:S01]  /*2370*/  MUFU.TANH R190, R190 ;  /* 0x000000be00be7308 */ /* 0x000f220000002400 */
[----:B--23--:R-:W-:Y:S01]  /*2380*/  LOP3.LUT R191, R154, 0x3fff, RZ, 0xc0, !PT ;  /* 0x00003fff9abf7812 */ /* 0x00cfe200078ec0ff */
[----:B------:R-:W-:Y:S01]  /*2390*/  FMUL.FTZ R236, R178, UR41 ;  /* 0x00000029b2ec7c20 */ /* 0x000fe20008410000 */
[----:B------:R-:W-:Y:S01]  /*23a0*/  ISETP.GT.AND P0, PT, R229, 0x8, PT ;  /* 0x00000008e500780c */ /* 0x000fe20003f04270 */
[----:B------:R-:W-:Y:S01]  /*23b0*/  FMUL.FTZ R237, R177, UR41 ;  /* 0x00000029b1ed7c20 */ /* 0x000fe20008410000 */
[----:B------:R-:W-:Y:S01]  /*23c0*/  LOP3.LUT R155, R191, 0x10000, RZ, 0xfc, !PT ;  /* 0x00010000bf9b7812 */ /* 0x000fe200078efcff */
[----:B------:R-:W-:Y:S01]  /*23d0*/  FMUL.FTZ R176, R176, UR41 ;  /* 0x00000029b0b07c20 */ /* 0x000fe20008410000 */
[C---:B------:R-:W-:Y:S01]  /*23e0*/  IADD3 R154, R2.reuse, UR6, R230 ;  /* 0x00000006029a7c10 */ /* 0x040fe2000fffe0e6 */
[----:B------:R-:W-:Y:S01]  /*23f0*/  FMUL.FTZ R235, R179, UR41 ;  /* 0x00000029b3eb7c20 */ /* 0x000fe20008410000 */
[----:B------:R-:W-:Y:S01]  /*2400*/  ISETP.GT.AND P3, PT, R2, 0x8, PT ;  /* 0x000000080200780c */ /* 0x000fe20003f64270 */
[----:B------:R-:W-:Y:S01]  /*2410*/  IMAD R155, R4, 0x400, R155 ;  /* 0x00000400049b7824 */ /* 0x000fe200078e029b */
[--C-:B------:R-:W-:Y:S01]  /*2420*/  IADD3 R160, RZ, -R154, -R153.reuse ;  /* 0x8000009affa07210 */ /* 0x100fe20007ffe899 */
[----:B------:R2:W-:Y:S01]  /*2430*/  STL [R1+0xc], R0 ;  /* 0x00000c0001007387 */ /* 0x0005e20000100800 */
[----:B------:R-:W-:Y:S01]  /*2440*/  ISETP.GT.AND P1, PT, R2, RZ, PT ;  /* 0x000000ff0200720c */ /* 0x000fe20003f24270 */
[----:B------:R-:W-:Y:S01]  /*2450*/  MUFU.TANH R236, R236 ;  /* 0x000000ec00ec7308 */ /* 0x000fe20000002400 */
[----:B------:R-:W-:Y:S01]  /*2460*/  R2UR UR6, R155 ;  /* 0x000000009b0672ca */ /* 0x000fe200000e0000 */
[----:B------:R-:W-:Y:S01]  /*2470*/  UIADD3 UR5, UR5, 0x8000, URZ ;  /* 0x0000800005057890 */ /* 0x000fe2000fffe03f */
[----:B------:R-:W-:Y:S01]  /*2480*/  IADD3 R155, -R154, 0x8, -R153 ;  /* 0x000000089a9b7810 */ /* 0x000fe20007ffe999 */
[C-C-:B------:R-:W-:Y:S01]  /*2490*/  IMAD.IADD R153, R152.reuse, 0x1, -R154.reuse ;  /* 0x0000000198997824 */ /* 0x140fe200078e0a9a */
[----:B------:R-:W-:Y:S01]  /*24a0*/  IADD3 R152, R152, 0x8, -R154 ;  /* 0x0000000898987810 */ /* 0x000fe20007ffe89a */
[----:B------:R-:W-:Y:S01]  /*24b0*/  USHF.R.U32.HI UR5, URZ, 0x4, UR5 ;  /* 0x000000043f057899 */ /* 0x000fe20008011605 */
[----:B------:R-:W-:Y:S01]  /*24c0*/  SEL R167, R155, 0x40, P3 ;  /* 0x000000409ba77807 */ /* 0x000fe20001800000 */
[----:B--2---:R-:W2:Y:S01]  /*24d0*/  MUFU.TANH R0, R176 ;  /* 0x000000b000007308 */ /* 0x004ea20000002400 */
[----:B------:R-:W-:Y:S01]  /*24e0*/  SEL R153, R153, 0x40, !P2 ;  /* 0x0000004099997807 */ /* 0x000fe20005000000 */
[----:B------:R-:W-:Y:S01]  /*24f0*/  ULOP3.LUT UR5, UR5, 0x3fff, URZ, 0xc0, !UPT ;  /* 0x00003fff05057892 */ /* 0x000fe2000f8ec03f */
[----:B------:R-:W-:Y:S01]  /*2500*/  SEL R168, R152, 0x40, !P0 ;  /* 0x0000004098a87807 */ /* 0x000fe20004000000 */
[----:B------:R-:W-:Y:S01]  /*2510*/  FMUL.FTZ R234, R180, UR41 ;  /* 0x00000029b4ea7c20 */ /* 0x000fe20008410000 */
[----:B------:R-:W-:Y:S01]  /*2520*/  SEL R160, R160, 0x40, P1 ;  /* 0x00000040a0a07807 */ /* 0x000fe20000800000 */
[----:B------:R-:W-:Y:S01]  /*2530*/  ULOP3.LUT UR5, UR5, 0x10000, URZ, 0xfc, !UPT ;  /* 0x0001000005057892 */ /* 0x000fe2000f8efc3f */
[C---:B------:R-:W-:Y:S01]  /*2540*/  ISETP.GE.AND P0, PT, R153.reuse, RZ, PT ;  /* 0x000000ff9900720c */ /* 0x040fe20003f06270 */
[----:B------:R-:W3:Y:S01]  /*2550*/  MUFU.TANH R237, R237 ;  /* 0x000000ed00ed7308 */ /* 0x000ee20000002400 */
[----:B------:R-:W-:Y:S01]  /*2560*/  ISETP.GE.AND P3, PT, R153, 0x8, PT ;  /* 0x000000089900780c */ /* 0x000fe20003f66270 */
[----:B------:R-:W-:Y:S01]  /*2570*/  FMUL.FTZ R233, R181, UR41 ;  /* 0x00000029b5e97c20 */ /* 0x000fe20008410000 */
[----:B------:R-:W-:Y:S01]  /*2580*/  ISETP.GE.AND P1, PT, R168, RZ, PT ;  /* 0x000000ffa800720c */ /* 0x000fe20003f26270 */
[----:B------:R-:W-:Y:S01]  /*2590*/  FMUL.FTZ R232, R182, UR41 ;  /* 0x00000029b6e87c20 */ /* 0x000fe20008410000 */
[----:B------:R-:W-:Y:S01]  /*25a0*/  ISETP.GE.AND P2, PT, R168, 0x8, PT ;  /* 0x00000008a800780c */ /* 0x000fe20003f46270 */
[----:B------:R-:W-:Y:S01]  /*25b0*/  FMUL.FTZ R231, R183, UR41 ;  /* 0x00000029b7e77c20 */ /* 0x000fe20008410000 */
[C---:B------:R-:W-:Y:S01]  /*25c0*/  ISETP.GT.OR P0, PT, R160.reuse, RZ, !P0 ;  /* 0x000000ffa000720c */ /* 0x040fe20004704670 */
[----:B------:R-:W3:Y:S01]  /*25d0*/  MUFU.TANH R235, R235 ;  /* 0x000000eb00eb7308 */ /* 0x000ee20000002400 */
[----:B------:R-:W-:Y:S01]  /*25e0*/  ISETP.GT.OR P3, PT, R160, 0x8, !P3 ;  /* 0x00000008a000780c */ /* 0x000fe20005f64670 */
[----:B------:R-:W-:Y:S01]  /*25f0*/  UMOV UR10, UR6 ;  /* 0x00000006000a7c82 */ /* 0x000fe20008000000 */
[C---:B------:R-:W-:Y:S01]  /*2600*/  ISETP.GT.OR P1, PT, R167.reuse, RZ, !P1 ;  /* 0x000000ffa700720c */ /* 0x040fe20004f24670 */
[----:B------:R-:W-:Y:S01]  /*2610*/  UMOV UR11, 0x40000040 ;  /* 0x40000040000b7882 */ /* 0x000fe20000000000 */
[----:B------:R-:W-:Y:S01]  /*2620*/  ISETP.GT.OR P2, PT, R167, 0x8, !P2 ;  /* 0x00000008a700780c */ /* 0x000fe20005744670 */
[----:B------:R-:W-:Y:S01]  /*2630*/  UMOV UR8, UR5 ;  /* 0x0000000500087c82 */ /* 0x000fe20008000000 */
[----:B------:R-:W-:Y:S01]  /*2640*/  ISETP.GE.AND P4, PT, R153, 0x1, PT ;  /* 0x000000019900780c */ /* 0x000fe20003f86270 */
[----:B------:R-:W-:Y:S01]  /*2650*/  UMOV UR9, 0x40000040 ;  /* 0x4000004000097882 */ /* 0x000fe20000000000 */
[----:B------:R-:W-:Y:S01]  /*2660*/  ISETP.GE.AND P5, PT, R168, 0x1, PT ;  /* 0x00000001a800780c */ /* 0x000fe20003fa6270 */
[----:B------:R-:W3:Y:S01]  /*2670*/  MUFU.TANH R234, R234 ;  /* 0x000000ea00ea7308 */ /* 0x000ee20000002400 */
[----:B-1----:R-:W-:-:S02]  /*2680*/  FSEL R223, R7, -INF , !P0 ;  /* 0xff80000007df7808 */ /* 0x002fc40004000000 */
[C---:B------:R-:W-:Y:S01]  /*2690*/  FSEL R161, R11.reuse, -INF , !P3 ;  /* 0xff8000000ba17808 */ /* 0x040fe20005800000 */
[----:B------:R-:W-:Y:S01]  /*26a0*/  FFMA.FTZ R11, -R11, R11, 1 ;  /* 0x3f8000000b0b7423 */ /* 0x000fe2000001010b */
[----:B------:R-:W-:Y:S01]  /*26b0*/  ISETP.GE.AND P0, PT, R153, 0x9, PT ;  /* 0x000000099900780c */ /* 0x000fe20003f06270 */
[--C-:B------:R-:W-:Y:S01]  /*26c0*/  FFMA.FTZ R223, R223, UR42, -R202.reuse ;  /* 0x0000002adfdf7c23 */ /* 0x100fe200080108ca */
[----:B------:R-:W-:Y:S01]  /*26d0*/  FSEL R169, R9, -INF , !P1 ;  /* 0xff80000009a97808 */ /* 0x000fe20004800000 */
[----:B------:R-:W-:Y:S01]  /*26e0*/  MUFU.TANH R233, R233 ;  /* 0x000000e900e97308 */ /* 0x000fe20000002400 */
[----:B------:R-:W-:Y:S02]  /*26f0*/  ISETP.GE.AND P3, PT, R153, 0x11, PT ;  /* 0x000000119900780c */ /* 0x000fe40003f66270 */
[----:B------:R-:W-:Y:S01]  /*2700*/  ISETP.GE.AND P1, PT, R168, 0x9, PT ;  /* 0x00000009a800780c */ /* 0x000fe20003f26270 */
[----:B------:R-:W-:Y:S01]  /*2710*/  FFMA.FTZ R222, R169, UR42, -R202 ;  /* 0x0000002aa9de7c23 */ /* 0x000fe200080108ca */
[----:B------:R-:W-:Y:S01]  /*2720*/  FSEL R171, R13, -INF , !P2 ;  /* 0xff8000000dab7808 */ /* 0x000fe20005000000 */
[--C-:B------:R-:W-:Y:S01]  /*2730*/  FFMA.FTZ R202, R161, UR42, -R206.reuse ;  /* 0x0000002aa1ca7c23 */ /* 0x100fe200080108ce */
[----:B------:R-:W-:Y:S01]  /*2740*/  ISETP.GT.OR P4, PT, R160, 0x1, !P4 ;  /* 0x00000001a000780c */ /* 0x000fe20006784670 */
[----:B------:R-:W1:Y:S01]  /*2750*/  MUFU.TANH R232, R232 ;  /* 0x000000e800e87308 */ /* 0x000e620000002400 */
[----:B------:R-:W-:Y:S01]  /*2760*/  ISETP.GT.OR P5, PT, R167, 0x1, !P5 ;  /* 0x00000001a700780c */ /* 0x000fe20006fa4670 */
[----:B------:R-:W-:Y:S01]  /*2770*/  FFMA.FTZ R208, R171, UR42, -R206 ;  /* 0x0000002aabd07c23 */ /* 0x000fe200080108ce */
[----:B------:R-:W-:-:S02]  /*2780*/  ISETP.GE.AND P2, PT, R168, 0x11, PT ;  /* 0x00000011a800780c */ /* 0x000fc40003f46270 */
[C---:B------:R-:W-:Y:S02]  /*2790*/  ISETP.GT.OR P0, PT, R160.reuse, 0x9, !P0 ;  /* 0x00000009a000780c */ /* 0x040fe40004704670 */
[----:B------:R-:W-:Y:S01]  /*27a0*/  ISETP.GT.OR P3, PT, R160, 0x11, !P3 ;  /* 0x00000011a000780c */ /* 0x000fe20005f64670 */
[----:B------:R-:W1:Y:S01]  /*27b0*/  MUFU.TANH R231, R231 ;  /* 0x000000e700e77308 */ /* 0x000e620000002400 */
[C---:B------:R-:W-:Y:S02]  /*27c0*/  ISETP.GT.OR P1, PT, R167.reuse, 0x9, !P1 ;  /* 0x00000009a700780c */ /* 0x040fe40004f24670 */
[----:B------:R-:W-:Y:S02]  /*27d0*/  FSEL R162, R8, -INF , !P4 ;  /* 0xff80000008a27808 */ /* 0x000fe40006000000 */
[----:B------:R-:W-:Y:S02]  /*27e0*/  FSEL R170, R10, -INF , !P5 ;  /* 0xff8000000aaa7808 */ /* 0x000fe40006800000 */
[----:B------:R-:W-:Y:S01]  /*27f0*/  ISETP.GT.OR P2, PT, R167, 0x11, !P2 ;  /* 0x00000011a700780c */ /* 0x000fe20005744670 */
[--C-:B------:R-:W-:Y:S01]  /*2800*/  FFMA.FTZ R221, R162, UR42, -R203.reuse ;  /* 0x0000002aa2dd7c23 */ /* 0x100fe200080108cb */
[----:B------:R-:W-:Y:S01]  /*2810*/  ISETP.GE.AND P4, PT, R153, 0x10, PT ;  /* 0x000000109900780c */ /* 0x000fe20003f86270 */
[----:B------:R-:W-:Y:S01]  /*2820*/  FFMA.FTZ R203, R170, UR42, -R203 ;  /* 0x0000002aaacb7c23 */ /* 0x000fe200080108cb */
[----:B------:R-:W-:Y:S01]  /*2830*/  ISETP.GE.AND P5, PT, R168, 0x10, PT ;  /* 0x00000010a800780c */ /* 0x000fe20003fa6270 */
[----:B------:R-:W-:Y:S01]  /*2840*/  MUFU.EX2 R208, R208 ;  /* 0x000000d000d07308 */ /* 0x000fe20000000800 */
[----:B------:R-:W-:-:S02]  /*2850*/  FSEL R164, R12, -INF , !P0 ;  /* 0xff8000000ca47808 */ /* 0x000fc40004000000 */
[----:B------:R-:W-:Y:S02]  /*2860*/  FSEL R166, R16, -INF , !P3 ;  /* 0xff80000010a67808 */ /* 0x000fe40005800000 */
[C---:B------:R-:W-:Y:S01]  /*2870*/  ISETP.GE.AND P0, PT, R153.reuse, 0x18, PT ;  /* 0x000000189900780c */ /* 0x040fe20003f06270 */
[--C-:B------:R-:W-:Y:S01]  /*2880*/  FFMA.FTZ R206, R164, UR42, -R207.reuse ;  /* 0x0000002aa4ce7c23 */ /* 0x100fe200080108cf */
[C---:B------:R-:W-:Y:S01]  /*2890*/  FSEL R172, R14.reuse, -INF , !P1 ;  /* 0xff8000000eac7808 */ /* 0x040fe20004800000 */
[----:B------:R-:W-:Y:S01]  /*28a0*/  FFMA.FTZ R14, -R14, R14, 1 ;  /* 0x3f8000000e0e7423 */ /* 0x000fe2000001010e */
[----:B------:R-:W-:Y:S02]  /*28b0*/  ISETP.GE.AND P3, PT, R153, 0x20, PT ;  /* 0x000000209900780c */ /* 0x000fe40003f66270 */
[----:B------:R-:W-:Y:S01]  /*28c0*/  ISETP.GE.AND P1, PT, R168, 0x18, PT ;  /* 0x00000018a800780c */ /* 0x000fe20003f26270 */
[----:B------:R-:W-:Y:S01]  /*28d0*/  FFMA.FTZ R209, R172, UR42, -R207 ;  /* 0x0000002aacd17c23 */ /* 0x000fe200080108cf */
[----:B------:R-:W-:Y:S01]  /*28e0*/  FSEL R174, R18, -INF , !P2 ;  /* 0xff80000012ae7808 */ /* 0x000fe20005000000 */
[----:B------:R-:W-:Y:S01]  /*28f0*/  MUFU.EX2 R206, R206 ;  /* 0x000000ce00ce7308 */ /* 0x000fe20000000800 */
[----:B------:R-:W-:Y:S01]  /*2900*/  ISETP.GT.OR P4, PT, R160, 0x10, !P4 ;  /* 0x00000010a000780c */ /* 0x000fe20006784670 */
[----:B------:R-:W-:Y:S01]  /*2910*/  FFMA.FTZ R18, -R18, R18, 1 ;  /* 0x3f80000012127423 */ /* 0x000fe20000010112 */
[----:B------:R-:W-:Y:S01]  /*2920*/  ISETP.GT.OR P5, PT, R167, 0x10, !P5 ;  /* 0x00000010a700780c */ /* 0x000fe20006fa4670 */
[----:B------:R-:W-:Y:S01]  /*2930*/  FFMA.FTZ R211, R174, UR42, -R205 ;  /* 0x0000002aaed37c23 */ /* 0x000fe200080108cd */
[----:B------:R-:W-:-:S02]  /*2940*/  ISETP.GE.AND P2, PT, R168, 0x20, PT ;  /* 0x00000020a800780c */ /* 0x000fc40003f46270 */
[C---:B------:R-:W-:Y:S01]  /*2950*/  ISETP.GT.OR P0, PT, R160.reuse, 0x18, !P0 ;  /* 0x00000018a000780c */ /* 0x040fe20004704670 */
[----:B------:R-:W-:Y:S01]  /*2960*/  MUFU.EX2 R209, R209 ;  /* 0x000000d100d17308 */ /* 0x000fe20000000800 */
[----:B------:R-:W-:Y:S02]  /*2970*/  ISETP.GT.OR P3, PT, R160, 0x20, !P3 ;  /* 0x00000020a000780c */ /* 0x000fe40005f64670 */
[----:B------:R-:W-:Y:S02]  /*2980*/  ISETP.GT.OR P1, PT, R167, 0x18, !P1 ;  /* 0x00000018a700780c */ /* 0x000fe40004f24670 */
[----:B------:R-:W-:Y:S02]  /*2990*/  FSEL R163, R15, -INF , !P4 ;  /* 0xff8000000fa37808 */ /* 0x000fe40006000000 */
[----:B------:R-:W-:Y:S01]  /*29a0*/  FSEL R173, R17, -INF , !P5 ;  /* 0xff80000011ad7808 */ /* 0x000fe20006800000 */
[----:B------:R-:W-:Y:S01]  /*29b0*/  MUFU.EX2 R211, R211 ;  /* 0x000000d300d37308 */ /* 0x000fe20000000800 */
[----:B------:R-:W-:Y:S01]  /*29c0*/  ISETP.GT.OR P2, PT, R167, 0x20, !P2 ;  /* 0x00000020a700780c */ /* 0x000fe20005744670 */
[--C-:B------:R-:W-:Y:S01]  /*29d0*/  FFMA.FTZ R207, R163, UR42, -R204.reuse ;  /* 0x0000002aa3cf7c23 */ /* 0x100fe200080108cc */
[----:B------:R-:W-:Y:S01]  /*29e0*/  ISETP.GE.AND P4, PT, R153, 0x19, PT ;  /* 0x000000199900780c */ /* 0x000fe20003f86270 */
[----:B------:R-:W-:Y:S01]  /*29f0*/  FFMA.FTZ R210, R173, UR42, -R204 ;  /* 0x0000002aadd27c23 */ /* 0x000fe200080108cc */
[----:B------:R-:W-:Y:S01]  /*2a00*/  ISETP.GE.AND P5, PT, R168, 0x19, PT ;  /* 0x00000019a800780c */ /* 0x000fe20003fa6270 */
[----:B------:R-:W-:Y:S01]  /*2a10*/  FFMA.FTZ R204, R166, UR42, -R205 ;  /* 0x0000002aa6cc7c23 */ /* 0x000fe200080108cd */
[----:B------:R-:W-:Y:S01]  /*2a20*/  FSEL R165, R19, -INF , !P0 ;  /* 0xff80000013a57808 */ /* 0x000fe20004000000 */
[----:B------:R-:W-:Y:S01]  /*2a30*/  MUFU.EX2 R207, R207 ;  /* 0x000000cf00cf7308 */ /* 0x000fe20000000800 */
[C---:B------:R-:W-:Y:S01]  /*2a40*/  FSEL R227, R23.reuse, -INF , !P3 ;  /* 0xff80000017e37808 */ /* 0x040fe20005800000 */
[----:B------:R-:W-:Y:S01]  /*2a50*/  FFMA.FTZ R23, -R23, R23, 1 ;  /* 0x3f80000017177423 */ /* 0x000fe20000010117 */
[----:B------:R-:W-:Y:S01]  /*2a60*/  ISETP.GE.AND P0, PT, R153, 0x21, PT ;  /* 0x000000219900780c */ /* 0x000fe20003f06270 */
[----:B------:R-:W-:Y:S01]  /*2a70*/  FFMA.FTZ R205, R165, UR42, -R198 ;  /* 0x0000002aa5cd7c23 */ /* 0x000fe200080108c6 */
[----:B------:R-:W-:Y:S01]  /*2a80*/  FSEL R159, R21, -INF , !P1 ;  /* 0xff800000159f7808 */ /* 0x000fe20004800000 */
[----:B------:R-:W-:Y:S01]  /*2a90*/  FFMA.FTZ R227, R227, UR42, -R200 ;  /* 0x0000002ae3e37c23 */ /* 0x000fe200080108c8 */
[----:B------:R-:W-:Y:S01]  /*2aa0*/  ISETP.GE.AND P3, PT, R153, 0x29, PT ;  /* 0x000000299900780c */ /* 0x000fe20003f66270 */
[----:B------:R-:W-:Y:S01]  /*2ab0*/  MUFU.EX2 R210, R210 ;  /* 0x000000d200d27308 */ /* 0x000fe20000000800 */
[----:B------:R-:W-:Y:S01]  /*2ac0*/  ISETP.GE.AND P1, PT, R168, 0x21, PT ;  /* 0x00000021a800780c */ /* 0x000fe20003f26270 */
[----:B------:R-:W-:Y:S01]  /*2ad0*/  FFMA.FTZ R198, R159, UR42, -R198 ;  /* 0x0000002a9fc67c23 */ /* 0x000fe200080108c6 */
[----:B------:R-:W-:-:S02]  /*2ae0*/  FSEL R157, R185, -INF , !P2 ;  /* 0xff800000b99d7808 */ /* 0x000fc40005000000 */
[----:B------:R-:W-:Y:S02]  /*2af0*/  ISETP.GT.OR P4, PT, R160, 0x19, !P4 ;  /* 0x00000019a000780c */ /* 0x000fe40006784670 */
[----:B------:R-:W-:Y:S01]  /*2b00*/  ISETP.GT.OR P5, PT, R167, 0x19, !P5 ;  /* 0x00000019a700780c */ /* 0x000fe20006fa4670 */
[----:B------:R-:W-:Y:S01]  /*2b10*/  FFMA.FTZ R224, R157, UR42, -R200 ;  /* 0x0000002a9de07c23 */ /* 0x000fe200080108c8 */
[----:B------:R-:W-:Y:S01]  /*2b20*/  ISETP.GE.AND P2, PT, R168, 0x29, PT ;  /* 0x00000029a800780c */ /* 0x000fe20003f46270 */
[----:B------:R-:W-:Y:S01]  /*2b30*/  MUFU.EX2 R204, R204 ;  /* 0x000000cc00cc7308 */ /* 0x000fe20000000800 */
[C---:B------:R-:W-:Y:S02]  /*2b40*/  ISETP.GT.OR P0, PT, R160.reuse, 0x21, !P0 ;  /* 0x00000021a000780c */ /* 0x040fe40004704670 */
[----:B------:R-:W-:Y:S02]  /*2b50*/  ISETP.GT.OR P3, PT, R160, 0x29, !P3 ;  /* 0x00000029a000780c */ /* 0x000fe40005f64670 */
[----:B------:R-:W-:-:S02]  /*2b60*/  ISETP.GT.OR P1, PT, R167, 0x21, !P1 ;  /* 0x00000021a700780c */ /* 0x000fc40004f24670 */
[----:B------:R-:W-:Y:S01]  /*2b70*/  FSEL R158, R20, -INF , !P4 ;  /* 0xff800000149e7808 */ /* 0x000fe20006000000 */
[----:B------:R-:W-:Y:S01]  /*2b80*/  MUFU.EX2 R205, R205 ;  /* 0x000000cd00cd7308 */ /* 0x000fe20000000800 */
[----:B------:R-:W-:Y:S01]  /*2b90*/  FSEL R156, R22, -INF , !P5 ;  /* 0xff800000169c7808 */ /* 0x000fe20006800000 */
[----:B------:R-:W-:Y:S01]  /*2ba0*/  FFMA.FTZ R20, -R20, R20, 1 ;  /* 0x3f80000014147423 */ /* 0x000fe20000010114 */
        /* <DEDUP_REMOVED lines=9> */
[----:B------:R-:W-:Y:S01]  /*2c40*/  FFMA.FTZ R200, R154, UR42, -R201 ;  /* 0x0000002a9ac87c23 */ /* 0x000fe200080108c9 */
[----:B------:R-:W-:Y:S01]  /*2c50*/  FSEL R152, R186, -INF , !P1 ;  /* 0xff800000ba987808 */ /* 0x000fe20004800000 */
[----:B------:R-:W-:Y:S01]  /*2c60*/  FFMA.FTZ R212, R212, UR42, -R195 ;  /* 0x0000002ad4d47c23 */ /* 0x000fe200080108c3 */
[----:B------:R-:W-:Y:S01]  /*2c70*/  ISETP.GE.AND P3, PT, R168, 0x30, PT ;  /* 0x00000030a800780c */ /* 0x000fe20003f66270 */
[----:B------:R-:W-:Y:S01]  /*2c80*/  MUFU.EX2 R225, R225 ;  /* 0x000000e100e17308 */ /* 0x000fe20000000800 */
[----:B------:R-:W-:Y:S01]  /*2c90*/  ISETP.GE.AND P1, PT, R153, 0x31, PT ;  /* 0x000000319900780c */ /* 0x000fe20003f26270 */
[----:B------:R-:W-:Y:S01]  /*2ca0*/  FFMA.FTZ R201, R152, UR42, -R201 ;  /* 0x0000002a98c97c23 */ /* 0x000fe200080108c9 */
[----:B----4-:R-:W-:-:S02]  /*2cb0*/  FSEL R214, R190, -INF , !P2 ;  /* 0xff800000bed67808 */ /* 0x010fc40005000000 */
[----:B------:R-:W-:Y:S02]  /*2cc0*/  ISETP.GT.OR P4, PT, R160, 0x28, !P4 ;  /* 0x00000028a000780c */ /* 0x000fe40006784670 */
[C---:B------:R-:W-:Y:S01]  /*2cd0*/  ISETP.GT.OR P5, PT, R167.reuse, 0x28, !P5 ;  /* 0x00000028a700780c */ /* 0x040fe20006fa4670 */
[----:B------:R-:W-:Y:S01]  /*2ce0*/  FFMA.FTZ R214, R214, UR42, -R195 ;  /* 0x0000002ad6d67c23 */ /* 0x000fe200080108c3 */
[----:B------:R-:W-:Y:S01]  /*2cf0*/  ISETP.GE.AND P2, PT, R168, 0x31, PT ;  /* 0x00000031a800780c */ /* 0x000fe20003f46270 */
[----:B------:R4:W-:Y:S01]  /*2d00*/  MUFU.EX2 R195, R222 ;  /* 0x000000de00c37308 */ /* 0x0009e20000000800 */
        /* <DEDUP_REMOVED lines=12> */
[----:B------:R-:W4:Y:S01]  /*2dd0*/  MUFU.EX2 R194, R223 ;  /* 0x000000df00c27308 */ /* 0x000f220000000800 */
[----:B--2---:R-:W-:-:S02]  /*2de0*/  FSEL R215, R0, -INF , !P0 ;  /* 0xff80000000d77808 */ /* 0x004fc40004000000 */
[----:B------:R-:W-:Y:S02]  /*2df0*/  FSEL R153, R236, -INF , !P3 ;  /* 0xff800000ec997808 */ /* 0x000fe40005800000 */
[----:B---3--:R-:W-:Y:S01]  /*2e00*/  FSEL R152, R237, -INF , !P1 ;  /* 0xff800000ed987808 */ /* 0x008fe20004800000 */
[--C-:B------:R-:W-:Y:S01]  /*2e10*/  FFMA.FTZ R215, R215, UR42, -R196.reuse ;  /* 0x0000002ad7d77c23 */ /* 0x100fe200080108c4 */
[----:B------:R-:W-:Y:S01]  /*2e20*/  FSEL R154, R235, -INF , !P2 ;  /* 0xff800000eb9a7808 */ /* 0x000fe20005000000 */
[----:B------:R-:W-:Y:S01]  /*2e30*/  FFMA.FTZ R216, R153, UR42, -R196 ;  /* 0x0000002a99d87c23 */ /* 0x000fe200080108c4 */
[----:B------:R-:W-:Y:S01]  /*2e40*/  ISETP.GE.AND P0, PT, R168, 0x38, PT ;  /* 0x00000038a800780c */ /* 0x000fe20003f06270 */
[--C-:B------:R-:W-:Y:S01]  /*2e50*/  FFMA.FTZ R196, R152, UR42, -R197.reuse ;  /* 0x0000002a98c47c23 */ /* 0x100fe200080108c5 */
[----:B------:R-:W-:Y:S01]  /*2e60*/  ISETP.GE.AND P3, PT, R168, 0x39, PT ;  /* 0x00000039a800780c */ /* 0x000fe20003f66270 */
[----:B------:R-:W-:Y:S01]  /*2e70*/  FFMA.FTZ R197, R154, UR42, -R197 ;  /* 0x0000002a9ac57c23 */ /* 0x000fe200080108c5 */
[C---:B------:R-:W-:Y:S01]  /*2e80*/  ISETP.GT.OR P4, PT, R160.reuse, 0x38, !P4 ;  /* 0x00000038a000780c */ /* 0x040fe20006784670 */
[----:B------:R-:W-:Y:S01]  /*2e90*/  MUFU.EX2 R226, R226 ;  /* 0x000000e200e27308 */ /* 0x000fe20000000800 */
[----:B------:R-:W-:-:S02]  /*2ea0*/  ISETP.GT.OR P5, PT, R160, 0x39, !P5 ;  /* 0x00000039a000780c */ /* 0x000fc40006fa4670 */
[C---:B------:R-:W-:Y:S02]  /*2eb0*/  ISETP.GT.OR P0, PT, R167.reuse, 0x38, !P0 ;  /* 0x00000038a700780c */ /* 0x040fe40004704670 */
[----:B------:R-:W-:Y:S02]  /*2ec0*/  ISETP.GT.OR P3, PT, R167, 0x39, !P3 ;  /* 0x00000039a700780c */ /* 0x000fe40005f64670 */
[----:B------:R-:W-:Y:S01]  /*2ed0*/  WARPGROUP.ARRIVE ;  /* 0x00000000000079c5 */ /* 0x000fe20000000000 */
[----:B------:R-:W-:Y:S01]  /*2ee0*/  FSEL R217, R234, -INF , !P4 ;  /* 0xff800000ead97808 */ /* 0x000fe20006000000 */
[----:B------:R-:W-:Y:S01]  /*2ef0*/  MUFU.EX2 R215, R215 ;  /* 0x000000d700d77308 */ /* 0x000fe20000000800 */
[----:B-1----:R-:W-:Y:S02]  /*2f00*/  FSEL R219, R232, -INF , !P0 ;  /* 0xff800000e8db7808 */ /* 0x002fe40004000000 */
[----:B------:R-:W-:Y:S01]  /*2f10*/  FSEL R218, R233, -INF , !P5 ;  /* 0xff800000e9da7808 */ /* 0x000fe20006800000 */
[----:B------:R-:W-:Y:S01]  /*2f20*/  HGMMA.64x64x16.F32 R152, gdesc[UR8], RZ, !UPT, gsb0 ;  /* 0x00e00000089879f0 */ /* 0x000fe2000c0008ff */
[----:B------:R-:W-:Y:S01]  /*2f30*/  UIADD3 UR10, UR6, 0x2, URZ ;  /* 0x00000002060a7890 */ /* 0x000fe2000fffe03f */
[----:B------:R-:W-:Y:S01]  /*2f40*/  FSEL R220, R231, -INF , !P3 ;  /* 0xff800000e7dc7808 */ /* 0x000fe20005800000 */
[----:B------:R-:W-:Y:S01]  /*2f50*/  UIADD3 UR8, UR5, 0x2, URZ ;  /* 0x0000000205087890 */ /* 0x000fe2000fffe03f */
[--C-:B------:R-:W-:Y:S01]  /*2f60*/  FFMA.FTZ R217, R217, UR42, -R192.reuse ;  /* 0x0000002ad9d97c23 */ /* 0x100fe200080108c0 */
[----:B------:R-:W-:Y:S01]  /*2f70*/  UMOV UR11, 0x40000040 ;  /* 0x40000040000b7882 */ /* 0x000fe20000000000 */
[----:B------:R-:W-:Y:S01]  /*2f80*/  UMOV UR9, 0x40000040 ;  /* 0x4000004000097882 */ /* 0x000fe20000000000 */
[----:B------:R-:W-:Y:S01]  /*2f90*/  FFMA.FTZ R219, R219, UR42, -R192 ;  /* 0x0000002adbdb7c23 */ /* 0x000fe200080108c0 */
[--C-:B------:R-:W-:Y:S01]  /*2fa0*/  FFMA.FTZ R218, R218, UR42, -R193.reuse ;  /* 0x0000002adada7c23 */ /* 0x100fe200080108c1 */
[----:B------:R-:W-:Y:S01]  /*2fb0*/  FFMA.FTZ R220, R220, UR42, -R193 ;  /* 0x0000002adcdc7c23 */ /* 0x000fe200080108c1 */
[----:B------:R-:W-:Y:S08]  /*2fc0*/  MUFU.EX2 R214, R214 ;  /* 0x000000d600d67308 */ /* 0x000ff00000000800 */
[----:B------:R-:W-:Y:S08]  /*2fd0*/  MUFU.EX2 R216, R216 ;  /* 0x000000d800d87308 */ /* 0x000ff00000000800 */
[----:B------:R-:W-:Y:S08]  /*2fe0*/  MUFU.EX2 R227, R227 ;  /* 0x000000e300e37308 */ /* 0x000ff00000000800 */
[----:B------:R-:W-:Y:S08]  /*2ff0*/  MUFU.EX2 R213, R213 ;  /* 0x000000d500d57308 */ /* 0x000ff00000000800 */
[----:B------:R-:W-:Y:S08]  /*3000*/  MUFU.EX2 R219, R219 ;  /* 0x000000db00db7308 */ /* 0x000ff00000000800 */
[----:B------:R-:W-:Y:S08]  /*3010*/  MUFU.EX2 R217, R217 ;  /* 0x000000d900d97308 */ /* 0x000ff00000000800 */
[----:B------:R-:W-:Y:S01]  /*3020*/  MUFU.EX2 R218, R218 ;  /* 0x000000da00da7308 */ /* 0x000fe20000000800 */
        /* <DEDUP_REMOVED lines=46> */
[----:B------:R-:W4:Y:S02]  /*3310*/  LDS.64 R192, [R6+0x28200] ;  /* 0x0282000006c07984 */ /* 0x000f240000000a00 */
[--C-:B----4-:R-:W-:Y:S01]  /*3320*/  FADD.FTZ R222, R152, -R192.reuse ;  /* 0x800000c098de7221 */ /* 0x110fe20000010000 */
[----:B------:R-:W-:Y:S01]  /*3330*/  FFMA.FTZ R152, -R7, R7, 1 ;  /* 0x3f80000007987423 */ /* 0x000fe20000010107 */
[----:B------:R-:W-:Y:S01]  /*3340*/  FADD.FTZ R154, R154, -R192 ;  /* 0x800000c09a9a7221 */ /* 0x000fe20000010000 */
[----:B------:R1:W2:Y:S01]  /*3350*/  MUFU.EX2 R7, R221 ;  /* 0x000000dd00077308 */ /* 0x0002a20000000800 */
[----:B------:R-:W-:Y:S01]  /*3360*/  FMUL.FTZ R222, R194, R222 ;  /* 0x000000dec2de7220 */ /* 0x000fe20000410000 */
[----:B------:R-:W-:Y:S01]  /*3370*/  FFMA.FTZ R192, -R9, R9, 1 ;  /* 0x3f80000009c07423 */ /* 0x000fe20000010109 */
[--C-:B------:R-:W-:Y:S01]  /*3380*/  FADD.FTZ R153, R153, -R193.reuse ;  /* 0x800000c199997221 */ /* 0x100fe20000010000 */
[----:B------:R-:W-:Y:S01]  /*3390*/  FADD.FTZ R155, R155, -R193 ;  /* 0x800000c19b9b7221 */ /* 0x000fe20000010000 */
[----:B------:R-:W-:-:S03]  /*33a0*/  FMUL.FTZ R154, R195, R154 ;  /* 0x0000009ac39a7220 */ /* 0x000fc60000410000 */
[----:B------:R3:W-:Y:S01]  /*33b0*/  MUFU.EX2 R193, R198 ;  /* 0x000000c600c17308 */ /* 0x0007e20000000800 */
[----:B-1----:R-:W-:Y:S01]  /*33c0*/  FMUL.FTZ R221, R152, R222 ;  /* 0x000000de98dd7220 */ /* 0x002fe20000410000 */
[----:B------:R-:W-:Y:S01]  /*33d0*/  FFMA.FTZ R222, -R8, R8, 1 ;  /* 0x3f80000008de7423 */ /* 0x000fe20000010108 */
[----:B------:R-:W-:Y:S01]  /*33e0*/  FMUL.FTZ R192, R192, R154 ;  /* 0x0000009ac0c07220 */ /* 0x000fe20000410000 */
[----:B------:R-:W1:Y:S04]  /*33f0*/  LDS.64 R8, [R6+0x28220] ;  /* 0x0282200006087984 */ /* 0x000e680000000a00 */
[----:B------:R4:W4:Y:S01]  /*3400*/  MUFU.EX2 R152, R203 ;  /* 0x000000cb00987308 */ /* 0x0009220000000800 */
[----:B--2---:R-:W-:Y:S01]  /*3410*/  FMUL.FTZ R153, R7, R153 ;  /* 0x0000009907997220 */ /* 0x004fe20000410000 */
[----:B---3--:R-:W-:-:S03]  /*3420*/  FFMA.FTZ R198, -R19, R19, 1 ;  /* 0x3f80000013c67423 */ /* 0x008fc60000010113 */
[----:B------:R-:W-:-:S03]  /*3430*/  FMUL.FTZ R222, R222, R153 ;  /* 0x00000099dede7220 */ /* 0x000fc60000410000 */
[----:B------:R2:W3:Y:S01]  /*3440*/  MUFU.EX2 R153, R202 ;  /* 0x000000ca00997308 */ /* 0x0004e20000000800 */
[----:B----4-:R-:W-:-:S07]  /*3450*/  FFMA.FTZ R203, -R13, R13, 1 ;  /* 0x3f8000000dcb7423 */ /* 0x010fce000001010d */
[----:B------:R4:W3:Y:S01]  /*3460*/  MUFU.EX2 R13, R199 ;  /* 0x000000c7000d7308 */ /* 0x0008e20000000800 */
[----:B------:R-:W-:Y:S01]  /*3470*/  FMUL.FTZ R155, R152, R155 ;  /* 0x0000009b989b7220 */ /* 0x000fe20000410000 */
[----:B--2---:R-:W-:Y:S01]  /*3480*/  FFMA.FTZ R202, -R10, R10, 1 ;  /* 0x3f8000000aca7423 */ /* 0x004fe2000001010a */
[----:B------:R-:W-:Y:S01]  /*3490*/  LOP3.LUT R10, R191, 0x2000000, RZ, 0xfc, !PT ;  /* 0x02000000bf0a7812 */ /* 0x000fe200078efcff */
[----:B------:R-:W-:Y:S02]  /*34a0*/  FFMA.FTZ R191, -R189, R189, 1 ;  /* 0x3f800000bdbf7423 */ /* 0x000fe400000101bd */
[----:B------:R-:W-:Y:S02]  /*34b0*/  FMUL.FTZ R202, R202, R155 ;  /* 0x0000009bcaca7220 */ /* 0x000fe40000410000 */
[----:B------:R-:W2:Y:S01]  /*34c0*/  LDS.64 R154, [R6+0x28240] ;  /* 0x02824000069a7984 */ /* 0x000ea20000000a00 */
[----:B------:R-:W-:Y:S02]  /*34d0*/  IMAD R10, R4, 0x400, R10 ;  /* 0x00000400040a7824 */ /* 0x000fe400078e020a */
[----:B----4-:R-:W-:Y:S01]  /*34e0*/  FFMA.FTZ R199, -R21, R21, 1 ;  /* 0x3f80000015c77423 */ /* 0x010fe20000010115 */
[----:B------:R-:W-:Y:S01]  /*34f0*/  FFMA.FTZ R21, -R22, R22, 1 ;  /* 0x3f80000016157423 */ /* 0x000fe20000010116 */
[----:B------:R-:W-:Y:S01]  /*3500*/  MUFU.EX2 R19, R196 ;  /* 0x000000c400137308 */ /* 0x000fe20000000800 */
[----:B------:R-:W-:Y:S01]  /*3510*/  R2UR UR6, R10 ;  /* 0x000000000a0672ca */ /* 0x000fe200000e0000 */
[--C-:B-1----:R-:W-:Y:S01]  /*3520*/  FADD.FTZ R156, R156, -R8.reuse ;  /* 0x800000089c9c7221 */ /* 0x102fe20000010000 */
[----:B------:R-:W-:Y:S01]  /*3530*/  FADD.FTZ R8, R158, -R8 ;  /* 0x800000089e087221 */ /* 0x000fe20000010000 */
[--C-:B------:R-:W-:Y:S01]  /*3540*/  FADD.FTZ R157, R157, -R9.reuse ;  /* 0x800000099d9d7221 */ /* 0x100fe20000010000 */
[----:B------:R-:W-:Y:S01]  /*3550*/  FADD.FTZ R159, R159, -R9 ;  /* 0x800000099f9f7221 */ /* 0x000fe20000010000 */
[----:B---3--:R-:W-:Y:S01]  /*3560*/  FMUL.FTZ R156, R153, R156 ;  /* 0x0000009c999c7220 */ /* 0x008fe20000410000 */
[----:B------:R-:W-:Y:S01]  /*3570*/  FMUL.FTZ R8, R208, R8 ;  /* 0x00000008d0087220 */ /* 0x000fe20000410000 */
[----:B------:R-:W-:Y:S01]  /*3580*/  FFMA.FTZ R158, -R12, R12, 1 ;  /* 0x3f8000000c9e7423 */ /* 0x000fe2000001010c */
[----:B------:R-:W-:Y:S01]  /*3590*/  FMUL.FTZ R157, R206, R157 ;  /* 0x0000009dce9d7220 */ /* 0x000fe20000410000 */
[----:B------:R-:W-:Y:S01]  /*35a0*/  FMUL.FTZ R156, R11, R156 ;  /* 0x0000009c0b9c7220 */ /* 0x000fe20000410000 */
[----:B------:R-:W-:Y:S01]  /*35b0*/  FMUL.FTZ R203, R203, R8 ;  /* 0x00000008cbcb7220 */ /* 0x000fe20000410000 */
[----:B------:R-:W-:Y:S01]  /*35c0*/  FMUL.FTZ R159, R209, R159 ;  /* 0x0000009fd19f7220 */ /* 0x000fe20000410000 */
[----:B------:R-:W1:Y:S01]  /*35d0*/  LDS.64 R8, [R6+0x28260] ;  /* 0x0282600006087984 */ /* 0x000e620000000a00 */
[----:B------:R-:W-:Y:S01]  /*35e0*/  FMUL.FTZ R158, R158, R157 ;  /* 0x0000009d9e9e7220 */ /* 0x000fe20000410000 */
[----:B------:R-:W3:Y:S01]  /*35f0*/  MUFU.EX2 R12, R200 ;  /* 0x000000c8000c7308 */ /* 0x000ee20000000800 */
[----:B------:R-:W-:Y:S01]  /*3600*/  FMUL.FTZ R157, R14, R159 ;  /* 0x0000009f0e9d7220 */ /* 0x000fe20000410000 */
[----:B------:R-:W-:-:S06]  /*3610*/  FFMA.FTZ R159, -R185, R185, 1 ;  /* 0x3f800000b99f7423 */ /* 0x000fcc00000101b9 */
[----:B------:R-:W4:Y:S01]  /*3620*/  MUFU.EX2 R14, R201 ;  /* 0x000000c9000e7308 */ /* 0x000f220000000800 */
[--C-:B--2---:R-:W-:Y:S01]  /*3630*/  FADD.FTZ R160, R160, -R154.reuse ;  /* 0x8000009aa0a07221 */ /* 0x104fe20000010000 */
[----:B------:R-:W-:Y:S01]  /*3640*/  FADD.FTZ R11, R162, -R154 ;  /* 0x8000009aa20b7221 */ /* 0x000fe20000010000 */
[----:B------:R-:W-:Y:S01]  /*3650*/  FFMA.FTZ R154, -R15, R15, 1 ;  /* 0x3f8000000f9a7423 */ /* 0x000fe2000001010f */
[----:B------:R-:W-:Y:S01]  /*3660*/  FFMA.FTZ R15, -R17, R17, 1 ;  /* 0x3f800000110f7423 */ /* 0x000fe20000010111 */
[----:B------:R-:W-:Y:S01]  /*3670*/  FMUL.FTZ R17, R207, R160 ;  /* 0x000000a0cf117220 */ /* 0x000fe20000410000 */
[--C-:B------:R-:W-:Y:S01]  /*3680*/  FADD.FTZ R162, R163, -R155.reuse ;  /* 0x8000009ba3a27221 */ /* 0x100fe20000010000 */
[----:B------:R-:W-:Y:S01]  /*3690*/  FMUL.FTZ R10, R210, R11 ;  /* 0x0000000bd20a7220 */ /* 0x000fe20000410000 */
[----:B------:R-:W-:Y:S01]  /*36a0*/  FADD.FTZ R161, R161, -R155 ;  /* 0x8000009ba1a17221 */ /* 0x000fe20000010000 */
[----:B------:R-:W-:Y:S01]  /*36b0*/  FMUL.FTZ R154, R154, R17 ;  /* 0x000000119a9a7220 */ /* 0x000fe20000410000 */
[----:B------:R-:W-:Y:S01]  /*36c0*/  FMUL.FTZ R17, R211, R162 ;  /* 0x000000a2d3117220 */ /* 0x000fe20000410000 */
[----:B------:R-:W-:Y:S01]  /*36d0*/  FFMA.FTZ R162, -R184, R184, 1 ;  /* 0x3f800000b8a27423 */ /* 0x000fe200000101b8 */
[----:B------:R-:W-:Y:S01]  /*36e0*/  FFMA.FTZ R184, -R0, R0, 1 ;  /* 0x3f80000000b87423 */ /* 0x000fe20000010100 */
[----:B------:R-:W-:Y:S01]  /*36f0*/  FMUL.FTZ R15, R15, R10 ;  /* 0x0000000a0f0f7220 */ /* 0x000fe20000410000 */
[----:B------:R2:W5:Y:S01]  /*3700*/  LDL.LU R0, [R1+0xc] ;  /* 0x00000c0001007983 */ /* 0x0005620000300800 */
[----:B------:R-:W-:Y:S01]  /*3710*/  FFMA.FTZ R155, -R16, R16, 1 ;  /* 0x3f800000109b7423 */ /* 0x000fe20000010110 */
[----:B------:R-:W-:Y:S01]  /*3720*/  FMUL.FTZ R16, R204, R161 ;  /* 0x000000a1cc107220 */ /* 0x000fe20000410000 */
[----:B------:R-:W-:Y:S01]  /*3730*/  FMUL.FTZ R18, R18, R17 ;  /* 0x0000001112127220 */ /* 0x000fe20000410000 */
[----:B------:R-:W3:Y:S01]  /*3740*/  LDS.64 R10, [R6+0x28280] ;  /* 0x02828000060a7984 */ /* 0x000ee20000000a00 */
[--C-:B-1----:R-:W-:Y:S01]  /*3750*/  FADD.FTZ R164, R164, -R8.reuse ;  /* 0x80000008a4a47221 */ /* 0x102fe20000010000 */
[----:B------:R-:W-:Y:S01]  /*3760*/  FADD.FTZ R166, R166, -R8 ;  /* 0x80000008a6a67221 */ /* 0x000fe20000010000 */
[--C-:B------:R-:W-:Y:S01]  /*3770*/  FADD.FTZ R8, R165, -R9.reuse ;  /* 0x80000009a5087221 */ /* 0x100fe20000010000 */
[----:B------:R-:W-:Y:S01]  /*3780*/  FMUL.FTZ R155, R155, R16 ;  /* 0x000000109b9b7220 */ /* 0x000fe20000410000 */
[----:B------:R-:W2:Y:S01]  /*3790*/  LDL R165, [R1+0x8] ;  /* 0x0000080001a57983 */ /* 0x000ea20000100800 */
[----:B------:R-:W-:Y:S01]  /*37a0*/  FADD.FTZ R16, R167, -R9 ;  /* 0x80000009a7107221 */ /* 0x000fe20000010000 */
[----:B------:R-:W-:Y:S01]  /*37b0*/  FMUL.FTZ R9, R205, R164 ;  /* 0x000000a4cd097220 */ /* 0x000fe20000410000 */
[----:B------:R-:W-:Y:S01]  /*37c0*/  FMUL.FTZ R166, R193, R166 ;  /* 0x000000a6c1a67220 */ /* 0x000fe20000410000 */
[----:B------:R-:W-:Y:S01]  /*37d0*/  MUFU.EX2 R220, R220 ;  /* 0x000000dc00dc7308 */ /* 0x000fe20000000800 */
[----:B------:R-:W-:Y:S01]  /*37e0*/  FMUL.FTZ R16, R13, R16 ;  /* 0x000000100d107220 */ /* 0x000fe20000410000 */
[----:B------:R-:W-:Y:S01]  /*37f0*/  FMUL.FTZ R198, R198, R9 ;  /* 0x00000009c6c67220 */ /* 0x000fe20000410000 */
[----:B------:R-:W-:Y:S01]  /*3800*/  FMUL.FTZ R9, R225, R8 ;  /* 0x00000008e1097220 */ /* 0x000fe20000410000 */
[----:B------:R-:W-:Y:S01]  /*3810*/  FMUL.FTZ R199, R199, R166 ;  /* 0x000000a6c7c77220 */ /* 0x000fe20000410000 */
[----:B------:R-:W-:Y:S01]  /*3820*/  FMUL.FTZ R21, R21, R16 ;  /* 0x0000001015157220 */ /* 0x000fe20000410000 */
[----:B------:R-:W-:Y:S01]  /*3830*/  FFMA.FTZ R185, -R236, R236, 1 ;  /* 0x3f800000ecb97423 */ /* 0x000fe200000101ec */
[----:B------:R-:W-:Y:S01]  /*3840*/  FMUL.FTZ R22, R20, R9 ;  /* 0x0000000914167220 */ /* 0x000fe20000410000 */
[----:B------:R-:W-:Y:S01]  /*3850*/  FFMA.FTZ R160, -R186, R186, 1 ;  /* 0x3f800000baa07423 */ /* 0x000fe200000101ba */
[----:B------:R-:W1:Y:S01]  /*3860*/  LDS.64 R8, [R6+0x282a0] ;  /* 0x0282a00006087984 */ /* 0x000e620000000a00 */
[----:B------:R4:W1:Y:S01]  /*3870*/  MUFU.EX2 R20, R197 ;  /* 0x000000c500147308 */ /* 0x0008620000000800 */
[--C-:B---3--:R-:W-:Y:S01]  /*3880*/  FADD.FTZ R17, R170, -R10.reuse ;  /* 0x8000000aaa117221 */ /* 0x108fe20000010000 */
[----:B------:R-:W-:Y:S01]  /*3890*/  FADD.FTZ R168, R168, -R10 ;  /* 0x8000000aa8a87221 */ /* 0x000fe20000010000 */
[--C-:B------:R-:W-:Y:S01]  /*38a0*/  FADD.FTZ R169, R169, -R11.reuse ;  /* 0x8000000ba9a97221 */ /* 0x100fe20000010000 */
[----:B------:R-:W-:Y:S01]  /*38b0*/  FADD.FTZ R171, R171, -R11 ;  /* 0x8000000babab7221 */ /* 0x000fe20000010000 */
[----:B------:R-:W-:Y:S01]  /*38c0*/  FMUL.FTZ R16, R224, R17 ;  /* 0x00000011e0107220 */ /* 0x000fe20000410000 */
[----:B------:R-:W3:Y:S01]  /*38d0*/  LDS.64 R10, [R6+0x282c0] ;  /* 0x0282c000060a7984 */ /* 0x000ee20000000a00 */
[----:B------:R-:W2:Y:S02]  /*38e0*/  S2R R166, SR_CgaCtaId ;  /* 0x0000000000a67919 */ /* 0x000ea40000008800 */
[----:B------:R-:W-:Y:S01]  /*38f0*/  FMUL.FTZ R159, R159, R16 ;  /* 0x000000109f9f7220 */ /* 0x000fe20000410000 */
[----:B----4-:R-:W-:Y:S01]  /*3900*/  F2FP.F16.F32.PACK_AB R197, R18, R15 ;  /* 0x0000000f12c5723e */ /* 0x010fe200000000ff */
[----:B------:R-:W-:Y:S01]  /*3910*/  FMUL.FTZ R168, R227, R168 ;  /* 0x000000a8e3a87220 */ /* 0x000fe20000410000 */
[----:B------:R4:W3:Y:S01]  /*3920*/  LDS.64 R16, [R6+0x282e0] ;  /* 0x0282e00006107984 */ /* 0x0008e20000000a00 */
[----:B------:R-:W-:Y:S01]  /*3930*/  FMUL.FTZ R169, R12, R169 ;  /* 0x000000a90ca97220 */ /* 0x000fe20000410000 */
[----:B------:R-:W-:Y:S01]  /*3940*/  FMUL.FTZ R171, R14, R171 ;  /* 0x000000ab0eab7220 */ /* 0x000fe20000410000 */
[----:B------:R-:W-:Y:S01]  /*3950*/  FFMA.FTZ R234, -R234, R234, 1 ;  /* 0x3f800000eaea7423 */ /* 0x000fe200000101ea */
[----:B------:R-:W-:Y:S01]  /*3960*/  FFMA.FTZ R232, -R232, R232, 1 ;  /* 0x3f800000e8e87423 */ /* 0x000fe200000101e8 */
[----:B------:R-:W-:Y:S01]  /*3970*/  FFMA.FTZ R233, -R233, R233, 1 ;  /* 0x3f800000e9e97423 */ /* 0x000fe200000101e9 */
[----:B------:R-:W-:Y:S01]  /*3980*/  FFMA.FTZ R231, -R231, R231, 1 ;  /* 0x3f800000e7e77423 */ /* 0x000fe200000101e7 */
[----:B------:R-:W-:Y:S01]  /*3990*/  FMUL.FTZ R23, R23, R168 ;  /* 0x000000a817177220 */ /* 0x000fe20000410000 */
[----:B------:R-:W-:Y:S01]  /*39a0*/  FMUL.FTZ R162, R162, R169 ;  /* 0x000000a9a2a27220 */ /* 0x000fe20000410000 */
[----:B------:R-:W-:Y:S01]  /*39b0*/  FMUL.FTZ R160, R160, R171 ;  /* 0x000000aba0a07220 */ /* 0x000fe20000410000 */
[--C-:B-1----:R-:W-:Y:S01]  /*39c0*/  FADD.FTZ R161, R172, -R8.reuse ;  /* 0x80000008aca17221 */ /* 0x102fe20000010000 */
[--C-:B------:R-:W-:Y:S01]  /*39d0*/  FADD.FTZ R173, R173, -R9.reuse ;  /* 0x80000009adad7221 */ /* 0x100fe20000010000 */
[----:B------:R-:W-:Y:S01]  /*39e0*/  FADD.FTZ R174, R174, -R8 ;  /* 0x80000008aeae7221 */ /* 0x000fe20000010000 */
[----:B------:R-:W-:Y:S01]  /*39f0*/  FADD.FTZ R175, R175, -R9 ;  /* 0x80000009afaf7221 */ /* 0x000fe20000010000 */
[----:B------:R-:W-:Y:S01]  /*3a00*/  FFMA.FTZ R8, -R190, R190, 1 ;  /* 0x3f800000be087423 */ /* 0x000fe200000101be */
[----:B------:R-:W-:Y:S01]  /*3a10*/  FMUL.FTZ R190, R226, R161 ;  /* 0x000000a1e2be7220 */ /* 0x000fe20000410000 */
[----:B------:R-:W-:Y:S01]  /*3a20*/  FFMA.FTZ R9, -R188, R188, 1 ;  /* 0x3f800000bc097423 */ /* 0x000fe200000101bc */
[----:B----4-:R-:W-:Y:S01]  /*3a30*/  FMUL.FTZ R6, R212, R173 ;  /* 0x000000add4067220 */ /* 0x010fe20000410000 */
[----:B------:R-:W-:Y:S01]  /*3a40*/  FMUL.FTZ R175, R214, R175 ;  /* 0x000000afd6af7220 */ /* 0x000fe20000410000 */
[----:B------:R-:W-:Y:S01]  /*3a50*/  FMUL.FTZ R174, R213, R174 ;  /* 0x000000aed5ae7220 */ /* 0x000fe20000410000 */
[----:B------:R-:W-:Y:S01]  /*3a60*/  FMUL.FTZ R190, R187, R190 ;  /* 0x000000bebbbe7220 */ /* 0x000fe20000410000 */
[----:B------:R-:W-:Y:S01]  /*3a70*/  FMUL.FTZ R9, R9, R6 ;  /* 0x0000000609097220 */ /* 0x000fe20000410000 */
[----:B------:R-:W-:Y:S01]  /*3a80*/  FMUL.FTZ R6, R8, R175 ;  /* 0x000000af08067220 */ /* 0x000fe20000410000 */
[--C-:B---3--:R-:W-:Y:S01]  /*3a90*/  FADD.FTZ R176, R176, -R10.reuse ;  /* 0x8000000ab0b07221 */ /* 0x108fe20000010000 */
[----:B------:R-:W-:Y:S01]  /*3aa0*/  FADD.FTZ R163, R178, -R10 ;  /* 0x8000000ab2a37221 */ /* 0x000fe20000010000 */
[--C-:B------:R-:W-:Y:S01]  /*3ab0*/  FADD.FTZ R164, R177, -R11.reuse ;  /* 0x8000000bb1a47221 */ /* 0x100fe20000010000 */
[----:B------:R-:W-:Y:S01]  /*3ac0*/  FADD.FTZ R179, R179, -R11 ;  /* 0x8000000bb3b37221 */ /* 0x000fe20000010000 */
[----:B------:R-:W-:Y:S01]  /*3ad0*/  FMUL.FTZ R161, R215, R176 ;  /* 0x000000b0d7a17220 */ /* 0x000fe20000410000 */
[----:B------:R-:W-:Y:S01]  /*3ae0*/  FMUL.FTZ R10, R216, R163 ;  /* 0x000000a3d80a7220 */ /* 0x000fe20000410000 */
[--C-:B------:R-:W-:Y:S01]  /*3af0*/  FADD.FTZ R180, R180, -R16.reuse ;  /* 0x80000010b4b47221 */ /* 0x100fe20000010000 */
[----:B------:R-:W-:Y:S01]  /*3b00*/  FADD.FTZ R16, R182, -R16 ;  /* 0x80000010b6107221 */ /* 0x000fe20000010000 */
[--C-:B------:R-:W-:Y:S01]  /*3b10*/  FADD.FTZ R181, R181, -R17.reuse ;  /* 0x80000011b5b57221 */ /* 0x100fe20000010000 */
[----:B------:R-:W-:Y:S01]  /*3b20*/  FADD.FTZ R183, R183, -R17 ;  /* 0x80000011b7b77221 */ /* 0x000fe20000010000 */
[----:B------:R-:W-:Y:S01]  /*3b30*/  FMUL.FTZ R184, R184, R161 ;  /* 0x000000a1b8b87220 */ /* 0x000fe20000410000 */
[----:B------:R-:W-:Y:S01]  /*3b40*/  FMUL.FTZ R185, R185, R10 ;  /* 0x0000000ab9b97220 */ /* 0x000fe20000410000 */
[----:B------:R-:W-:Y:S01]  /*3b50*/  FMUL.FTZ R161, R219, R16 ;  /* 0x00000010dba17220 */ /* 0x000fe20000410000 */
[----:B------:R-:W-:Y:S01]  /*3b60*/  FFMA.FTZ R11, -R237, R237, 1 ;  /* 0x3f800000ed0b7423 */ /* 0x000fe200000101ed */
[----:B------:R-:W-:Y:S01]  /*3b70*/  FFMA.FTZ R8, -R235, R235, 1 ;  /* 0x3f800000eb087423 */ /* 0x000fe200000101eb */
[----:B------:R-:W-:Y:S01]  /*3b80*/  FMUL.FTZ R164, R19, R164 ;  /* 0x000000a413a47220 */ /* 0x000fe20000410000 */
        /* <DEDUP_REMOVED lines=29> */
[----:B------:R-:W-:Y:S01]  /*3d60*/  F2FP.F16.F32.PACK_AB R159, R209, R208 ;  /* 0x000000d0d19f723e */ /* 0x000fe200000000ff */
[----:B------:R-:W-:Y:S01]  /*3d70*/  UMOV UR7, 0x40000040 ;  /* 0x4000004000077882 */ /* 0x000fe20000000000 */
[----:B------:R-:W-:Y:S01]  /*3d80*/  F2FP.F16.F32.PACK_AB R152, R204, R207 ;  /* 0x000000cfcc98723e */ /* 0x000fe200000000ff */
[----:B------:R-:W-:Y:S01]  /*3d90*/  UIADD3 UR8, UR6, 0x80, URZ ;  /* 0x0000008006087890 */ /* 0x000fe2000fffe03f */
[----:B------:R-:W-:-:S02]  /*3da0*/  F2FP.F16.F32.PACK_AB R153, R211, R210 ;  /* 0x000000d2d399723e */ /* 0x000fc400000000ff */
[----:B------:R-:W-:Y:S02]  /*3db0*/  F2FP.F16.F32.PACK_AB R154, R225, R205 ;  /* 0x000000cde19a723e */ /* 0x000fe400000000ff */
[----:B------:R-:W-:Y:S01]  /*3dc0*/  F2FP.F16.F32.PACK_AB R155, R13, R193 ;  /* 0x000000c10d9b723e */ /* 0x000fe200000000ff */
[----:B------:R-:W-:Y:S01]  /*3dd0*/  UMOV UR11, 0x40000040 ;  /* 0x40000040000b7882 */ /* 0x000fe20000000000 */
[----:B------:R-:W-:Y:S01]  /*3de0*/  UMOV UR10, UR8 ;  /* 0x00000008000a7c82 */ /* 0x000fe20008000000 */
[----:B--2---:R-:W-:Y:S01]  /*3df0*/  IMAD R15, R4, 0x2000, R165 ;  /* 0x00002000040f7824 */ /* 0x004fe200078e02a5 */
[----:B------:R-:W-:-:S04]  /*3e00*/  MOV R165, 0x400 ;  /* 0x0000040000a57802 */ /* 0x000fc80000000f00 */
[----:B------:R-:W-:-:S05]  /*3e10*/  LEA R165, R166, R165, 0x18 ;  /* 0x000000a5a6a57211 */ /* 0x000fca00078ec0ff */
[----:B------:R-:W-:-:S05]  /*3e20*/  IMAD R15, R15, 0x2, R165 ;  /* 0x000000020f0f7824 */ /* 0x000fca00078e02a5 */
[----:B------:R1:W-:Y:S04]  /*3e30*/  STSM.16.MT88.4 [R15+0x28800], R200 ;  /* 0x028800c80f007844 */ /* 0x0003e80000004200 */
[----:B------:R1:W-:Y:S04]  /*3e40*/  STSM.16.MT88.4 [R15+0x29000], R196 ;  /* 0x029000c40f007844 */ /* 0x0003e80000004200 */
[----:B------:R1:W-:Y:S04]  /*3e50*/  STSM.16.MT88.4 [R15+0x29800], R188 ;  /* 0x029800bc0f007844 */ /* 0x0003e80000004200 */
[----:B------:R1:W-:Y:S01]  /*3e60*/  STSM.16.MT88.4 [R15+0x2a000], R184 ;  /* 0x02a000b80f007844 */ /* 0x0003e20000004200 */
[----:B------:R-:W-:-:S06]  /*3e70*/  WARPGROUP.ARRIVE ;  /* 0x00000000000079c5 */ /* 0x000fcc0000000000 */
[----:B------:R-:W-:Y:S01]  /*3e80*/  HGMMA.64x128x16.F32 R88, R156, gdesc[UR4].tnspB, R88, gsb0 ;  /* 0x41e000049c587df0 */ /* 0x000fe20008000858 */
[----:B------:R-:W-:Y:S02]  /*3e90*/  UIADD3 UR8, UR6, 0x100, URZ ;  /* 0x0000010006087890 */ /* 0x000fe4000fffe03f */
[----:B------:R-:W-:Y:S02]  /*3ea0*/  WARPGROUP.DEPBAR.LE gsb0, 0x0 ;  /* 0x00008000000079c5 */ /* 0x000fe40000010000 */
[----:B------:R-:W-:-:S07]  /*3eb0*/  WARPGROUP.ARRIVE ;  /* 0x00000000000079c5 */ /* 0x000fce0000000000 */
[----:B------:R-:W-:Y:S01]  /*3ec0*/  HGMMA.64x128x16.F32 R88, R152, gdesc[UR8].tnspB, R88, gsb0 ;  /* 0x41e0000898587df0 */ /* 0x000fe20008000858 */
[----:B------:R-:W-:Y:S01]  /*3ed0*/  UMOV UR10, UR8 ;  /* 0x00000008000a7c82 */ /* 0x000fe20008000000 */
[----:B------:R-:W-:Y:S01]  /*3ee0*/  UMOV UR11, 0x40000040 ;  /* 0x40000040000b7882 */ /* 0x000fe20000000000 */
[----:B------:R-:W-:Y:S01]  /*3ef0*/  UIADD3 UR6, UR6, 0x180, URZ ;  /* 0x0000018006067890 */ /* 0x000fe2000fffe03f */
[----:B------:R-:W-:Y:S02]  /*3f00*/  WARPGROUP.DEPBAR.LE gsb0, 0x0 ;  /* 0x00008000000079c5 */ /* 0x000fe40000010000 */
[----:B------:R-:W-:Y:S02]  /*3f10*/  F2FP.F16.F32.PACK_AB R152, R12, R227 ;  /* 0x000000e30c98723e */ /* 0x000fe400000000ff */
[----:B------:R-:W-:Y:S02]  /*3f20*/  F2FP.F16.F32.PACK_AB R153, R14, R224 ;  /* 0x000000e00e99723e */ /* 0x000fe400000000ff */
[----:B------:R-:W-:-:S02]  /*3f30*/  F2FP.F16.F32.PACK_AB R154, R212, R226 ;  /* 0x000000e2d49a723e */ /* 0x000fc400000000ff */
[----:B------:R-:W-:-:S04]  /*3f40*/  F2FP.F16.F32.PACK_AB R155, R214, R213 ;  /* 0x000000d5d69b723e */ /* 0x000fc800000000ff */
[----:B------:R-:W-:-:S06]  /*3f50*/  WARPGROUP.ARRIVE ;  /* 0x00000000000079c5 */ /* 0x000fcc0000000000 */
[----:B------:R-:W-:Y:S01]  /*3f60*/  HGMMA.64x128x16.F32 R88, R152, gdesc[UR8].tnspB, R88, gsb0 ;  /* 0x41e0000898587df0 */ /* 0x000fe20008000858 */
[----:B------:R-:W-:Y:S01]  /*3f70*/  UMOV UR10, UR6 ;  /* 0x00000006000a7c82 */ /* 0x000fe20008000000 */
[----:B------:R-:W-:Y:S01]  /*3f80*/  UMOV UR11, 0x40000040 ;  /* 0x40000040000b7882 */ /* 0x000fe20000000000 */
[----:B------:R-:W2:Y:S01]  /*3f90*/  S2R R21, SR_CgaCtaId ;  /* 0x0000000000157919 */ /* 0x000ea20000008800 */
[----:B------:R-:W-:Y:S01]  /*3fa0*/  MOV R18, 0x400 ;  /* 0x0000040000127802 */ /* 0x000fe20000000f00 */
[----:B------:R-:W-:Y:S01]  /*3fb0*/  IMAD R8, R228, 0x4000, R165 ;  /* 0x00004000e4087824 */ /* 0x000fe200078e02a5 */
[----:B------:R-:W-:Y:S02]  /*3fc0*/  WARPGROUP.DEPBAR.LE gsb0, 0x0 ;  /* 0x00008000000079c5 */ /* 0x000fe40000010000 */
[----:B------:R-:W-:Y:S02]  /*3fd0*/  F2FP.F16.F32.PACK_AB R152, R19, R215 ;  /* 0x000000d71398723e */ /* 0x000fe400000000ff */
[----:B------:R-:W-:-:S02]  /*3fe0*/  F2FP.F16.F32.PACK_AB R153, R20, R216 ;  /* 0x000000d81499723e */ /* 0x000fc400000000ff */
[----:B------:R-:W-:Y:S02]  /*3ff0*/  F2FP.F16.F32.PACK_AB R154, R218, R217 ;  /* 0x000000d9da9a723e */ /* 0x000fe400000000ff */
[----:B------:R-:W-:-:S04]  /*4000*/  F2FP.F16.F32.PACK_AB R155, R220, R219 ;  /* 0x000000dbdc9b723e */ /* 0x000fc800000000ff */
[----:B------:R-:W-:-:S06]  /*4010*/  WARPGROUP.ARRIVE ;  /* 0x00000000000079c5 */ /* 0x000fcc0000000000 */
[----:B------:R-:W-:Y:S01]  /*4020*/  HGMMA.64x128x16.F32 R88, R152, gdesc[UR8].tnspB, R88, gsb0 ;  /* 0x41e0000898587df0 */ /* 0x000fe20008000858 */
[----:B--2---:R-:W-:-:S05]  /*4030*/  LEA R18, R21, R18, 0x18 ;  /* 0x0000001215127211 */ /* 0x004fca00078ec0ff */
[----:B------:R-:W-:-:S05]  /*4040*/  VIADD R18, R18, 0x28800 ;  /* 0x0002880012127836 */ /* 0x000fca0000000000 */
[----:B------:R-:W-:-:S04]  /*4050*/  SHF.R.U32.HI R6, RZ, 0x4, R18 ;  /* 0x00000004ff067819 */ /* 0x000fc80000011612 */
[----:B------:R-:W-:Y:S02]  /*4060*/  LOP3.LUT R6, R6, 0x3fff, RZ, 0xc0, !PT ;  /* 0x00003fff06067812 */ /* 0x000fe400078ec0ff */
[----:B------:R-:W-:Y:S02]  /*4070*/  R2UR UR7, R8 ;  /* 0x00000000080772ca */ /* 0x000fe400000e0000 */
[----:B------:R-:W-:-:S05]  /*4080*/  LOP3.LUT R7, R6, 0x10000, RZ, 0xfc, !PT ;  /* 0x0001000006077812 */ /* 0x000fca00078efcff */
[----:B------:R-:W-:-:S05]  /*4090*/  IMAD R7, R4, 0x400, R7 ;  /* 0x0000040004077824 */ /* 0x000fca00078e0207 */
[----:B------:R-:W-:Y:S01]  /*40a0*/  R2UR UR5, R7 ;  /* 0x00000000070572ca */ /* 0x000fe200000e0000 */
[----:B------:R-:W-:-:S04]  /*40b0*/  USHF.R.U32.HI UR7, URZ, 0x4, UR7 ;  /* 0x000000043f077899 */ /* 0x000fc80008011607 */
[----:B------:R-:W-:Y:S01]  /*40c0*/  ULOP3.LUT UR7, UR7, 0x3fff, URZ, 0xc0, !UPT ;  /* 0x00003fff07077892 */ /* 0x000fe2000f8ec03f */
[----:B------:R-:W-:Y:S01]  /*40d0*/  UMOV UR9, 0x40000040 ;  /* 0x4000004000097882 */ /* 0x000fe20000000000 */
[----:B------:R-:W-:-:S05]  /*40e0*/  UMOV UR11, 0x40000040 ;  /* 0x40000040000b7882 */ /* 0x000fca0000000000 */
[----:B------:R-:W-:Y:S01]  /*40f0*/  UMOV UR10, UR7 ;  /* 0x00000007000a7c82 */ /* 0x000fe20008000000 */
[----:B------:R-:W-:Y:S01]  /*4100*/  UMOV UR8, UR5 ;  /* 0x0000000500087c82 */ /* 0x000fe20008000000 */
[----:B------:R-:W-:Y:S02]  /*4110*/  WARPGROUP.DEPBAR.LE gsb0, 0x0 ;  /* 0x00008000000079c5 */ /* 0x000fe40000010000 */
[----:B------:R-:W-:Y:S01]  /*4120*/  @!PT LDS RZ, [RZ] ;  /* 0x00000000fffff984 */ /* 0x000fe20000000800 */
[----:B------:R-:W-:Y:S01]  /*4130*/  @!PT LDS RZ, [RZ] ;  /* 0x00000000fffff984 */ /* 0x000fe20000000800 */
[----:B------:R-:W-:Y:S01]  /*4140*/  @!PT LDS RZ, [RZ] ;  /* 0x00000000fffff984 */ /* 0x000fe20000000800 */
[----:B------:R-:W-:Y:S01]  /*4150*/  @!PT LDS RZ, [RZ] ;  /* 0x00000000fffff984 */ /* 0x000fe20000000800 */
[----:B------:R2:W-:Y:S06]  /*4160*/  MEMBAR.ALL.CTA ;  /* 0x0000000000007992 */ /* 0x0005ec0000008000 */
[----:B--2---:R-:W2:Y:S02]  /*4170*/  FENCE.VIEW.ASYNC.S ;  /* 0x00000000000073c6 */ /* 0x004ea40000000000 */
[----:B--2---:R-:W-:Y:S06]  /*4180*/  BAR.SYNC.DEFER_BLOCKING 0x9, 0x100 ;  /* 0x0244000000007b1d */ /* 0x004fec0000010000 */
        /* <DEDUP_REMOVED lines=52> */
[----:B-1----:R-:W-:Y:S05]  /*44d0*/  @!P6 BRA `(.L_x_1127) ;  /* 0x000000000004e947 */ /* 0x002fea0003800000 */
[----:B------:R-:W-:Y:S01]  /*44e0*/  BPT.TRAP 0x1 ;  /* 0x000000040000795c */ /* 0x000fe20000300000 */
.L_x_1127:
[----:B------:R-:W-:Y:S01]  /*44f0*/  R2UR UR5, R4 ;  /* 0x00000000040572ca */ /* 0x000fe200000e0000 */
[----:B-----5:R-:W-:Y:S01]  /*4500*/  VIADD R6, R0, 0x30840 ;  /* 0x0003084000067836 */ /* 0x020fe20000000000 */
[----:B------:R-:W-:Y:S01]  /*4510*/  ULOP3.LUT UR4, UR4, 0x2000000, URZ, 0xfc, !UPT ;  /* 0x0200000004047892 */ /* 0x000fe2000f8efc3f */
[----:B------:R-:W1:Y:S01]  /*4520*/  S2R R7, SR_TID.X ;  /* 0x0000000000077919 */ /* 0x000e620000002100 */
[----:B------:R-:W-:Y:S02]  /*4530*/  UMOV UR7, 0x40000040 ;  /* 0x4000004000077882 */ /* 0x000fe40000000000 */
[----:B------:R-:W-:-:S04]  /*4540*/  PRMT R6, RZ, 0x654, R6 ;  /* 0x00000654ff067816 */ /* 0x000fc80000000006 */
[----:B------:R2:W-:Y:S01]  /*4550*/  SYNCS.ARRIVE.TRANS64.RED.A1T0 RZ, [R6+URZ], RZ ;  /* 0x000000ff06ff79a7 */ /* 0x0005e2000810043f */
[----:B------:R-:W-:Y:S02]  /*4560*/  WARPGROUP.ARRIVE ;  /* 0x00000000000079c5 */ /* 0x000fe40000000000 */
[----:B------:R-:W-:-:S07]  /*4570*/  ULEA UR4, UR5, UR4, 0xa ;  /* 0x0000000405047291 */ /* 0x000fce000f8e503f */
        /* <DEDUP_REMOVED lines=40> */
.L_x_1128:
[----:B------:R-:W-:Y:S01]  /*4800*/  UIADD3 UR37, UR37, 0x1, URZ ;  /* 0x0000000125257890 */ /* 0x000fe2000fffe03f */
[----:B------:R-:W-:Y:S02]  /*4810*/  VIADD R0, R0, 0x30820 ;  /* 0x0003082000007836 */ /* 0x000fe40000000000 */
[----:B------:R-:W-:Y:S01]  /*4820*/  VIADD R4, R4, 0x1 ;  /* 0x0000000104047836 */ /* 0x000fe20000000000 */
[----:B------:R-:W-:Y:S02]  /*4830*/  UISETP.GE.AND UP0, UPT, UR37, UR36, UPT ;  /* 0x000000242500728c */ /* 0x000fe4000bf06270 */
[----:B------:R-:W-:Y:S02]  /*4840*/  PRMT R0, RZ, 0x654, R0 ;  /* 0x00000654ff007816 */ /* 0x000fe40000000000 */
[C---:B------:R-:W-:Y:S02]  /*4850*/  ISETP.NE.AND P0, PT, R4.reuse, 0x2, PT ;  /* 0x000000020400780c */ /* 0x040fe40003f05270 */
[----:B------:R-:W-:Y:S01]  /*4860*/  PLOP3.LUT P1, PT, PT, PT, UP0, 0x80, 0x0 ;  /* 0x000000000000781c */ /* 0x000fe20003f2f008 */
[----:B------:R2:W-:Y:S01]  /*4870*/  SYNCS.ARRIVE.TRANS64.RED.A1T0 RZ, [R0+URZ], RZ ;  /* 0x000000ff00ff79a7 */ /* 0x0005e2000810043f */
[----:B------:R-:W-:-:S02]  /*4880*/  SEL R4, R4, RZ, P0 ;  /* 0x000000ff04047207 */ /* 0x000fc40000000000 */
[----:B--2---:R-:W-:-:S04]  /*4890*/  SEL R0, RZ, 0x1, P0 ;  /* 0x00000001ff007807 */ /* 0x004fc80000000000 */
[----:B------:R-:W-:-:S05]  /*48a0*/  LOP3.LUT R5, R5, R0, RZ, 0x3c, !PT ;  /* 0x0000000005057212 */ /* 0x000fca00078e3cff */
        /* <DEDUP_REMOVED lines=67> */
.L_x_1111:
[----:B------:R-:W-:Y:S05]  /*4ce0*/  @P0 BRA `(.L_x_1130) ;  /* 0x0000000c00a80947 */ /* 0x000fea0003800000 */
[----:B------:R-:W2:Y:S01]  /*4cf0*/  S2UR UR4, SR_CgaCtaId ;  /* 0x00000000000479c3 */ /* 0x000ea20000008800 */
[----:B------:R-:W-:Y:S02]  /*4d00*/  UMOV UR36, 0x400 ;  /* 0x0000040000247882 */ /* 0x000fe40000000000 */
[----:B--2---:R-:W-:-:S06]  /*4d10*/  ULEA UR36, UR4, UR36, 0x18 ;  /* 0x0000002404247291 */ /* 0x004fcc000f8ec03f */
[----:B------:R-:W-:-:S05]  /*4d20*/  IMAD.U32 R16, RZ, RZ, UR36 ;  /* 0x00000024ff107e24 */ /* 0x000fca000f8e00ff */
[----:B------:R-:W-:-:S13]  /*4d30*/  LOP3.LUT P0, RZ, R16, 0x3ff, RZ, 0xc0, !PT ;  /* 0x000003ff10ff7812 */ /* 0x000fda000780c0ff */
[----:B------:R-:W-:Y:S05]  /*4d40*/  @!P0 BRA `(.L_x_1131) ;  /* 0x0000000000408947 */ /* 0x000fea0003800000 */
[----:B------:R-:W-:Y:S01]  /*4d50*/  MOV R0, 0x0 ;  /* 0x0000000000007802 */ /* 0x000fe20000000f00 */
[----:B------:R-:W-:Y:S01]  /*4d60*/  ULDC.64 UR4, c[0x4][0x80] ;  /* 0x0100200000047ab9 */ /* 0x000fe20000000a00 */
[----:B------:R-:W-:Y:S01]  /*4d70*/  ULDC.64 UR6, c[0x4][0x88] ;  /* 0x0100220000067ab9 */ /* 0x000fe20000000a00 */
[----:B------:R-:W-:Y:S01]  /*4d80*/  IMAD.U32 R4, RZ, RZ, UR4 ;  /* 0x00000004ff047e24 */ /* 0x000fe2000f8e00ff */
[----:B-1----:R1:W2:Y:S01]  /*4d90*/  LDC.64 R2, c[0x4][R0] ;  /* 0x0100000000027b82 */ /* 0x0022a20000000a00 */
        /* <DEDUP_REMOVED lines=11> */
.L_x_1131:
[----:B------:R-:W-:-:S06]  /*4e50*/  UIADD3 UR4, UR36, 0x8000, URZ ;  /* 0x0000800024047890 */ /* 0x000fcc000fffe03f */
        /* <DEDUP_REMOVED lines=19> */
.L_x_1132:
        /* <DEDUP_REMOVED lines=18> */
.L_x_1133:
        /* <DEDUP_REMOVED lines=18> */
.L_x_1134:
[----:B------:R-:W1:Y:S01]  /*51d0*/  S2R R0, SR_TID.X ;  /* 0x0000000000007919 */ /* 0x000e620000002100 */
[----:B------:R-:W-:Y:S02]  /*51e0*/  F2FP.F16.F32.PACK_AB R88, R89, R88 ;  /* 0x000000585958723e */ /* 0x000fe400000000ff */
[----:B------:R-:W-:Y:S01]  /*51f0*/  F2FP.F16.F32.PACK_AB R89, R91, R90 ;  /* 0x0000005a5b59723e */ /* 0x000fe200000000ff */
[----:B------:R-:W-:Y:S01]  /*5200*/  BAR.SYNC.DEFER_BLOCKING 0x1, 0x100 ;  /* 0x0044000000007b1d */ /* 0x000fe20000010000 */
        /* <DEDUP_REMOVED lines=14> */
[----:B-1----:R-:W-:Y:S01]  /*52f0*/  VIADD R7, R0, 0xffffff80 ;  /* 0xffffff8000077836 */ /* 0x002fe20000000000 */
[----:B------:R-:W-:Y:S02]  /*5300*/  F2FP.F16.F32.PACK_AB R115, R119, R118 ;  /* 0x000000767773723e */ /* 0x000fe400000000ff */
[----:B------:R-:W-:-:S02]  /*5310*/  F2FP.F16.F32.PACK_AB R121, R123, R122 ;  /* 0x0000007a7b79723e */ /* 0x000fc400000000ff */
[----:B------:R-:W-:Y:S02]  /*5320*/  SHF.R.S32.HI R2, RZ, 0x1f, R7 ;  /* 0x0000001fff027819 */ /* 0x000fe40000011407 */
[----:B------:R-:W-:Y:S02]  /*5330*/  F2FP.F16.F32.PACK_AB R128, R129, R128 ;  /* 0x000000808180723e */ /* 0x000fe400000000ff */
[CC--:B------:R-:W-:Y:S02]  /*5340*/  LEA.HI R4, R2.reuse, R7.reuse, RZ, 0x4 ;  /* 0x0000000702047211 */ /* 0x0c0fe400078f20ff */
[----:B------:R-:W-:Y:S02]  /*5350*/  LEA.HI R2, R2, R7, RZ, 0x5 ;  /* 0x0000000702027211 */ /* 0x000fe400078f28ff */
[----:B------:R-:W-:Y:S02]  /*5360*/  LOP3.LUT R0, R4, 0xfffffff0, RZ, 0xc0, !PT ;  /* 0xfffffff004007812 */ /* 0x000fe400078ec0ff */
[----:B------:R-:W-:-:S02]  /*5370*/  SHF.R.S32.HI R4, RZ, 0x4, R4 ;  /* 0x00000004ff047819 */ /* 0x000fc40000011404 */
[----:B------:R-:W-:Y:S01]  /*5380*/  SHF.R.S32.HI R6, RZ, 0x5, R2 ;  /* 0x00000005ff067819 */ /* 0x000fe20000011402 */
[----:B------:R-:W-:Y:S01]  /*5390*/  IMAD.IADD R0, R7, 0x1, -R0 ;  /* 0x0000000107007824 */ /* 0x000fe200078e0a00 */
[----:B------:R-:W-:Y:S01]  /*53a0*/  F2FP.F16.F32.PACK_AB R122, R125, R124 ;  /* 0x0000007c7d7a723e */ /* 0x000fe200000000ff */
[----:B------:R-:W-:Y:S01]  /*53b0*/  IMAD.SHL.U32 R7, R4, 0x8, RZ ;  /* 0x0000000804077824 */ /* 0x000fe200078e00ff */
[----:B------:R-:W-:Y:S01]  /*53c0*/  F2FP.F16.F32.PACK_AB R123, R127, R126 ;  /* 0x0000007e7f7b723e */ /* 0x000fe200000000ff */
[----:B------:R-:W-:Y:S01]  /*53d0*/  IMAD.MOV.U32 R2, RZ, RZ, 0x40 ;  /* 0x00000040ff027424 */ /* 0x000fe200078e00ff */
[----:B------:R-:W-:Y:S02]  /*53e0*/  SHF.R.S32.HI R3, RZ, 0x1f, R0 ;  /* 0x0000001fff037819 */ /* 0x000fe40000011400 */
[----:B------:R-:W-:Y:S02]  /*53f0*/  F2FP.F16.F32.PACK_AB R129, R131, R130 ;  /* 0x000000828381723e */ /* 0x000fe400000000ff */
[----:B------:R-:W-:-:S02]  /*5400*/  LEA.HI R3, R3, R0, RZ, 0x3 ;  /* 0x0000000003037211 */ /* 0x000fc400078f18ff */
[----:B------:R-:W-:Y:S02]  /*5410*/  F2FP.F16.F32.PACK_AB R136, R137, R136 ;  /* 0x000000888988723e */ /* 0x000fe400000000ff */
[C---:B------:R-:W-:Y:S01]  /*5420*/  LOP3.LUT R5, R3.reuse, 0xfffffff8, RZ, 0xc0, !PT ;  /* 0xfffffff803057812 */ /* 0x040fe200078ec0ff */
[----:B------:R-:W-:Y:S01]  /*5430*/  IMAD.SHL.U32 R3, R3, 0x40, RZ ;  /* 0x0000004003037824 */ /* 0x000fe200078e00ff */
[----:B------:R-:W-:Y:S02]  /*5440*/  F2FP.F16.F32.PACK_AB R130, R133, R132 ;  /* 0x000000848582723e */ /* 0x000fe400000000ff */
[----:B------:R-:W-:Y:S01]  /*5450*/  F2FP.F16.F32.PACK_AB R131, R135, R134 ;  /* 0x000000868783723e */ /* 0x000fe200000000ff */
[----:B------:R-:W-:Y:S01]  /*5460*/  IMAD.IADD R5, R0, 0x1, -R5 ;  /* 0x0000000100057824 */ /* 0x000fe200078e0a05 */
[----:B------:R-:W-:Y:S02]  /*5470*/  LOP3.LUT R3, R3, 0x7ffffe00, RZ, 0xc0, !PT ;  /* 0x7ffffe0003037812 */ /* 0x000fe400078ec0ff */
[----:B------:R-:W-:Y:S01]  /*5480*/  F2FP.F16.F32.PACK_AB R137, R139, R138 ;  /* 0x0000008a8b89723e */ /* 0x000fe200000000ff */
[C---:B------:R-:W-:Y:S01]  /*5490*/  IMAD.SHL.U32 R0, R5.reuse, 0x40, RZ ;  /* 0x0000004005007824 */ /* 0x040fe200078e00ff */
[----:B------:R-:W-:Y:S01]  /*54a0*/  R2P PR, R5, 0x6 ;  /* 0x0000000605007804 */ /* 0x000fe20000000000 */
[----:B------:R-:W-:Y:S01]  /*54b0*/  IMAD R3, R6, 0x400, R3 ;  /* 0x0000040006037824 */ /* 0x000fe200078e0203 */
[----:B------:R-:W-:Y:S01]  /*54c0*/  F2FP.F16.F32.PACK_AB R144, R145, R144 ;  /* 0x000000909190723e */ /* 0x000fe200000000ff */
[----:B------:R-:W1:Y:S01]  /*54d0*/  SHFL.IDX PT, R5, R6, RZ, 0x1f ;  /* 0x00001fff06057589 */ /* 0x000e6200000e0000 */
        /* <DEDUP_REMOVED lines=11> */
[----:B------:R-:W-:Y:S02]  /*5590*/  F2FP.F16.F32.PACK_AB R146, R149, R148 ;  /* 0x000000949592723e */ /* 0x000fe400000000ff */
[----:B------:R-:W-:Y:S02]  /*55a0*/  LEA R0, R0, UR36, 0x1 ;  /* 0x0000002400007c11 */ /* 0x000fe4000f8e08ff */
        /* <DEDUP_REMOVED lines=40> */
[----:B------:R2:W-:Y:S01]  /*5830*/  STSM.16.M88.4 [R0+0x4000], R56 ;  /* 0x0040003800007844 */ /* 0x0005e20000000200 */
[----:B------:R-:W-:-:S02]  /*5840*/  F2FP.F16.F32.PACK_AB R67, R71, R70 ;  /* 0x000000464743723e */ /* 0x000fc400000000ff */
[----:B------:R-:W-:Y:S02]  /*5850*/  F2FP.F16.F32.PACK_AB R73, R75, R74 ;  /* 0x0000004a4b49723e */ /* 0x000fe400000000ff */
        /* <DEDUP_REMOVED lines=8> */
[----:B-1----:R-:W-:-:S03]  /*58e0*/  ISETP.NE.AND P0, PT, R5, 0x7, PT ;  /* 0x000000070500780c */ /* 0x002fc60003f05270 */
[----:B------:R2:W-:Y:S01]  /*58f0*/  STSM.16.M88.4 [R2+-0x4000], R80 ;  /* 0xffc0005002007844 */ /* 0x0005e20000000200 */
[----:B------:R-:W-:Y:S01]  /*5900*/  @!PT LDS RZ, [RZ] ;  /* 0x00000000fffff984 */ /* 0x000fe20000000800 */
[----:B------:R-:W-:Y:S01]  /*5910*/  @!PT LDS RZ, [RZ] ;  /* 0x00000000fffff984 */ /* 0x000fe20000000800 */
[----:B------:R-:W-:Y:S01]  /*5920*/  @!PT LDS RZ, [RZ] ;  /* 0x00000000fffff984 */ /* 0x000fe20000000800 */
[----:B------:R1:W-:Y:S06]  /*5930*/  MEMBAR.ALL.CTA ;  /* 0x0000000000007992 */ /* 0x0003ec0000008000 */
[----:B-1----:R-:W1:Y:S02]  /*5940*/  FENCE.VIEW.ASYNC.S ;  /* 0x00000000000073c6 */ /* 0x002e640000000000 */
[----:B-1----:R-:W-:Y:S06]  /*5950*/  BAR.ARV 0x1, 0x120 ;  /* 0x0044800000007b1d */ /* 0x002fec0000002000 */
[----:B------:R-:W-:Y:S05]  /*5960*/  @P0 BRA `(.L_x_1135) ;  /* 0x0000000000800947 */ /* 0x000fea0003800000 */
[----:B------:R-:W-:Y:S01]  /*5970*/  BAR.SYNC.DEFER_BLOCKING 0x1, 0x120 ;  /* 0x0044800000007b1d */ /* 0x000fe20000010000 */
[----:B------:R-:W-:-:S05]  /*5980*/  ELECT P0, URZ, PT ;  /* 0x00000000003f782f */ /* 0x000fca0003800000 */
[----:B------:R-:W-:Y:S08]  /*5990*/  BSSY B0, `(.L_x_1135) ;  /* 0x000001d000007945 */ /* 0x000ff00003800000 */
[----:B------:R-:W-:Y:S05]  /*59a0*/  @!P0 BRA `(.L_x_1136) ;  /* 0x00000000006c8947 */ /* 0x000fea0003800000 */
[----:B------:R-:W1:Y:S01]  /*59b0*/  S2UR UR10, SR_CTAID.X ;  /* 0x00000000000a79c3 */ /* 0x000e620000002500 */
[----:B------:R-:W-:Y:S01]  /*59c0*/  ULDC.64 UR6, c[0x0][0x198] ;  /* 0x0000660000067ab9 */ /* 0x000fe20000000a00 */
[----:B------:R-:W-:Y:S02]  /*59d0*/  UIADD3 UR8, UR36, 0x8000, URZ ;  /* 0x0000800024087890 */ /* 0x000fe4000fffe03f */
[----:B------:R-:W-:Y:S02]  /*59e0*/  UIADD3 UR4, UP0, UR6, 0x770, URZ ;  /* 0x0000077006047890 */ /* 0x000fe4000ff1e03f */
[----:B------:R-:W-:Y:S02]  /*59f0*/  UIADD3 UR6, UP1, UR6, 0x670, URZ ;  /* 0x0000067006067890 */ /* 0x000fe4000ff3e03f */
[----:B------:R-:W3:Y:S01]  /*5a00*/  S2UR UR11, SR_CTAID.Y ;  /* 0x00000000000b79c3 */ /* 0x000ee20000002600 */
[----:B------:R-:W-:Y:S02]  /*5a10*/  UIADD3.X UR5, URZ, UR7, URZ, UP0, !UPT ;  /* 0x000000073f057290 */ /* 0x000fe400087fe43f */
[----:B------:R-:W-:-:S02]  /*5a20*/  UIADD3 UR24, UR36, 0xc000, URZ ;  /* 0x0000c00024187890 */ /* 0x000fc4000fffe03f */
[----:B------:R-:W-:Y:S02]  /*5a30*/  UIADD3.X UR7, URZ, UR7, URZ, UP1, !UPT ;  /* 0x000000073f077290 */ /* 0x000fe40008ffe43f */
[----:B------:R-:W-:Y:S01]  /*5a40*/  UIADD3 UR16, UR36, 0x4000, URZ ;  /* 0x0000400024107890 */ /* 0x000fe2000fffe03f */
[----:B------:R-:W4:Y:S01]  /*5a50*/  S2UR UR12, SR_CTAID.Z ;  /* 0x00000000000c79c3 */ /* 0x000f220000002700 */
[----:B------:R-:W-:Y:S01]  /*5a60*/  UMOV UR9, URZ ;  /* 0x0000003f00097c82 */ /* 0x000fe20008000000 */
[----:B------:R-:W-:Y:S01]  /*5a70*/  UMOV UR25, 0x40 ;  /* 0x0000004000197882 */ /* 0x000fe20000000000 */
[----:B------:R-:W-:Y:S01]  /*5a80*/  UMOV UR17, 0x40 ;  /* 0x0000004000117882 */ /* 0x000fe20000000000 */
[----:B-1----:R-:W-:-:S07]  /*5a90*/  USHF.L.U32 UR10, UR10, 0x7, URZ ;  /* 0x000000070a0a7899 */ /* 0x002fce000800063f */
[----:B------:R-:W-:Y:S01]  /*5aa0*/  UMOV UR26, UR10 ;  /* 0x0000000a001a7c82 */ /* 0x000fe20008000000 */
[----:B---3--:R-:W-:Y:S01]  /*5ab0*/  UMOV UR27, UR11 ;  /* 0x0000000b001b7c82 */ /* 0x008fe20008000000 */
[----:B------:R-:W-:Y:S01]  /*5ac0*/  UMOV UR19, UR11 ;  /* 0x0000000b00137c82 */ /* 0x000fe20008000000 */
[----:B------:R-:W-:Y:S01]  /*5ad0*/  UMOV UR18, UR10 ;  /* 0x0000000a00127c82 */ /* 0x000fe20008000000 */
[----:B----4-:R-:W-:Y:S01]  /*5ae0*/  UMOV UR28, UR12 ;  /* 0x0000000c001c7c82 */ /* 0x010fe20008000000 */
[----:B------:R1:W-:Y:S01]  /*5af0*/  UTMASTG.4D [UR8], [UR4] ;  /* 0x00000008040073b5 */ /* 0x0003e20008018000 */
[----:B------:R-:W-:Y:S01]  /*5b00*/  UMOV UR20, UR12 ;  /* 0x0000000c00147c82 */ /* 0x000fe20008000000 */
[----:B------:R3:W-:Y:S01]  /*5b10*/  UTMASTG.4D [UR24], [UR4] ;  /* 0x00000018040073b5 */ /* 0x0007e20008018000 */
[----:B-1----:R-:W-:Y:S02]  /*5b20*/  UMOV UR8, UR36 ;  /* 0x0000002400087c82 */ /* 0x002fe40008000000 */
[----:B------:R3:W-:Y:S01]  /*5b30*/  UTMASTG.4D [UR8], [UR6] ;  /* 0x00000008060073b5 */ /* 0x0007e20008018000 */
[----:B------:R3:W-:Y:S02]  /*5b40*/  UTMASTG.4D [UR16], [UR6] ;  /* 0x00000010060073b5 */ /* 0x0007e40008018000 */
[----:B---3--:R0:W-:Y:S02]  /*5b50*/  UTMACMDFLUSH ;  /* 0x00000000000079b7 */ /* 0x0081e40000000000 */
.L_x_1136:
[----:B------:R-:W-:Y:S05]  /*5b60*/  BSYNC B0 ;  /* 0x0000000000007941 */ /* 0x000fea0003800000 */
.L_x_1135:
[----:B------:R-:W-:-:S04]  /*5b70*/  DEPBAR.LE SB0, 0x0 ;  /* 0x000080000000791a */ /* 0x000fc80000000000 */
[----:B------:R-:W-:Y:S05]  /*5b80*/  BRA `(.L_x_1109) ;  /* 0x0000004000a87947 */ /* 0x000fea0003800000 */
.L_x_1130:
[----:B------:R-:W1:Y:S01]  /*5b90*/  S2R R0, SR_TID.X ;  /* 0x0000000000007919 */ /* 0x000e620000002100 */
[----:B------:R-:W2:Y:S01]  /*5ba0*/  S2UR UR11, SR_CTAID.Y ;  /* 0x00000000000b79c3 */ /* 0x000ea20000002600 */
[----:B------:R-:W-:Y:S01]  /*5bb0*/  ULDC.64 UR4, c[0x0][0x208] ;  /* 0x0000820000047ab9 */ /* 0x000fe20000000a00 */
[----:B------:R-:W-:Y:S01]  /*5bc0*/  BSSY B0, `(.L_x_1137) ;  /* 0x0000033000007945 */ /* 0x000fe20003800000 */
[----:B------:R-:W3:Y:S05]  /*5bd0*/  S2R R11, SR_CTAID.X ;  /* 0x00000000000b7919 */ /* 0x000eea0000002500 */
[----:B------:R-:W4:Y:S08]  /*5be0*/  LDC.64 R4, c[0x0][0x820] ;  /* 0x00020800ff047b82 */ /* 0x000f300000000a00 */
[----:B------:R-:W3:Y:S08]  /*5bf0*/  LDC.64 R20, c[0x0][0x808] ;  /* 0x00020200ff147b82 */ /* 0x000ef00000000a00 */
[----:B------:R-:W5:Y:S01]  /*5c00*/  S2UR UR10, SR_CTAID.Z ;  /* 0x00000000000a79c3 */ /* 0x000f620000002700 */
[----:B--2---:R-:W-:Y:S01]  /*5c10*/  USHF.R.S32.HI UR7, URZ, 0x1f, UR11 ;  /* 0x0000001f3f077899 */ /* 0x004fe2000801140b */
[----:B-1----:R-:W-:-:S06]  /*5c20*/  VIADD R3, R0, 0xffffff80 ;  /* 0xffffff8000037836 */ /* 0x002fcc0000000000 */
[----:B------:R-:W1:Y:S01]  /*5c30*/  LDC.64 R12, c[0x0][0x828] ;  /* 0x00020a00ff0c7b82 */ /* 0x000e620000000a00 */
[----:B------:R-:W-:-:S04]  /*5c40*/  SHF.R.S32.HI R0, RZ, 0x1f, R3 ;  /* 0x0000001fff007819 */ /* 0x000fc80000011403 */
[----:B------:R-:W-:Y:S01]  /*5c50*/  LEA.HI R8, R0, R3, RZ, 0x4 ;  /* 0x0000000300087211 */ /* 0x000fe200078f20ff */
[----:B---3--:R-:W-:Y:S02]  /*5c60*/  IMAD R17, R11, -0x80, R20 ;  /* 0xffffff800b117824 */ /* 0x008fe400078e0214 */
[----:B------:R-:W2:Y:S01]  /*5c70*/  LDC.64 R18, c[0x0][0x850] ;  /* 0x00021400ff127b82 */ /* 0x000ea20000000a00 */
[----:B------:R-:W-:Y:S01]  /*5c80*/  LOP3.LUT R0, R8, 0x1ffffff0, RZ, 0xc0, !PT ;  /* 0x1ffffff008007812 */ /* 0x000fe200078ec0ff */
[----:B-----5:R-:W-:-:S04]  /*5c90*/  USHF.R.S32.HI UR6, URZ, 0x1f, UR10 ;  /* 0x0000001f3f067899 */ /* 0x020fc8000801140a */
[----:B------:R-:W-:Y:S02]  /*5ca0*/  IMAD.IADD R0, R3, 0x1, -R0 ;  /* 0x0000000103007824 */ /* 0x000fe400078e0a00 */
[----:B------:R-:W3:Y:S02]  /*5cb0*/  LDC.64 R22, c[0x0][0x858] ;  /* 0x00021600ff167b82 */ /* 0x000ee40000000a00 */
[----:B------:R-:W-:Y:S02]  /*5cc0*/  IMAD.SHL.U32 R6, R0, 0x8, RZ ;  /* 0x0000000800067824 */ /* 0x000fe400078e00ff */
[----:B----4-:R-:W-:-:S03]  /*5cd0*/  IMAD R0, R4, UR7, RZ ;  /* 0x0000000704007c24 */ /* 0x010fc6000f8e02ff */
[----:B------:R-:W-:Y:S01]  /*5ce0*/  SHF.R.S32.HI R7, RZ, 0x1f, R6 ;  /* 0x0000001fff077819 */ /* 0x000fe20000011406 */
[----:B------:R-:W-:Y:S02]  /*5cf0*/  IMAD R5, R5, UR11, R0 ;  /* 0x0000000b05057c24 */ /* 0x000fe4000f8e0200 */
[----:B------:R-:W-:Y:S01]  /*5d00*/  IMAD.WIDE.U32 R2, R4, UR11, R6 ;  /* 0x0000000b04027c25 */ /* 0x000fe2000f8e0006 */
[----:B------:R-:W-:-:S03]  /*5d10*/  SHF.R.S32.HI R4, RZ, 0x4, R8 ;  /* 0x00000004ff047819 */ /* 0x000fc60000011408 */
[----:B------:R-:W-:Y:S01]  /*5d20*/  IMAD.IADD R3, R3, 0x1, R5 ;  /* 0x0000000103037824 */ /* 0x000fe200078e0205 */
[C---:B------:R-:W-:Y:S01]  /*5d30*/  ISETP.GE.AND P6, PT, R4.reuse, R17, PT ;  /* 0x000000110400720c */ /* 0x040fe20003fc6270 */
[C---:B------:R-:W-:Y:S01]  /*5d40*/  VIADD R0, R4.reuse, 0x10 ;  /* 0x0000001004007836 */ /* 0x040fe20000000000 */
[----:B------:R-:W-:Y:S01]  /*5d50*/  SHF.R.S32.HI R5, RZ, 0x1f, R4 ;  /* 0x0000001fff057819 */ /* 0x000fe20000011404 */
[----:B------:R-:W-:Y:S01]  /*5d60*/  VIADD R8, R4, 0x30 ;  /* 0x0000003004087836 */ /* 0x000fe20000000000 */
[----:B------:R-:W-:Y:S01]  /*5d70*/  ISETP.GE.OR P4, PT, R6, R21, P6 ;  /* 0x000000150600720c */ /* 0x000fe20003786670 */
[----:B------:R-:W-:Y:S01]  /*5d80*/  VIADD R10, R4, 0x40 ;  /* 0x00000040040a7836 */ /* 0x000fe20000000000 */
[-C--:B------:R-:W-:Y:S01]  /*5d90*/  ISETP.GE.AND P5, PT, R0, R17.reuse, PT ;  /* 0x000000110000720c */ /* 0x080fe20003fa6270 */
[----:B------:R-:W-:Y:S01]  /*5da0*/  VIADD R0, R4, 0x20 ;  /* 0x0000002004007836 */ /* 0x000fe20000000000 */
[-C--:B------:R-:W-:Y:S01]  /*5db0*/  ISETP.GE.AND P1, PT, R8, R17.reuse, PT ;  /* 0x000000110800720c */ /* 0x080fe20003f26270 */
[----:B-1----:R-:W-:Y:S01]  /*5dc0*/  IMAD.WIDE.U32 R8, R12, UR10, R2 ;  /* 0x0000000a0c087c25 */ /* 0x002fe2000f8e0002 */
[----:B------:R-:W-:-:S02]  /*5dd0*/  ISETP.GE.AND P2, PT, R10, R17, PT ;  /* 0x000000110a00720c */ /* 0x000fc40003f46270 */
[----:B------:R-:W-:Y:S01]  /*5de0*/  ISETP.GE.AND P0, PT, R0, R17, PT ;  /* 0x000000110000720c */ /* 0x000fe20003f06270 */
[----:B------:R-:W-:Y:S01]  /*5df0*/  IMAD R0, R12, UR6, RZ ;  /* 0x000000060c007c24 */ /* 0x000fe2000f8e02ff */
[----:B------:R-:W-:Y:S01]  /*5e00*/  ISETP.GE.OR P3, PT, R6, R21, P5 ;  /* 0x000000150600720c */ /* 0x000fe20002f66670 */
[----:B------:R-:W-:-:S04]  /*5e10*/  IMAD.WIDE R2, R11, 0x80, R4 ;  /* 0x000000800b027825 */ /* 0x000fc800078e0204 */
[----:B------:R-:W-:-:S04]  /*5e20*/  IMAD R13, R13, UR10, R0 ;  /* 0x0000000a0d0d7c24 */ /* 0x000fc8000f8e0200 */
[----:B------:R-:W-:Y:S01]  /*5e30*/  IMAD.IADD R13, R9, 0x1, R13 ;  /* 0x00000001090d7824 */ /* 0x000fe200078e020d */
[----:B------:R-:W-:Y:S06]  /*5e40*/  @P4 BRA `(.L_x_1138) ;  /* 0x0000000000284947 */ /* 0x000fec0003800000 */
        /* <DEDUP_REMOVED lines=10> */
.L_x_1138:
[----:B------:R-:W-:Y:S05]  /*5ef0*/  BSYNC B0 ;  /* 0x0000000000007941 */ /* 0x000fea0003800000 */
.L_x_1137:
[----:B------:R-:W-:Y:S01]  /*5f00*/  BSSY B0, `(.L_x_1139) ;  /* 0x0000010000007945 */ /* 0x000fe20003800000 */
[----:B------:R-:W-:-:S03]  /*5f10*/  ISETP.GE.OR P4, PT, R6, R21, P0 ;  /* 0x000000150600720c */ /* 0x000fc60000786670 */
[----:B------:R-:W-:Y:S10]  /*5f20*/  @P3 BRA `(.L_x_1140) ;  /* 0x0000000000343947 */ /* 0x000ff40003800000 */
        /* <DEDUP_REMOVED lines=13> */
.L_x_1140:
[----:B------:R-:W-:Y:S05]  /*6000*/  BSYNC B0 ;  /* 0x0000000000007941 */ /* 0x000fea0003800000 */
.L_x_1139:
[----:B------:R-:W-:Y:S01]  /*6010*/  BSSY B0, `(.L_x_1141) ;  /* 0x0000010000007945 */ /* 0x000fe20003800000 */
[----:B------:R-:W-:-:S03]  /*6020*/  ISETP.GE.OR P3, PT, R6, R21, P1 ;  /* 0x000000150600720c */ /* 0x000fc60000f66670 */
[----:B------:R-:W-:Y:S10]  /*6030*/  @P4 BRA `(.L_x_1142) ;  /* 0x0000000000344947 */ /* 0x000ff40003800000 */
[----:B-1--4-:R-:W-:Y:S01]  /*6040*/  IADD3 R15, P4, R2, 0x20, RZ ;  /* 0x00000020020f7810 */ /* 0x012fe20007f9e0ff */
        /* <DEDUP_REMOVED lines=12> */
.L_x_1142:
[----:B------:R-:W-:Y:S05]  /*6110*/  BSYNC B0 ;  /* 0x0000000000007941 */ /* 0x000fea0003800000 */
.L_x_1141:
[----:B------:R-:W-:Y:S01]  /*6120*/  BSSY B0, `(.L_x_1143) ;  /* 0x0000011000007945 */ /* 0x000fe20003800000 */
[----:B------:R-:W-:Y:S01]  /*6130*/  ISETP.GE.OR P4, PT, R6, R21, P2 ;  /* 0x000000150600720c */ /* 0x000fe20001786670 */
[----:B------:R-:W-:Y:S02]  /*6140*/  VIADD R0, R4, 0x50 ;  /* 0x0000005004007836 */ /* 0x000fe40000000000 */
[----:B------:R-:W-:Y:S10]  /*6150*/  @P3 BRA `(.L_x_1144) ;  /* 0x0000000000343947 */ /* 0x000ff40003800000 */
[----:B-1--4-:R-:W-:Y:S01]  /*6160*/  IADD3 R15, P3, R2, 0x30, RZ ;  /* 0x00000030020f7810 */ /* 0x012fe20007f7e0ff */
        /* <DEDUP_REMOVED lines=11> */
[----:B------:R1:W-:Y:S02]  /*6220*/  STG.E.128 desc[UR4][R14.64], RZ ;  /* 0x000000ff0e007986 */ /* 0x0003e4000c101d04 */
.L_x_1144:
[----:B------:R-:W-:Y:S05]  /*6230*/  BSYNC B0 ;  /* 0x0000000000007941 */ /* 0x000fea0003800000 */
.L_x_1143:
[----:B------:R-:W-:Y:S01]  /*6240*/  BSSY B0, `(.L_x_1145) ;  /* 0x0000010000007945 */ /* 0x000fe20003800000 */
[----:B------:R-:W-:-:S03]  /*6250*/  ISETP.GE.AND P3, PT, R0, R17, PT ;  /* 0x000000110000720c */ /* 0x000fc60003f66270 */
        /* <DEDUP_REMOVED lines=14> */
.L_x_1146:
[----:B------:R-:W-:Y:S05]  /*6340*/  BSYNC B0 ;  /* 0x0000000000007941 */ /* 0x000fea0003800000 */
.L_x_1145:
[----:B------:R-:W-:Y:S01]  /*6350*/  ISETP.GE.OR P4, PT, R6, R21, P3 ;  /* 0x000000150600720c */ /* 0x000fe20001f86670 */
[----:B------:R-:W-:Y:S01]  /*6360*/  BSSY B0, `(.L_x_1147) ;  /* 0x0000011000007945 */ /* 0x000fe20003800000 */
[----:B--2---:R-:W-:Y:S02]  /*6370*/  IMAD R16, R18, UR7, RZ ;  /* 0x0000000712107c24 */ /* 0x004fe4000f8e02ff */
[----:B------:R-:W-:-:S09]  /*6380*/  VIADD R0, R4, 0x60 ;  /* 0x0000006004007836 */ /* 0x000fd20000000000 */
[----:B------:R-:W-:Y:S05]  /*6390*/  @P4 BRA `(.L_x_1148) ;  /* 0x0000000000344947 */ /* 0x000fea0003800000 */
        /* <DEDUP_REMOVED lines=13> */
.L_x_1148:
[----:B------:R-:W-:Y:S05]  /*6470*/  BSYNC B0 ;  /* 0x0000000000007941 */ /* 0x000fea0003800000 */
.L_x_1147:
[----:B------:R-:W-:Y:S01]  /*6480*/  ULDC UR8, c[0x0][0x83c] ;  /* 0x00020f0000087ab9 */ /* 0x000fe20000000800 */
[----:B------:R-:W-:Y:S01]  /*6490*/  ISETP.GE.AND P4, PT, R0, R17, PT ;  /* 0x000000110000720c */ /* 0x000fe20003f86270 */
[----:B-12-4-:R-:W-:Y:S01]  /*64a0*/  IMAD R15, R19, UR11, R16 ;  /* 0x0000000b130f7c24 */ /* 0x016fe2000f8e0210 */
[----:B------:R-:W-:Y:S01]  /*64b0*/  ISETP.GE.OR P5, PT, R6, UR8, P5 ;  /* 0x0000000806007c0c */ /* 0x000fe2000afa6670 */
[----:B------:R-:W-:Y:S01]  /*64c0*/  IMAD.WIDE.U32 R10, R18, UR11, R6 ;  /* 0x0000000b120a7c25 */ /* 0x000fe2000f8e0006 */
[----:B------:R-:W-:Y:S01]  /*64d0*/  ISETP.GE.OR P6, PT, R6, UR8, P6 ;  /* 0x0000000806007c0c */ /* 0x000fe2000b7c6670 */
[----:B------:R-:W-:Y:S01]  /*64e0*/  BSSY B0, `(.L_x_1149) ;  /* 0x0000019000007945 */ /* 0x000fe20003800000 */
[----:B------:R-:W-:Y:S01]  /*64f0*/  P2R R24, PR, RZ, 0x20 ;  /* 0x00000020ff187803 */ /* 0x000fe20000000000 */
[----:B------:R-:W-:Y:S01]  /*6500*/  VIADD R0, R4, 0x70 ;  /* 0x0000007004007836 */ /* 0x000fe20000000000 */
[C---:B------:R-:W-:Y:S01]  /*6510*/  ISETP.GE.OR P5, PT, R6.reuse, R21, P4 ;  /* 0x000000150600720c */ /* 0x040fe200027a6670 */
[----:B------:R-:W-:Y:S01]  /*6520*/  IMAD.IADD R15, R11, 0x1, R15 ;  /* 0x000000010b0f7824 */ /* 0x000fe200078e020f */
[----:B------:R-:W-:-:S02]  /*6530*/  ISETP.GE.OR P0, PT, R6, UR8, P0 ;  /* 0x0000000806007c0c */ /* 0x000fc40008706670 */
[----:B------:R-:W-:Y:S02]  /*6540*/  P2R R20, PR, RZ, 0x40 ;  /* 0x00000040ff147803 */ /* 0x000fe40000000000 */
[C---:B------:R-:W-:Y:S02]  /*6550*/  ISETP.GE.OR P1, PT, R6.reuse, UR8, P1 ;  /* 0x0000000806007c0c */ /* 0x040fe40008f26670 */
[C---:B------:R-:W-:Y:S02]  /*6560*/  ISETP.GE.OR P2, PT, R6.reuse, UR8, P2 ;  /* 0x0000000806007c0c */ /* 0x040fe40009746670 */
[C---:B------:R-:W-:Y:S02]  /*6570*/  ISETP.GE.OR P3, PT, R6.reuse, UR8, P3 ;  /* 0x0000000806007c0c */ /* 0x040fe40009f66670 */
[----:B------:R-:W-:Y:S01]  /*6580*/  ISETP.GE.OR P4, PT, R6, UR8, P4 ;  /* 0x0000000806007c0c */ /* 0x000fe2000a786670 */
[----:B------:R-:W-:-:S12]  /*6590*/  @P5 BRA `(.L_x_1150) ;  /* 0x0000000000345947 */ /* 0x000fd80003800000 */
        /* <DEDUP_REMOVED lines=13> */
.L_x_1150:
[----:B------:R-:W-:Y:S05]  /*6670*/  BSYNC B0 ;  /* 0x0000000000007941 */ /* 0x000fea0003800000 */
.L_x_1149:
[----:B------:R-:W-:Y:S01]  /*6680*/  ISETP.GE.AND P6, PT, R0, R17, PT ;  /* 0x000000110000720c */ /* 0x000fe20003fc6270 */
[----:B---3--:R-:W-:Y:S01]  /*6690*/  IMAD R0, R22, UR6, RZ ;  /* 0x0000000616007c24 */ /* 0x008fe2000f8e02ff */
[----:B------:R-:W-:Y:S01]  /*66a0*/  BSSY B0, `(.L_x_1151) ;  /* 0x0000014000007945 */ /* 0x000fe20003800000 */
[----:B------:R-:W-:Y:S01]  /*66b0*/  IMAD.MOV.U32 R14, RZ, RZ, R10 ;  /* 0x000000ffff0e7224 */ /* 0x000fe200078e000a */
[C---:B------:R-:W-:Y:S01]  /*66c0*/  ISETP.GE.OR P5, PT, R6.reuse, R21, P6 ;  /* 0x000000150600720c */ /* 0x040fe200037a6670 */
[----:B------:R-:W-:Y:S01]  /*66d0*/  IMAD R11, R23, UR10, R0 ;  /* 0x0000000a170b7c24 */ /* 0x000fe2000f8e0200 */
[----:B------:R-:W-:Y:S01]  /*66e0*/  ISETP.GE.OR P6, PT, R6, UR8, P6 ;  /* 0x0000000806007c0c */ /* 0x000fe2000b7c6670 */
[----:B------:R-:W-:-:S10]  /*66f0*/  IMAD.WIDE.U32 R6, R22, UR10, R14 ;  /* 0x0000000a16067c25 */ /* 0x000fd4000f8e000e */
        /* <DEDUP_REMOVED lines=14> */
.L_x_1152:
[----:B------:R-:W-:Y:S05]  /*67e0*/  BSYNC B0 ;  /* 0x0000000000007941 */ /* 0x000fea0003800000 */
.L_x_1151:
[----:B------:R-:W-:Y:S01]  /*67f0*/  ISETP.NE.AND P5, PT, R20, RZ, PT ;  /* 0x000000ff1400720c */ /* 0x000fe20003fa5270 */
[----:B------:R-:W-:Y:S01]  /*6800*/  BSSY B0, `(.L_x_1153) ;  /* 0x000000d000007945 */ /* 0x000fe20003800000 */
[----:B--2---:R-:W-:-:S11]  /*6810*/  IMAD.IADD R9, R7, 0x1, R11 ;  /* 0x0000000107097824 */ /* 0x004fd600078e020b */
[----:B------:R-:W-:Y:S05]  /*6820*/  @P5 BRA `(.L_x_1154) ;  /* 0x0000000000285947 */ /* 0x000fea0003800000 */
        /* <DEDUP_REMOVED lines=10> */
.L_x_1154:
[----:B------:R-:W-:Y:S05]  /*68d0*/  BSYNC B0 ;  /* 0x0000000000007941 */ /* 0x000fea0003800000 */
.L_x_1153:
[----:B------:R-:W-:Y:S01]  /*68e0*/  ISETP.NE.AND P5, PT, R24, RZ, PT ;  /* 0x000000ff1800720c */ /* 0x000fe20003fa5270 */
[----:B------:R-:W-:-:S12]  /*68f0*/  BSSY B0, `(.L_x_1155) ;  /* 0x000000f000007945 */ /* 0x000fd80003800000 */
[----:B------:R-:W-:Y:S05]  /*6900*/  @P5 BRA `(.L_x_1156) ;  /* 0x0000000000345947 */ /* 0x000fea0003800000 */
[----:B--2---:R-:W-:Y:S01]  /*6910*/  IADD3 R11, P5, R2, 0x10, RZ ;  /* 0x00000010020b7810 */ /* 0x004fe20007fbe0ff */
        /* <DEDUP_REMOVED lines=12> */
.L_x_1156:
[----:B------:R-:W-:Y:S05]  /*69e0*/  BSYNC B0 ;  /* 0x0000000000007941 */ /* 0x000fea0003800000 */
.L_x_1155:
[----:B------:R-:W-:Y:S04]  /*69f0*/  BSSY B0, `(.L_x_1157) ;  /* 0x000000f000007945 */ /* 0x000fe80003800000 */
[----:B------:R-:W-:Y:S05]  /*6a00*/  @P0 BRA `(.L_x_1158) ;  /* 0x0000000000340947 */ /* 0x000fea0003800000 */
[----:B--23--:R-:W-:Y:S01]  /*6a10*/  IADD3 R11, P0, R2, 0x20, RZ ;  /* 0x00000020020b7810 */ /* 0x00cfe20007f1e0ff */
        /* <DEDUP_REMOVED lines=12> */
.L_x_1158:
[----:B------:R-:W-:Y:S05]  /*6ae0*/  BSYNC B0 ;  /* 0x0000000000007941 */ /* 0x000fea0003800000 */
.L_x_1157:
[----:B------:R-:W-:Y:S04]  /*6af0*/  BSSY B0, `(.L_x_1159) ;  /* 0x000000f000007945 */ /* 0x000fe80003800000 */
[----:B------:R-:W-:Y:S05]  /*6b00*/  @P1 BRA `(.L_x_1160) ;  /* 0x0000000000341947 */ /* 0x000fea0003800000 */
[----:B--234-:R-:W-:Y:S01]  /*6b10*/  IADD3 R11, P0, R2, 0x30, RZ ;  /* 0x00000030020b7810 */ /* 0x01cfe20007f1e0ff */
        /* <DEDUP_REMOVED lines=12> */
.L_x_1160:
[----:B------:R-:W-:Y:S05]  /*6be0*/  BSYNC B0 ;  /* 0x0000000000007941 */ /* 0x000fea0003800000 */
.L_x_1159:
        /* <DEDUP_REMOVED lines=15> */
.L_x_1162:
[----:B------:R-:W-:Y:S05]  /*6ce0*/  BSYNC B0 ;  /* 0x0000000000007941 */ /* 0x000fea0003800000 */
.L_x_1161:
        /* <DEDUP_REMOVED lines=15> */
.L_x_1164:
[----:B------:R-:W-:Y:S05]  /*6de0*/  BSYNC B0 ;  /* 0x0000000000007941 */ /* 0x000fea0003800000 */
.L_x_1163:
        /* <DEDUP_REMOVED lines=15> */
.L_x_1166:
[----:B------:R-:W-:Y:S05]  /*6ee0*/  BSYNC B0 ;  /* 0x0000000000007941 */ /* 0x000fea0003800000 */
.L_x_1165:
        /* <DEDUP_REMOVED lines=15> */
.L_x_1107:
        /* <DEDUP_REMOVED lines=12> */
[----:B------:R-:W1:Y:S01]  /*70a0*/  S2UR UR9, SR_CTAID.X ;  /* 0x00000000000979c3 */ /* 0x000e620000002500 */
[----:B------:R-:W-:Y:S01]  /*70b0*/  ULDC UR4, c[0x0][0x280] ;  /* 0x0000a00000047ab9 */ /* 0x000fe20000000800 */
[----:B------:R-:W-:Y:S01]  /*70c0*/  ULDC UR6, c[0x0][0x290] ;  /* 0x0000a40000067ab9 */ /* 0x000fe20000000800 */
[----:B------:R-:W-:-:S05]  /*70d0*/  ULDC UR7, c[0x0][0x74c] ;  /* 0x0001d30000077ab9 */ /* 0x000fca0000000800 */
[----:B------:R-:W2:Y:S01]  /*70e0*/  S2UR UR13, SR_CTAID.Y ;  /* 0x00000000000d79c3 */ /* 0x000ea20000002600 */
[----:B-1----:R-:W-:Y:S02]  /*70f0*/  ULEA UR5, UR9, UR4, 0x7 ;  /* 0x0000000409057291 */ /* 0x002fe4000f8e383f */
[----:B------:R-:W-:Y:S02]  /*7100*/  ISETP.LE.AND P0, PT, RZ, UR9, PT ;  /* 0x00000009ff007c0c */ /* 0x000fe4000bf03270 */
[----:B------:R-:W-:-:S04]  /*7110*/  UIADD3 UR5, -UR7, UR5, -UR6 ;  /* 0x0000000507057290 */ /* 0x000fc8000fffe906 */
[----:B------:R-:W-:-:S04]  /*7120*/  USHF.R.S32.HI UR6, URZ, 0x1f, UR5 ;  /* 0x0000001f3f067899 */ /* 0x000fc80008011405 */
[----:B------:R-:W-:-:S04]  /*7130*/  ULEA.HI UR6, UR6, UR5, URZ, 0x6 ;  /* 0x0000000506067291 */ /* 0x000fc8000f8f303f */
[----:B------:R-:W-:Y:S02]  /*7140*/  USHF.R.S32.HI UR5, URZ, 0x6, UR6 ;  /* 0x000000063f057899 */ /* 0x000fe40008011406 */
[----:B------:R-:W-:Y:S02]  /*7150*/  UIADD3 UR6, UR4, 0x3f, URZ ;  /* 0x0000003f04067890 */ /* 0x000fe4000fffe03f */
[----:B------:R-:W-:Y:S02]  /*7160*/  UISETP.LT.AND UP0, UPT, URZ, UR5, UPT ;  /* 0x000000053f00728c */ /* 0x000fe4000bf01270 */
[----:B------:R-:W-:Y:S02]  /*7170*/  USHF.R.S32.HI UR7, URZ, 0x1f, UR6 ;  /* 0x0000001f3f077899 */ /* 0x000fe40008011406 */
[----:B------:R-:W-:Y:S02]  /*7180*/  USEL UR5, URZ, UR5, !UP0 ;  /* 0x000000053f057287 */ /* 0x000fe4000c000000 */
[----:B------:R-:W-:-:S04]  /*7190*/  ULEA.HI UR7, UR7, UR6, URZ, 0x6 ;  /* 0x0000000607077291 */ /* 0x000fc8000f8f303f */
[----:B------:R-:W-:Y:S01]  /*71a0*/  USHF.R.S32.HI UR8, URZ, 0x6, UR7 ;  /* 0x000000063f087899 */ /* 0x000fe20008011407 */
[----:B--2---:R-:W-:Y:S11]  /*71b0*/  @!P0 BRA `(.L_x_1168) ;  /* 0x0000000000288947 */ /* 0x004ff60003800000 */
        /* <DEDUP_REMOVED lines=10> */
.L_x_1168:
[----:B------:R-:W-:Y:S02]  /*7260*/  UISETP.GT.AND UP0, UPT, UR8, UR5, UPT ;  /* 0x000000050800728c */ /* 0x000fe4000bf04270 */
[----:B------:R-:W-:Y:S02]  /*7270*/  USHF.R.S32.HI UR14, URZ, 0x1f, UR12 ;  /* 0x0000001f3f0e7899 */ /* 0x000fe4000801140c */
[----:B------:R-:W-:Y:S02]  /*7280*/  USHF.R.S32.HI UR9, URZ, 0x1f, UR13 ;  /* 0x0000001f3f097899 */ /* 0x000fe4000801140d */
[----:B------:R-:W-:-:S13]  /*7290*/  PLOP3.LUT P0, PT, PT, PT, UP0, 0x80, 0x0 ;  /* 0x000000000000781c */ /* 0x000fda0003f0f008 */
[----:B------:R-:W-:Y:S05]  /*72a0*/  @!P0 BRA `(.L_x_1109) ;  /* 0x0000002800e08947 */ /* 0x000fea0003800000 */
[----:B------:R-:W-:Y:S01]  /*72b0*/  UIADD3 UR4, -UR5, UR8, URZ ;  /* 0x0000000805047290 */ /* 0x000fe2000fffe13f */
[----:B------:R-:W-:Y:S01]  /*72c0*/  ULDC.64 UR10, c[0x0][0x2d8] ;  /* 0x0000b600000a7ab9 */ /* 0x000fe20000000a00 */
[----:B------:R-:W-:Y:S02]  /*72d0*/  ELECT P0, URZ, PT ;  /* 0x00000000003f782f */ /* 0x000fe40003800000 */
[----:B------:R-:W-:Y:S02]  /*72e0*/  ULOP3.LUT UR4, UR4, 0x1, URZ, 0xc0, !UPT ;  /* 0x0000000104047892 */ /* 0x000fe4000f8ec03f */
[----:B------:R-:W-:Y:S02]  /*72f0*/  UIMAD UR9, UR9, UR10, URZ ;  /* 0x0000000a090972a4 */ /* 0x000fe4000f8e023f */
[----:B------:R-:W-:Y:S02]  /*7300*/  UISETP.NE.U32.AND UP0, UPT, UR4, 0x1, UPT ;  /* 0x000000010400788c */ /* 0x000fe4000bf05070 */
[----:B------:R-:W-:-:S02]  /*7310*/  UIMAD.WIDE.U32 UR6, UR13, UR10, URZ ;  /* 0x0000000a0d0672a5 */ /* 0x000fc4000f8e003f */
[----:B------:R-:W-:Y:S02]  /*7320*/  UIMAD UR9, UR13, UR11, UR9 ;  /* 0x0000000b0d0972a4 */ /* 0x000fe4000f8e0209 */
[----:B------:R-:W-:Y:S01]  /*7330*/  PLOP3.LUT P1, PT, PT, PT, UP0, 0x80, 0x0 ;  /* 0x000000000000781c */ /* 0x000fe20003f2f008 */
[----:B------:R-:W-:Y:S01]  /*7340*/  ULDC.64 UR10, c[0x0][0x2e0] ;  /* 0x0000b800000a7ab9 */ /* 0x000fe20000000a00 */
[----:B------:R-:W-:Y:S02]  /*7350*/  UIADD3 UR7, UR7, UR9, URZ ;  /* 0x0000000907077290 */ /* 0x000fe4000fffe03f */
[----:B------:R-:W-:Y:S02]  /*7360*/  UIMAD UR9, UR14, UR10, URZ ;  /* 0x0000000a0e0972a4 */ /* 0x000fe4000f8e023f */
[----:B------:R-:W-:Y:S02]  /*7370*/  UIMAD.WIDE.U32 UR6, UR12, UR10, UR6 ;  /* 0x0000000a0c0672a5 */ /* 0x000fe4000f8e0006 */
[----:B------:R-:W-:-:S04]  /*7380*/  UIMAD UR9, UR12, UR11, UR9 ;  /* 0x0000000b0c0972a4 */ /* 0x000fc8000f8e0209 */
[----:B------:R-:W-:Y:S01]  /*7390*/  UIADD3 UR9, UR7, UR9, URZ ;  /* 0x0000000907097290 */ /* 0x000fe2000fffe03f */
[----:B------:R-:W-:Y:S11]  /*73a0*/  @P1 BRA `(.L_x_1169) ;  /* 0x0000000000bc1947 */ /* 0x000ff60003800000 */
[----:B------:R-:W-:Y:S01]  /*73b0*/  USHF.L.U32 UR14, UR5, 0xd, URZ ;  /* 0x0000000d050e7899 */ /* 0x000fe2000800063f */
        /* <DEDUP_REMOVED lines=9> */
[----:B------:R-:W-:Y:S01]  /*7450*/  UMOV UR16, 0x0 ;  /* 0x0000000000107882 */ /* 0x000fe20000000000 */
[----:B------:R-:W-:Y:S02]  /*7460*/  UMOV UR17, 0x14f00000 ;  /* 0x14f0000000117882 */ /* 0x000fe40000000000 */
[----:B------:R-:W-:-:S02]  /*7470*/  ULEA.HI.X UR11, UR13, UR11, UR15, 0x2, UP0 ;  /* 0x0000000b0d0b7291 */ /* 0x000fc400080f140f */
[----:B-1----:R-:W-:-:S03]  /*7480*/  ULEA UR4, UR12, UR4, 0x18 ;  /* 0x000000040c047291 */ /* 0x002fc6000f8ec03f */
[----:B------:R-:W-:Y:S01]  /*7490*/  UMOV UR12, 0x400 ;  /* 0x00000400000c7882 */ /* 0x000fe20000000000 */
[----:B------:R-:W-:-:S09]  /*74a0*/  UIADD3 UR4, UR4, 0x10000, URZ ;  /* 0x0001000004047890 */ /* 0x000fd2000fffe03f */
[----:B------:R1:W-:Y:S02]  /*74b0*/  UBLKRED.G.S.ADD.F32.RN [UR10], [UR4], UR12, desc[UR16] ;  /* 0x0000100a040073bb */ /* 0x0003e400080a140c */
[----:B-1----:R0:W-:Y:S02]  /*74c0*/  UTMACMDFLUSH ;  /* 0x00000000000079b7 */ /* 0x0021e40000000000 */
.L_x_1171:
[----:B------:R-:W-:Y:S05]  /*74d0*/  BSYNC B0 ;  /* 0x0000000000007941 */ /* 0x000fea0003800000 */
.L_x_1170:
        /* <DEDUP_REMOVED lines=9> */
[----:B------:R-:W-:Y:S02]  /*7570*/  UMOV UR17, 0x14f00000 ;  /* 0x14f0000000117882 */ /* 0x000fe40000000000 */
[----:B------:R-:W-:Y:S02]  /*7580*/  ULEA.HI.X.SX32 UR4, UR4, UR9, 0x1, UP0 ;  /* 0x0000000904047291 */ /* 0x000fe400080f0e3f */
[----:B------:R-:W-:-:S04]  /*7590*/  ULEA UR10, UP0, UR15, UR10, 0x2 ;  /* 0x0000000a0f0a7291 */ /* 0x000fc8000f80103f */
[----:B------:R-:W-:-:S03]  /*75a0*/  ULEA.HI.X UR11, UR15, UR11, UR4, 0x2, UP0 ;  /* 0x0000000b0f0b7291 */ /* 0x000fc600080f1404 */
[----:B------:R-:W-:Y:S01]  /*75b0*/  UMOV UR4, 0x400 ;  /* 0x0000040000047882 */ /* 0x000fe20000000000 */
[----:B-1----:R-:W-:-:S04]  /*75c0*/  ULEA UR12, UR13, UR12, 0x18 ;  /* 0x0000000c0d0c7291 */ /* 0x002fc8000f8ec03f */
[----:B------:R-:W-:-:S09]  /*75d0*/  UIADD3 UR12, UR12, 0x14000, URZ ;  /* 0x000140000c0c7890 */ /* 0x000fd2000fffe03f */
[----:B------:R1:W-:Y:S01]  /*75e0*/  UBLKRED.G.S.ADD.F32.RN [UR10], [UR12], UR4, desc[UR16] ;  /* 0x0000100a0c0073bb */ /* 0x0003e200080a1404 */
[----:B------:R0:W-:Y:S01]  /*75f0*/  UTMACMDFLUSH ;  /* 0x00000000000079b7 */ /* 0x0001e20000000000 */
[----:B-1----:R-:W-:-:S04]  /*7600*/  DEPBAR.LE SB0, 0x1 ;  /* 0x000080400000791a */ /* 0x002fc80000000000 */
.L_x_1173:
[----:B------:R-:W-:Y:S05]  /*7610*/  BSYNC B0 ;  /* 0x0000000000007941 */ /* 0x000fea0003800000 */
.L_x_1172:
[----:B------:R-:W-:Y:S06]  /*7620*/  BAR.ARV 0xa, 0xa0 ;  /* 0x0282800000007b1d */ /* 0x000fec0000002000 */
[----:B------:R-:W-:Y:S04]  /*7630*/  BSSY B0, `(.L_x_1174) ;  /* 0x0000003000007945 */ /* 0x000fe80003800000 */
[----:B------:R-:W-:Y:S05]  /*7640*/  @!P0 BRA `(.L_x_1175) ;  /* 0x0000000000048947 */ /* 0x000fea0003800000 */
[----:B------:R-:W-:-:S04]  /*7650*/  DEPBAR.LE SB0, 0x0 ;  /* 0x000080000000791a */ /* 0x000fc80000000000 */
.L_x_1175:
[----:B------:R-:W-:Y:S05]  /*7660*/  BSYNC B0 ;  /* 0x0000000000007941 */ /* 0x000fea0003800000 */
.L_x_1174:
[----:B------:R-:W-:Y:S06]  /*7670*/  BAR.ARV 0xb, 0xa0 ;  /* 0x02c2800000007b1d */ /* 0x000fec0000002000 */
[----:B------:R-:W-:Y:S01]  /*7680*/  UIADD3 UR12, UR5, 0x1, URZ ;  /* 0x00000001050c7890 */ /* 0x000fe2000fffe03f */
[----:B------:R-:W-:Y:S11]  /*7690*/  BRA `(.L_x_1176) ;  /* 0x0000000000047947 */ /* 0x000ff60003800000 */
.L_x_1169:
[----:B------:R-:W-:-:S05]  /*76a0*/  UMOV UR12, UR5 ;  /* 0x00000005000c7c82 */ /* 0x000fca0008000000 */
.L_x_1176:
[----:B------:R-:W-:-:S04]  /*76b0*/  UIADD3 UR4, UR5, 0x1, URZ ;  /* 0x0000000105047890 */ /* 0x000fc8000fffe03f */
[----:B------:R-:W-:-:S06]  /*76c0*/  UISETP.NE.AND UP0, UPT, UR8, UR4, UPT ;  /* 0x000000040800728c */ /* 0x000fcc000bf05270 */
[----:B------:R-:W-:-:S13]  /*76d0*/  PLOP3.LUT P1, PT, PT, PT, UP0, 0x80, 0x0 ;  /* 0x000000000000781c */ /* 0x000fda0003f2f008 */
[----:B------:R-:W-:Y:S05]  /*76e0*/  @!P1 BRA `(.L_x_1109) ;  /* 0x0000002400d09947 */ /* 0x000fea0003800000 */
[----:B------:R-:W-:Y:S01]  /*76f0*/  ULDC.64 UR18, c[0x0][0x2c0] ;  /* 0x0000b00000127ab9 */ /* 0x000fe20000000a00 */
[----:B------:R-:W-:Y:S02]  /*7700*/  USHF.L.U32 UR13, UR12, 0xd, URZ ;  /* 0x0000000d0c0d7899 */ /* 0x000fe4000800063f */
[----:B------:R-:W-:Y:S01]  /*7710*/  ULEA UR18, UP0, UR6, UR18, 0x2 ;  /* 0x0000001206127291 */ /* 0x000fe2000f80103f */
[----:B------:R-:W-:Y:S01]  /*7720*/  UMOV UR4, URZ ;  /* 0x0000003f00047c82 */ /* 0x000fe20008000000 */
[----:B------:R-:W-:Y:S02]  /*7730*/  ULDC.64 UR24, c[0x0][0x2c0] ;  /* 0x0000b00000187ab9 */ /* 0x000fe40000000a00 */
[----:B------:R-:W-:Y:S02]  /*7740*/  ULEA.HI.X UR19, UR6, UR19, UR9, 0x2, UP0 ;  /* 0x0000001306137291 */ /* 0x000fe400080f1409 */
[----:B------:R-:W-:Y:S02]  /*7750*/  UIADD3 UR14, UP0, UR18, 0x4000, URZ ;  /* 0x00004000120e7890 */ /* 0x000fe4000ff1e03f */
[----:B------:R-:W-:-:S02]  /*7760*/  UIADD3 UR16, UP1, UR18, 0x8000, URZ ;  /* 0x0000800012107890 */ /* 0x000fc4000ff3e03f */
[----:B------:R-:W-:Y:S02]  /*7770*/  UIADD3 UR18, UP2, UR18, 0xc000, URZ ;  /* 0x0000c00012127890 */ /* 0x000fe4000ff5e03f */
[----:B------:R-:W-:Y:S02]  /*7780*/  UIADD3.X UR15, URZ, UR19, URZ, UP0, !UPT ;  /* 0x000000133f0f7290 */ /* 0x000fe400087fe43f */
[----:B------:R-:W-:Y:S02]  /*7790*/  UIADD3.X UR17, URZ, UR19, URZ, UP1, !UPT ;  /* 0x000000133f117290 */ /* 0x000fe40008ffe43f */
[----:B------:R-:W-:Y:S01]  /*77a0*/  UIADD3.X UR19, URZ, UR19, URZ, UP2, !UPT ;  /* 0x000000133f137290 */ /* 0x000fe200097fe43f */
[----:B------:R-:W-:-:S11]  /*77b0*/  UMOV UR20, UR13 ;  /* 0x0000000d00147c82 */ /* 0x000fd60008000000 */
.L_x_1189:
[----:B------:R-:W-:Y:S01]  /*77c0*/  UIADD3 UR10, UR13, UR4, URZ ;  /* 0x000000040d0a7290 */ /* 0x000fe2000fffe03f */
[----:B------:R-:W-:Y:S03]  /*77d0*/  BAR.SYNC.DEFER_BLOCKING 0xd, 0xa0 ;  /* 0x0342800000007b1d */ /* 0x000fe60000010000 */
[----:B------:R-:W-:Y:S02]  /*77e0*/  UIMAD.WIDE UR26, UR10, 0x4, UR14 ;  /* 0x000000040a1a78a5 */ /* 0x000fe4000f8e020e */
[----:B------:R-:W-:Y:S01]  /*77f0*/  UIMAD.WIDE UR28, UR10, 0x4, UR16 ;  /* 0x000000040a1c78a5 */ /* 0x000fe2000f8e0210 */
[----:B------:R-:W-:Y:S01]  /*7800*/  BSSY B0, `(.L_x_1177) ;  /* 0x0000010000007945 */ /* 0x000fe20003800000 */
[----:B------:R-:W-:-:S03]  /*7810*/  UIMAD.WIDE UR10, UR10, 0x4, UR18 ;  /* 0x000000040a0a78a5 */ /* 0x000fc6000f8e0212 */
[----:B------:R-:W-:Y:S09]  /*7820*/  @!P0 BRA `(.L_x_1178) ;  /* 0x0000000000348947 */ /* 0x000ff20003800000 */
[----:B------:R-:W1:Y:S01]  /*7830*/  S2UR UR22, SR_CgaCtaId ;  /* 0x00000000001679c3 */ /* 0x000e620000008800 */
[----:B------:R-:W-:Y:S01]  /*7840*/  UIADD3 UR23, UP0, UR20, UR6, URZ ;  /* 0x0000000614177290 */ /* 0x000fe2000ff1e03f */
[----:B------:R-:W-:Y:S01]  /*7850*/  UMOV UR21, 0x400 ;  /* 0x0000040000157882 */ /* 0x000fe20000000000 */
[----:B------:R-:W-:Y:S02]  /*7860*/  UMOV UR32, 0x0 ;  /* 0x0000000000207882 */ /* 0x000fe40000000000 */
[----:B------:R-:W-:Y:S01]  /*7870*/  ULEA.HI.X.SX32 UR30, UR20, UR9, 0x1, UP0 ;  /* 0x00000009141e7291 */ /* 0x000fe200080f0e3f */
[----:B------:R-:W-:Y:S01]  /*7880*/  UMOV UR33, 0x14f00000 ;  /* 0x14f0000000217882 */ /* 0x000fe20000000000 */
[----:B-1----:R-:W-:Y:S02]  /*7890*/  ULEA UR21, UR22, UR21, 0x18 ;  /* 0x0000001516157291 */ /* 0x002fe4000f8ec03f */
[----:B------:R-:W-:Y:S02]  /*78a0*/  ULEA UR22, UP0, UR23, UR24, 0x2 ;  /* 0x0000001817167291 */ /* 0x000fe4000f80103f */
[----:B------:R-:W-:-:S02]  /*78b0*/  UIADD3 UR21, UR21, 0x10000, URZ ;  /* 0x0001000015157890 */ /* 0x000fc4000fffe03f */
[----:B------:R-:W-:-:S03]  /*78c0*/  ULEA.HI.X UR23, UR23, UR25, UR30, 0x2, UP0 ;  /* 0x0000001917177291 */ /* 0x000fc600080f141e */
[----:B------:R-:W-:-:S06]  /*78d0*/  UMOV UR30, 0x400 ;  /* 0x00000400001e7882 */ /* 0x000fcc0000000000 */
[----:B------:R1:W-:Y:S02]  /*78e0*/  UBLKRED.G.S.ADD.F32.RN [UR22], [UR21], UR30, desc[UR32] ;  /* 0x00002016150073bb */ /* 0x0003e400080a141e */
[----:B-1----:R0:W-:Y:S02]  /*78f0*/  UTMACMDFLUSH ;  /* 0x00000000000079b7 */ /* 0x0021e40000000000 */
.L_x_1178:
[----:B------:R-:W-:Y:S05]  /*7900*/  BSYNC B0 ;  /* 0x0000000000007941 */ /* 0x000fea0003800000 */
.L_x_1177:
        /* <DEDUP_REMOVED lines=13> */
.L_x_1180:
[----:B------:R-:W-:Y:S05]  /*79e0*/  BSYNC B0 ;  /* 0x0000000000007941 */ /* 0x000fea0003800000 */
.L_x_1179:
[----:B------:R-:W-:Y:S06]  /*79f0*/  BAR.ARV 0xa, 0xa0 ;  /* 0x0282800000007b1d */ /* 0x000fec0000002000 */
[----:B------:R-:W-:Y:S04]  /*7a00*/  BSSY B0, `(.L_x_1181) ;  /* 0x0000003000007945 */ /* 0x000fe80003800000 */
[----:B------:R-:W-:Y:S05]  /*7a10*/  @!P0 BRA `(.L_x_1182) ;  /* 0x0000000000048947 */ /* 0x000fea0003800000 */
[----:B------:R-:W-:-:S04]  /*7a20*/  DEPBAR.LE SB0, 0x0 ;  /* 0x000080000000791a */ /* 0x000fc80000000000 */
.L_x_1182:
[----:B------:R-:W-:Y:S05]  /*7a30*/  BSYNC B0 ;  /* 0x0000000000007941 */ /* 0x000fea0003800000 */
.L_x_1181:
        /* <DEDUP_REMOVED lines=13> */
.L_x_1184:
[----:B------:R-:W-:Y:S05]  /*7b10*/  BSYNC B0 ;  /* 0x0000000000007941 */ /* 0x000fea0003800000 */
.L_x_1183:
        /* <DEDUP_REMOVED lines=13> */
.L_x_1186:
[----:B------:R-:W-:Y:S05]  /*7bf0*/  BSYNC B0 ;  /* 0x0000000000007941 */ /* 0x000fea0003800000 */
.L_x_1185:
[----:B------:R-:W-:Y:S01]  /*7c00*/  UIADD3 UR12, UR12, 0x2, URZ ;  /* 0x000000020c0c7890 */ /* 0x000fe2000fffe03f */
[----:B------:R-:W-:Y:S06]  /*7c10*/  BAR.ARV 0xa, 0xa0 ;  /* 0x0282800000007b1d */ /* 0x000fec0000002000 */
[----:B------:R-:W-:Y:S01]  /*7c20*/  UISETP.GE.AND UP0, UPT, UR12, UR8, UPT ;  /* 0x000000080c00728c */ /* 0x000fe2000bf06270 */
[----:B------:R-:W-:Y:S04]  /*7c30*/  BSSY B0, `(.L_x_1187) ;  /* 0x0000003000007945 */ /* 0x000fe80003800000 */
[----:B------:R-:W-:Y:S06]  /*7c40*/  @!P0 BRA `(.L_x_1188) ;  /* 0x0000000000048947 */ /* 0x000fec0003800000 */
[----:B------:R-:W-:-:S04]  /*7c50*/  DEPBAR.LE SB0, 0x0 ;  /* 0x000080000000791a */ /* 0x000fc80000000000 */
.L_x_1188:
[----:B------:R-:W-:Y:S05]  /*7c60*/  BSYNC B0 ;  /* 0x0000000000007941 */ /* 0x000fea0003800000 */
.L_x_1187:
[----:B------:R-:W-:Y:S06]  /*7c70*/  BAR.ARV 0xb, 0xa0 ;  /* 0x02c2800000007b1d */ /* 0x000fec0000002000 */
[----:B------:R-:W-:Y:S01]  /*7c80*/  PLOP3.LUT P1, PT, PT, PT, UP0, 0x80, 0x0 ;  /* 0x000000000000781c */ /* 0x000fe20003f2f008 */
[----:B------:R-:W-:Y:S02]  /*7c90*/  UIADD3 UR20, UR20, 0x4000, URZ ;  /* 0x0000400014147890 */ /* 0x000fe4000fffe03f */
[----:B------:R-:W-:-:S10]  /*7ca0*/  UIADD3 UR4, UR4, 0x4000, URZ ;  /* 0x0000400004047890 */ /* 0x000fd4000fffe03f */
[----:B------:R-:W-:Y:S05]  /*7cb0*/  @!P1 BRA `(.L_x_1189) ;  /* 0xfffffff800c09947 */ /* 0x000fea000383ffff */
[----:B------:R-:W-:Y:S05]  /*7cc0*/  BRA `(.L_x_1109) ;  /* 0x0000002000587947 */ /* 0x000fea0003800000 */
.L_x_1167:
[----:B------:R-:W1:Y:S01]  /*7cd0*/  S2UR UR21, SR_CTAID.Z ;  /* 0x00000000001579c3 */ /* 0x000e620000002700 */
[----:B------:R-:W-:Y:S01]  /*7ce0*/  IMAD.MOV.U32 R11, RZ, RZ, 0x1 ;  /* 0x00000001ff0b7424 */ /* 0x000fe200078e00ff */
[----:B-1----:R-:W-:-:S13]  /*7cf0*/  ISETP.LE.AND P0, PT, RZ, UR21, PT ;  /* 0x00000015ff007c0c */ /* 0x002fda000bf03270 */
[----:B------:R-:W-:Y:S05]  /*7d00*/  @!P0 BRA `(.L_x_1190) ;  /* 0x0000001c00b48947 */ /* 0x000fea0003800000 */
[----:B------:R-:W1:Y:S01]  /*7d10*/  S2UR UR9, SR_CTAID.X ;  /* 0x00000000000979c3 */ /* 0x000e620000002500 */
[----:B------:R-:W-:Y:S01]  /*7d20*/  ULDC UR8, c[0x0][0x280] ;  /* 0x0000a00000087ab9 */ /* 0x000fe20000000800 */
[----:B------:R-:W-:Y:S01]  /*7d30*/  ULDC UR4, c[0x0][0x290] ;  /* 0x0000a40000047ab9 */ /* 0x000fe20000000800 */
[----:B------:R-:W-:-:S05]  /*7d40*/  ULDC UR5, c[0x0][0x74c] ;  /* 0x0001d30000057ab9 */ /* 0x000fca0000000800 */
[----:B------:R-:W2:Y:S01]  /*7d50*/  S2UR UR20, SR_CTAID.Y ;  /* 0x00000000001479c3 */ /* 0x000ea20000002600 */
[----:B-1----:R-:W-:Y:S02]  /*7d60*/  USHF.L.U32 UR11, UR9, 0x7, URZ ;  /* 0x00000007090b7899 */ /* 0x002fe4000800063f */
[----:B------:R-:W-:Y:S02]  /*7d70*/  ISETP.LE.AND P0, PT, RZ, UR9, PT ;  /* 0x00000009ff007c0c */ /* 0x000fe4000bf03270 */
[----:B------:R-:W-:-:S04]  /*7d80*/  UIADD3 UR4, -UR4, UR11, UR8 ;  /* 0x0000000b04047290 */ /* 0x000fc8000fffe108 */
[----:B------:R-:W-:-:S04]  /*7d90*/  UIADD3 UR4, UR4, -UR5, URZ ;  /* 0x8000000504047290 */ /* 0x000fc8000fffe03f */
[----:B------:R-:W-:-:S04]  /*7da0*/  USHF.R.S32.HI UR5, URZ, 0x1f, UR4 ;  /* 0x0000001f3f057899 */ /* 0x000fc80008011404 */
[----:B------:R-:W-:Y:S02]  /*7db0*/  ULEA.HI UR5, UR5, UR4, URZ, 0x6 ;  /* 0x0000000405057291 */ /* 0x000fe4000f8f303f */
[----:B------:R-:W-:Y:S02]  /*7dc0*/  UIADD3 UR4, UR8, 0x3f, URZ ;  /* 0x0000003f08047890 */ /* 0x000fe4000fffe03f */
[----:B------:R-:W-:Y:S02]  /*7dd0*/  USHF.R.S32.HI UR5, URZ, 0x6, UR5 ;  /* 0x000000063f057899 */ /* 0x000fe40008011405 */
[----:B------:R-:W-:Y:S02]  /*7de0*/  USHF.R.S32.HI UR6, URZ, 0x1f, UR4 ;  /* 0x0000001f3f067899 */ /* 0x000fe40008011404 */
[----:B------:R-:W-:Y:S02]  /*7df0*/  UISETP.LT.AND UP0, UPT, URZ, UR5, UPT ;  /* 0x000000053f00728c */ /* 0x000fe4000bf01270 */
[----:B------:R-:W-:-:S02]  /*7e00*/  ULEA.HI UR6, UR6, UR4, URZ, 0x6 ;  /* 0x0000000406067291 */ /* 0x000fc4000f8f303f */
[----:B------:R-:W-:Y:S02]  /*7e10*/  USEL UR7, URZ, UR5, !UP0 ;  /* 0x000000053f077287 */ /* 0x000fe4000c000000 */
[----:B------:R-:W-:Y:S01]  /*7e20*/  USHF.R.S32.HI UR6, URZ, 0x6, UR6 ;  /* 0x000000063f067899 */ /* 0x000fe20008011406 */
[----:B--2---:R-:W-:Y:S11]  /*7e30*/  @!P0 BRA `(.L_x_1191) ;  /* 0x0000000000288947 */ /* 0x004ff60003800000 */
[----:B------:R-:W-:Y:S01]  /*7e40*/  ULEA UR8, UR9, UR8, 0x7 ;  /* 0x0000000809087291 */ /* 0x000fe2000f8e383f */
[----:B------:R-:W-:Y:S01]  /*7e50*/  ULDC UR4, c[0x0][0x290] ;  /* 0x0000a40000047ab9 */ /* 0x000fe20000000800 */
[----:B------:R-:W-:Y:S02]  /*7e60*/  ULDC UR5, c[0x0][0x748] ;  /* 0x0001d20000057ab9 */ /* 0x000fe40000000800 */
[----:B------:R-:W-:-:S04]  /*7e70*/  UIADD3 UR4, -UR4, 0xbf, UR8 ;  /* 0x000000bf04047890 */ /* 0x000fc8000fffe108 */
[----:B------:R-:W-:-:S04]  /*7e80*/  UIADD3 UR4, UR4, UR5, URZ ;  /* 0x0000000504047290 */ /* 0x000fc8000fffe03f */
[----:B------:R-:W-:-:S04]  /*7e90*/  USHF.R.S32.HI UR5, URZ, 0x1f, UR4 ;  /* 0x0000001f3f057899 */ /* 0x000fc80008011404 */
[----:B------:R-:W-:-:S04]  /*7ea0*/  ULEA.HI UR5, UR5, UR4, URZ, 0x6 ;  /* 0x0000000405057291 */ /* 0x000fc8000f8f303f */
[----:B------:R-:W-:-:S04]  /*7eb0*/  USHF.R.S32.HI UR5, URZ, 0x6, UR5 ;  /* 0x000000063f057899 */ /* 0x000fc80008011405 */
[----:B------:R-:W-:-:S04]  /*7ec0*/  UISETP.LT.AND UP0, UPT, UR5, UR6, UPT ;  /* 0x000000060500728c */ /* 0x000fc8000bf01270 */
[----:B------:R-:W-:-:S12]  /*7ed0*/  USEL UR6, UR5, UR6, UP0 ;  /* 0x0000000605067287 */ /* 0x000fd80008000000 */
.L_x_1191:
[----:B------:R-:W-:-:S06]  /*7ee0*/  UISETP.GT.AND UP0, UPT, UR6, UR7, UPT ;  /* 0x000000070600728c */ /* 0x000fcc000bf04270 */
[----:B------:R-:W-:-:S13]  /*7ef0*/  PLOP3.LUT P0, PT, PT, PT, UP0, 0x80, 0x0 ;  /* 0x000000000000781c */ /* 0x000fda0003f0f008 */
[----:B------:R-:W-:Y:S05]  /*7f00*/  @!P0 BRA `(.L_x_1190) ;  /* 0x0000001c00348947 */ /* 0x000fea0003800000 */
[----:B------:R-:W-:Y:S01]  /*7f10*/  USHF.R.S32.HI UR10, URZ, 0x1f, UR20 ;  /* 0x0000001f3f0a7899 */ /* 0x000fe20008011414 */
[----:B------:R-:W-:Y:S01]  /*7f20*/  IMAD.U32 R4, RZ, RZ, UR7 ;  /* 0x00000007ff047e24 */ /* 0x000fe2000f8e00ff */
[----:B------:R-:W-:Y:S01]  /*7f30*/  ULDC.64 UR8, c[0x0][0x718] ;  /* 0x0001c60000087ab9 */ /* 0x000fe20000000a00 */
[----:B------:R-:W-:Y:S01]  /*7f40*/  ULDC.64 UR12, c[0x0][0x730] ;  /* 0x0001cc00000c7ab9 */ /* 0x000fe20000000a00 */
[----:B------:R-:W-:Y:S01]  /*7f50*/  UIMAD.WIDE.U32 UR4, UR20, UR8, URZ ;  /* 0x00000008140472a5 */ /* 0x000fe2000f8e003f */
[----:B------:R-:W-:Y:S01]  /*7f60*/  BSSY B0, `(.L_x_1190) ;  /* 0x00001c7000007945 */ /* 0x000fe20003800000 */
[----:B------:R-:W-:Y:S01]  /*7f70*/  UIMAD UR8, UR10, UR8, URZ ;  /* 0x000000080a0872a4 */ /* 0x000fe2000f8e023f */
[----:B------:R-:W-:Y:S01]  /*7f80*/  IMAD.MOV.U32 R0, RZ, RZ, RZ ;  /* 0x000000ffff007224 */ /* 0x000fe200078e00ff */
[----:B------:R-:W-:Y:S02]  /*7f90*/  UIMAD UR10, UR10, UR12, URZ ;  /* 0x0000000c0a0a72a4 */ /* 0x000fe4000f8e023f */
[----:B------:R-:W-:-:S02]  /*7fa0*/  UIMAD UR22, UR20, UR9, UR8 ;  /* 0x00000009141672a4 */ /* 0x000fc4000f8e0208 */
[----:B------:R-:W-:Y:S02]  /*7fb0*/  UIMAD.WIDE.U32 UR8, UR20, UR12, URZ ;  /* 0x0000000c140872a5 */ /* 0x000fe4000f8e003f */
[----:B------:R-:W-:Y:S02]  /*7fc0*/  UIMAD UR12, UR20, UR13, UR10 ;  /* 0x0000000d140c72a4 */ /* 0x000fe4000f8e020a */
[----:B------:R-:W-:Y:S01]  /*7fd0*/  USHF.R.S32.HI UR13, URZ, 0x1f, UR21 ;  /* 0x0000001f3f0d7899 */ /* 0x000fe20008011415 */
[----:B------:R-:W-:Y:S01]  /*7fe0*/  ULDC UR10, c[0x0][0x2e8] ;  /* 0x0000ba00000a7ab9 */ /* 0x000fe20000000800 */
[----:B------:R-:W-:Y:S01]  /*7ff0*/  ELECT P0, URZ, PT ;  /* 0x00000000003f782f */ /* 0x000fe20003800000 */
[----:B------:R-:W-:Y:S01]  /*8000*/  UISETP.NE.AND UP0, UPT, UR10, 0x1, UPT ;  /* 0x000000010a00788c */ /* 0x000fe2000bf05270 */
[----:B------:R-:W-:Y:S01]  /*8010*/  ULDC.64 UR14, c[0x0][0x720] ;  /* 0x0001c800000e7ab9 */ /* 0x000fe20000000a00 */
[----:B------:R-:W-:Y:S02]  /*8020*/  UIADD3 UR23, UR5, UR22, URZ ;  /* 0x0000001605177290 */ /* 0x000fe4000fffe03f */
[----:B------:R-:W-:-:S02]  /*8030*/  UIMAD UR10, UR13, UR14, URZ ;  /* 0x0000000e0d0a72a4 */ /* 0x000fc4000f8e023f */
[----:B------:R-:W-:Y:S01]  /*8040*/  UIADD3 UR9, UR9, UR12, URZ ;  /* 0x0000000c09097290 */ /* 0x000fe2000fffe03f */
[----:B------:R-:W-:Y:S01]  /*8050*/  ULDC.64 UR18, c[0x0][0x738] ;  /* 0x0001ce0000127ab9 */ /* 0x000fe20000000a00 */
[----:B------:R-:W-:-:S03]  /*8060*/  UMOV UR22, UR4 ;  /* 0x0000000400167c82 */ /* 0x000fc60008000000 */
[----:B------:R-:W-:Y:S01]  /*8070*/  @UP0 ULDC UR16, c[0x0][0x2ec] ;  /* 0x0000bb0000100ab9 */ /* 0x000fe20000000800 */
[----:B------:R-:W-:Y:S02]  /*8080*/  UIMAD UR13, UR13, UR18, URZ ;  /* 0x000000120d0d72a4 */ /* 0x000fe4000f8e023f */
[----:B------:R-:W-:Y:S02]  /*8090*/  UIMAD UR5, UR21, UR15, UR10 ;  /* 0x0000000f150572a4 */ /* 0x000fe4000f8e020a */
[----:B------:R-:W-:Y:S02]  /*80a0*/  UIMAD.WIDE.U32 UR22, UR21, UR14, UR22 ;  /* 0x0000000e151672a5 */ /* 0x000fe4000f8e0016 */
[----:B------:R-:W-:Y:S02]  /*80b0*/  UIMAD.WIDE.U32 UR16, UR20, UR16, URZ ;  /* 0x00000010141072a5 */ /* 0x000fe4000f8e003f */
[----:B------:R-:W-:Y:S01]  /*80c0*/  UIMAD.WIDE.U32 UR14, UR21, UR18, UR8 ;  /* 0x00000012150e72a5 */ /* 0x000fe2000f8e0008 */
[----:B------:R-:W-:-:S02]  /*80d0*/  UMOV UR12, UR20 ;  /* 0x00000014000c7c82 */ /* 0x000fc40008000000 */
[----:B------:R-:W-:Y:S01]  /*80e0*/  @UP0 ULDC UR8, c[0x0][0x2f0] ;  /* 0x0000bc0000080ab9 */ /* 0x000fe20000000800 */
[----:B------:R-:W-:Y:S02]  /*80f0*/  UIMAD UR4, UR21, UR19, UR13 ;  /* 0x00000013150472a4 */ /* 0x000fe4000f8e020d */
[----:B------:R-:W-:Y:S01]  /*8100*/  @UP0 USHF.R.U32.HI UR12, URZ, UR8, UR17 ;  /* 0x000000083f0c0299 */ /* 0x000fe20008011611 */
[----:B------:R-:W-:Y:S11]  /*8110*/  @!P0 BRA `(.L_x_1192) ;  /* 0x0000001800ac8947 */ /* 0x000ff60003800000 */
[----:B------:R-:W1:Y:S01]  /*8120*/  S2R R3, SR_CgaCtaId ;  /* 0x0000000000037919 */ /* 0x000e620000008800 */
[----:B------:R-:W-:-:S04]  /*8130*/  MOV R16, 0x400 ;  /* 0x0000040000107802 */ /* 0x000fc80000000f00 */
[----:B-1----:R-:W-:Y:S01]  /*8140*/  LEA R16, R3, R16, 0x18 ;  /* 0x0000001003107211 */ /* 0x002fe200078ec0ff */
[----:B------:R-:W-:-:S05]  /*8150*/  IMAD.MOV.U32 R3, RZ, RZ, 0x1 ;  /* 0x00000001ff037424 */ /* 0x000fca00078e00ff */
[----:B------:R-:W-:-:S04]  /*8160*/  SHF.L.U32 R3, R3, 0x1f, RZ ;  /* 0x0000001f03037819 */ /* 0x000fc800000006ff */
[----:B------:R-:W1:Y:S02]  /*8170*/  SYNCS.PHASECHK.TRANS64.TRYWAIT P0, [R16+URZ+0x30820], R3 ;  /* 0x03082003100075a7 */ /* 0x000e64000800017f */
[----:B-1----:R-:W-:Y:S05]  /*8180*/  @!P0 BRA `(.L_x_1193) ;  /* 0x0000001c00948947 */ /* 0x002fea0003800000 */
.L_x_1221:
[----:B------:R-:W2:Y:S01]  /*8190*/  S2R R0, SR_TID.X ;  /* 0x0000000000007919 */ /* 0x000ea20000002100 */
[----:B------:R-:W-:Y:S02]  /*81a0*/  IMAD.U32 R15, RZ, RZ, UR23 ;  /* 0x00000017ff0f7e24 */ /* 0x000fe4000f8e00ff */
[----:B------:R-:W-:Y:S02]  /*81b0*/  IMAD.U32 R14, RZ, RZ, UR15 ;  /* 0x0000000fff0e7e24 */ /* 0x000fe4000f8e00ff */
[----:B------:R-:W-:Y:S02]  /*81c0*/  VIADD R15, R15, UR5 ;  /* 0x000000050f0f7c36 */ /* 0x000fe40008000000 */
[----:B------:R-:W-:Y:S02]  /*81d0*/  VIADD R14, R14, UR4 ;  /* 0x000000040e0e7c36 */ /* 0x000fe40008000000 */
[----:B------:R-:W-:Y:S01]  /*81e0*/  IMAD.MOV.U32 R11, RZ, RZ, 0x1 ;  /* 0x00000001ff0b7424 */ /* 0x000fe200078e00ff */
[----:B--2---:R-:W-:-:S04]  /*81f0*/  LOP3.LUT R0, R0, 0x7f, RZ, 0xc0, !PT ;  /* 0x0000007f00007812 */ /* 0x004fc800078ec0ff */
[----:B------:R-:W-:-:S13]  /*8200*/  ISETP.NE.AND P0, PT, R0, RZ, PT ;  /* 0x000000ff0000720c */ /* 0x000fda0003f05270 */
[----:B------:R-:W-:Y:S05]  /*8210*/  @P0 BRA `(.L_x_1194) ;  /* 0x0000000000180947 */ /* 0x000fea0003800000 */
[----:B------:R-:W2:Y:S01]  /*8220*/  S2R R0, SR_TID.X ;  /* 0x0000000000007919 */ /* 0x000ea20000002100 */
[----:B-1----:R-:W-:-:S04]  /*8230*/  IMAD.MOV.U32 R3, RZ, RZ, 0x4100 ;  /* 0x00004100ff037424 */ /* 0x002fc800078e00ff */
[----:B------:R3:W-:Y:S01]  /*8240*/  SYNCS.ARRIVE.TRANS64 RZ, [R16+URZ+0x30810], R3 ;  /* 0x0308100310ff79a7 */ /* 0x0007e2000800003f */
[----:B--2---:R-:W-:-:S13]  /*8250*/  LOP3.LUT P1, RZ, R0, 0x1f, RZ, 0xc0, !PT ;  /* 0x0000001f00ff7812 */ /* 0x004fda000782c0ff */
[----:B---3--:R-:W-:Y:S05]  /*8260*/  @!P1 BRA `(.L_x_1194) ;  /* 0x0000000000049947 */ /* 0x008fea0003800000 */
[----:B------:R-:W-:Y:S01]  /*8270*/  BPT.TRAP 0x1 ;  /* 0x000000040000795c */ /* 0x000fe20000300000 */
.L_x_1194:
[----:B------:R-:W-:Y:S01]  /*8280*/  R2UR UR19, R4 ;  /* 0x00000000041372ca */ /* 0x000fe200000e0000 */
[----:B------:R-:W2:Y:S01]  /*8290*/  LDC.64 R6, c[0x0][0x198] ;  /* 0x00006600ff067b82 */ /* 0x000ea20000000a00 */
[----:B------:R-:W-:Y:S01]  /*82a0*/  R2UR UR7, R15 ;  /* 0x000000000f0772ca */ /* 0x000fe200000e0000 */
[----:B------:R-:W-:Y:S01]  /*82b0*/  ULDC.64 UR16, c[0x0][0x700] ;  /* 0x0001c00000107ab9 */ /* 0x000fe20000000a00 */
[----:B------:R-:W-:Y:S01]  /*82c0*/  UMOV UR36, 0x0 ;  /* 0x0000000000247882 */ /* 0x000fe20000000000 */
[----:B------:R-:W-:Y:S01]  /*82d0*/  IMAD.U32 R10, RZ, RZ, UR16 ;  /* 0x00000010ff0a7e24 */ /* 0x000fe2000f8e00ff */
[----:B------:R-:W-:Y:S01]  /*82e0*/  UMOV UR37, 0x14f00000 ;  /* 0x14f0000000257882 */ /* 0x000fe20000000000 */
[----:B------:R-:W-:Y:S01]  /*82f0*/  IMAD.U32 R9, RZ, RZ, UR17 ;  /* 0x00000011ff097e24 */ /* 0x000fe2000f8e00ff */
[----:B------:R-:W-:Y:S01]  /*8300*/  UMOV UR18, URZ ;  /* 0x0000003f00127c82 */ /* 0x000fe20008000000 */
[----:B------:R-:W-:Y:S01]  /*8310*/  UMOV UR26, 0x40 ;  /* 0x00000040001a7882 */ /* 0x000fe20000000000 */
[----:B------:R-:W-:Y:S01]  /*8320*/  UMOV UR28, UR20 ;  /* 0x00000014001c7c82 */ /* 0x000fe20008000000 */
[----:B------:R-:W-:Y:S01]  /*8330*/  UMOV UR29, UR21 ;  /* 0x00000015001d7c82 */ /* 0x000fe20008000000 */
[----:B------:R-:W-:Y:S01]  /*8340*/  IMAD.MOV.U32 R5, RZ, RZ, 0x10000 ;  /* 0x00010000ff057424 */ /* 0x000fe200078e00ff */
[----:B------:R-:W-:Y:S01]  /*8350*/  USHF.L.U32 UR19, UR19, 0x6, URZ ;  /* 0x0000000613137899 */ /* 0x000fe2000800063f */
[----:B------:R-:W-:Y:S01]  /*8360*/  IMAD.MOV.U32 R19, RZ, RZ, RZ ;  /* 0x000000ffff137224 */ /* 0x000fe200078e00ff */
[----:B------:R-:W-:Y:S01]  /*8370*/  UMOV UR48, 0x0 ;  /* 0x0000000000307882 */ /* 0x000fe20000000000 */
[----:B------:R-:W-:Y:S01]  /*8380*/  UMOV UR49, 0x10000000 ;  /* 0x1000000000317882 */ /* 0x000fe20000000000 */
[----:B------:R-:W-:Y:S01]  /*8390*/  UIADD3 UR8, UP0, UR19, UR22, URZ ;  /* 0x0000001613087290 */ /* 0x000fe2000ff1e03f */
[----:B------:R-:W-:-:S02]  /*83a0*/  UMOV UR13, UR21 ;  /* 0x00000015000d7c82 */ /* 0x000fc40008000000 */
[----:B------:R-:W-:Y:S01]  /*83b0*/  UMOV UR27, UR19 ;  /* 0x00000013001b7c82 */ /* 0x000fe20008000000 */
[----:B------:R-:W-:Y:S02]  /*83c0*/  ULEA.HI.X.SX32 UR7, UR19, UR7, 0x1, UP0 ;  /* 0x0000000713077291 */ /* 0x000fe400080f0e3f */
[----:B-1----:R-:W-:Y:S01]  /*83d0*/  IMAD.U32 R3, RZ, RZ, UR8 ;  /* 0x00000008ff037e24 */ /* 0x002fe2000f8e00ff */
[----:B------:R-:W-:Y:S01]  /*83e0*/  UMOV UR10, UR18 ;  /* 0x00000012000a7c82 */ /* 0x000fe20008000000 */
[----:B------:R-:W-:Y:S01]  /*83f0*/  IMAD.U32 R2, RZ, RZ, UR8 ;  /* 0x00000008ff027e24 */ /* 0x000fe2000f8e00ff */
[----:B------:R-:W-:Y:S01]  /*8400*/  R2UR UR8, R16 ;  /* 0x00000000100872ca */ /* 0x000fe200000e0000 */
[----:B--2---:R-:W-:Y:S01]  /*8410*/  IMAD.MOV.U32 R8, RZ, RZ, R6 ;  /* 0x000000ffff087224 */ /* 0x004fe200078e0006 */
[----:B------:R-:W-:Y:S01]  /*8420*/  LEA R0, P1, R3, R10, 0x2 ;  /* 0x0000000a03007211 */ /* 0x000fe200078210ff */
[----:B------:R-:W-:Y:S01]  /*8430*/  IMAD.U32 R3, RZ, RZ, UR7 ;  /* 0x00000007ff037e24 */ /* 0x000fe2000f8e00ff */
[----:B------:R-:W-:Y:S01]  /*8440*/  UMOV UR7, 0x10 ;  /* 0x0000001000077882 */ /* 0x000fe20000000000 */
[----:B------:R-:W-:Y:S01]  /*8450*/  UMOV UR42, 0x40 ;  /* 0x00000040002a7882 */ /* 0x000fe20000000000 */
[----:B------:R-:W-:Y:S01]  /*8460*/  R2UR UR32, R0 ;  /* 0x00000000002072ca */ /* 0x000fe200000e0000 */
[----:B------:R-:W-:Y:S01]  /*8470*/  UMOV UR43, UR11 ;  /* 0x0000000b002b7c82 */ /* 0x000fe20008000000 */
[----:B------:R-:W-:Y:S01]  /*8480*/  LEA.HI.X R2, R2, R9, R3, 0x2, P1 ;  /* 0x0000000902027211 */ /* 0x000fe200008f1403 */
[----:B------:R-:W-:Y:S01]  /*8490*/  UMOV UR44, UR12 ;  /* 0x0000000c002c7c82 */ /* 0x000fe20008000000 */
[----:B------:R-:W-:Y:S01]  /*84a0*/  IADD3 R0, P1, R8, 0x2f0, RZ ;  /* 0x000002f008007810 */ /* 0x000fe20007f3e0ff */
[----:B------:R-:W-:Y:S01]  /*84b0*/  UMOV UR45, UR21 ;  /* 0x00000015002d7c82 */ /* 0x000fe20008000000 */
[----:B------:R-:W-:Y:S01]  /*84c0*/  R2UR UR33, R2 ;  /* 0x00000000022172ca */ /* 0x000fe200000e0000 */
[----:B------:R-:W-:Y:S01]  /*84d0*/  UIADD3 UR16, UR8, 0x18000, URZ ;  /* 0x0001800008107890 */ /* 0x000fe2000fffe03f */
[----:B------:R-:W-:Y:S01]  /*84e0*/  R2UR UR30, R0 ;  /* 0x00000000001e72ca */ /* 0x000fe200000e0000 */
[----:B------:R-:W-:Y:S01]  /*84f0*/  UIADD3 UR17, UR8, 0x30810, URZ ;  /* 0x0003081008117890 */ /* 0x000fe2000fffe03f */
[----:B------:R-:W-:Y:S01]  /*8500*/  IADD3 R0, P2, R8, 0x3f0, RZ ;  /* 0x000003f008007810 */ /* 0x000fe20007f5e0ff */
[----:B------:R-:W-:-:S02]  /*8510*/  UIADD3 UR24, UR8, 0x1a000, URZ ;  /* 0x0001a00008187890 */ /* 0x000fc4000fffe03f */
[----:B------:R-:W-:Y:S01]  /*8520*/  UIADD3 UR50, UR8, 0x28000, URZ ;  /* 0x0002800008327890 */ /* 0x000fe2000fffe03f */
[----:B------:R-:W-:Y:S01]  /*8530*/  R2UR UR46, R0 ;  /* 0x00000000002e72ca */ /* 0x000fe200000e0000 */
[--C-:B------:R-:W-:Y:S01]  /*8540*/  IMAD.X R0, RZ, RZ, R7.reuse, P1 ;  /* 0x000000ffff007224 */ /* 0x100fe200008e0607 */
[----:B------:R-:W-:Y:S01]  /*8550*/  IADD3 R2, P1, R8, 0xf0, RZ ;  /* 0x000000f008027810 */ /* 0x000fe20007f3e0ff */
[----:B------:R-:W-:Y:S01]  /*8560*/  UMOV UR25, UR17 ;  /* 0x0000001100197c82 */ /* 0x000fe20008000000 */
[----:B------:R-:W-:Y:S01]  /*8570*/  UMOV UR51, UR17 ;  /* 0x0000001100337c82 */ /* 0x000fe20008000000 */
[----:B------:R-:W-:Y:S01]  /*8580*/  UIADD3 UR9, UR8, 0x30800, URZ ;  /* 0x0003080008097890 */ /* 0x000fe2000fffe03f */
[----:B------:R-:W-:Y:S01]  /*8590*/  R2UR UR31, R0 ;  /* 0x00000000001f72ca */ /* 0x000fe200000e0000 */
[--C-:B------:R-:W-:Y:S01]  /*85a0*/  IMAD.X R0, RZ, RZ, R7.reuse, P2 ;  /* 0x000000ffff007224 */ /* 0x100fe200010e0607 */
[----:B------:R-:W-:Y:S01]  /*85b0*/  R2UR UR34, R2 ;  /* 0x00000000022272ca */ /* 0x000fe200000e0000 */
[----:B------:R-:W-:Y:S01]  /*85c0*/  IMAD.X R3, RZ, RZ, R7, P1 ;  /* 0x000000ffff037224 */ /* 0x000fe200008e0607 */
[----:B------:R-:W-:-:S02]  /*85d0*/  UIADD3 UR40, UR8, 0x4000, URZ ;  /* 0x0000400008287890 */ /* 0x000fc4000fffe03f */
[----:B------:R-:W-:Y:S01]  /*85e0*/  R2UR UR47, R0 ;  /* 0x00000000002f72ca */ /* 0x000fe200000e0000 */
[----:B------:R-:W-:Y:S01]  /*85f0*/  IMAD.U32 R0, RZ, RZ, UR6 ;  /* 0x00000006ff007e24 */ /* 0x000fe2000f8e00ff */
[----:B------:R-:W-:Y:S01]  /*8600*/  R2UR UR35, R3 ;  /* 0x00000000032372ca */ /* 0x000fe200000e0000 */
[----:B------:R-:W-:Y:S02]  /*8610*/  UMOV UR41, UR9 ;  /* 0x0000000900297c82 */ /* 0x000fe40008000000 */
[----:B------:R-:W-:-:S05]  /*8620*/  VIADD R6, R0, 0xffffffff ;  /* 0xffffffff00067836 */ /* 0x000fca0000000000 */
[----:B------:R1:W-:Y:S01]  /*8630*/  STL [R1], R6 ;  /* 0x0000000601007387 */ /* 0x0003e20000100800 */
[----:B------:R-:W-:-:S04]  /*8640*/  ISETP.GE.AND P1, PT, R4, R6, PT ;  /* 0x000000060400720c */ /* 0x000fc80003f26270 */
[----:B------:R-:W-:Y:S01]  /*8650*/  UTMALDG.4D [UR16], [UR34], desc[UR36] ;  /* 0x00002410220075b4 */ /* 0x000fe20008019000 */
[----:B------:R-:W-:Y:S01]  /*8660*/  UTMALDG.4D [UR24], [UR34], desc[UR36] ;  /* 0x00002418220075b4 */ /* 0x000fe20008019000 */
[----:B------:R2:W-:Y:S01]  /*8670*/  UBLKCP.S.G [UR50], [UR32], UR7 ;  /* 0x00000032200073ba */ /* 0x0005e20008000207 */
[----:B------:R1:W-:Y:S01]  /*8680*/  SYNCS.ARRIVE.TRANS64 RZ, [R16+URZ+0x30800], R5 ;  /* 0x0308000510ff79a7 */ /* 0x0003e2000800003f */
[----:B------:R1:W-:Y:S01]  /*8690*/  UTMALDG.4D [UR8], [UR30], desc[UR48] ;  /* 0x000030081e0075b4 */ /* 0x0003e20008019000 */
[----:B--2---:R-:W-:Y:S01]  /*86a0*/  UIADD3 UR32, UR8, 0x8000, URZ ;  /* 0x0000800008207890 */ /* 0x004fe2000fffe03f */
[----:B------:R1:W-:Y:S01]  /*86b0*/  UTMALDG.4D [UR40], [UR30], desc[UR48] ;  /* 0x000030281e0075b4 */ /* 0x0003e20008019000 */
[----:B------:R-:W-:Y:S01]  /*86c0*/  UIADD3 UR24, UR8, 0xc000, URZ ;  /* 0x0000c00008187890 */ /* 0x000fe2000fffe03f */
[----:B------:R-:W-:Y:S01]  /*86d0*/  UMOV UR35, UR11 ;  /* 0x0000000b00237c82 */ /* 0x000fe20008000000 */
[----:B------:R-:W-:Y:S01]  /*86e0*/  UMOV UR36, UR12 ;  /* 0x0000000c00247c82 */ /* 0x000fe20008000000 */
[----:B------:R-:W-:Y:S01]  /*86f0*/  UMOV UR37, UR21 ;  /* 0x0000001500257c82 */ /* 0x000fe20008000000 */
[----:B------:R-:W-:Y:S01]  /*8700*/  UMOV UR34, UR18 ;  /* 0x0000001200227c82 */ /* 0x000fe20008000000 */
[----:B------:R-:W-:Y:S01]  /*8710*/  UMOV UR33, UR9 ;  /* 0x0000000900217c82 */ /* 0x000fe20008000000 */
[----:B------:R-:W-:Y:S01]  /*8720*/  UMOV UR27, UR11 ;  /* 0x0000000b001b7c82 */ /* 0x000fe20008000000 */
[----:B------:R-:W-:Y:S01]  /*8730*/  UMOV UR28, UR12 ;  /* 0x0000000c001c7c82 */ /* 0x000fe20008000000 */
[----:B------:R-:W-:Y:S01]  /*8740*/  UMOV UR25, UR9 ;  /* 0x0000000900197c82 */ /* 0x000fe20008000000 */
[----:B------:R1:W-:Y:S01]  /*8750*/  UTMALDG.4D [UR32], [UR46], desc[UR48] ;  /* 0x000030202e0075b4 */ /* 0x0003e20008019000 */
[----:B------:R1:W-:Y:S02]  /*8760*/  UTMALDG.4D [UR24], [UR46], desc[UR48] ;  /* 0x000030182e0075b4 */ /* 0x0003e40008019000 */
[----:B-1----:R-:W-:Y:S05]  /*8770*/  @P1 BRA `(.L_x_1195) ;  /* 0x00000010003c1947 */ /* 0x002fea0003800000 */
[----:B------:R-:W-:Y:S01]  /*8780*/  R2UR UR7, R4 ;  /* 0x00000000040772ca */ /* 0x000fe200000e0000 */
[----:B------:R-:W1:Y:S01]  /*8790*/  S2R R6, SR_TID.X ;  /* 0x0000000000067919 */ /* 0x000e620000002100 */
[----:B------:R-:W-:Y:S01]  /*87a0*/  UIADD3 UR8, UR6, -0x2, URZ ;  /* 0xfffffffe06087890 */ /* 0x000fe2000fffe03f */
[----:B------:R-:W-:-:S05]  /*87b0*/  IMAD.MOV.U32 R11, RZ, RZ, 0x1 ;  /* 0x00000001ff0b7424 */ /* 0x000fca00078e00ff */
[----:B------:R-:W-:-:S05]  /*87c0*/  ISETP.NE.AND P1, PT, R4, UR8, PT ;  /* 0x0000000804007c0c */ /* 0x000fca000bf25270 */
[----:B------:R-:W-:-:S04]  /*87d0*/  ULOP3.LUT UR7, URZ, UR7, URZ, 0x33, !UPT ;  /* 0x000000073f077292 */ /* 0x000fc8000f8e333f */
[----:B------:R-:W-:-:S06]  /*87e0*/  UIADD3 UR7, UR7, UR6, URZ ;  /* 0x0000000607077290 */ /* 0x000fcc000fffe03f */
[----:B------:R-:W-:-:S05]  /*87f0*/  IMAD.U32 R0, RZ, RZ, UR7 ;  /* 0x00000007ff007e24 */ /* 0x000fca000f8e00ff */
[----:B------:R-:W-:Y:S01]  /*8800*/  LOP3.LUT R5, R0, 0x1, RZ, 0xc0, !PT ;  /* 0x0000000100057812 */ /* 0x000fe200078ec0ff */
[----:B------:R-:W-:-:S04]  /*8810*/  IMAD.MOV.U32 R0, RZ, RZ, R4 ;  /* 0x000000ffff007224 */ /* 0x000fc800078e0004 */
[----:B------:R2:W-:Y:S01]  /*8820*/  STL [R1+0x4], R5 ;  /* 0x0000040501007387 */ /* 0x0005e20000100800 */
[----:B-1----:R-:W-:Y:S01]  /*8830*/  LOP3.LUT R6, R6, 0x1f, RZ, 0xc0, !PT ;  /* 0x0000001f06067812 */ /* 0x002fe200078ec0ff */
[----:B------:R-:W-:Y:S06]  /*8840*/  @!P1 BRA `(.L_x_1196) ;  /* 0x0000000800b09947 */ /* 0x000fec0003800000 */
[----:B------:R-:W-:Y:S01]  /*8850*/  R2UR UR8, R5 ;  /* 0x00000000050872ca */ /* 0x000fe200000e0000 */
[----:B------:R-:W-:Y:S02]  /*8860*/  IMAD.MOV.U32 R0, RZ, RZ, R4 ;  /* 0x000000ffff007224 */ /* 0x000fe400078e0004 */
[----:B------:R-:W-:-:S10]  /*8870*/  IMAD.MOV.U32 R11, RZ, RZ, 0x1 ;  /* 0x00000001ff0b7424 */ /* 0x000fd400078e00ff */
[----:B------:R-:W-:-:S06]  /*8880*/  UIADD3 UR7, UR7, -UR8, URZ ;  /* 0x8000000807077290 */ /* 0x000fcc000fffe03f */
[----:B------:R-:W-:-:S07]  /*8890*/  IMAD.U32 R20, RZ, RZ, UR7 ;  /* 0x00000007ff147e24 */ /* 0x000fce000f8e00ff */
.L_x_1205:
[----:B--234-:R-:W-:-:S04]  /*88a0*/  SHF.L.U32 R21, R11, 0x1f, RZ ;  /* 0x0000001f0b157819 */ /* 0x01cfc800000006ff */
[----:B------:R-:W1:Y:S02]  /*88b0*/  SYNCS.PHASECHK.TRANS64.TRYWAIT P1, [R16+URZ+0x30840], R21 ;  /* 0x03084015100075a7 */ /* 0x000e64000802017f */
[----:B-1----:R-:W-:Y:S05]  /*88c0*/  @!P1 BRA `(.L_x_1197) ;  /* 0x0000001400d89947 */ /* 0x002fea0003800000 */
.L_x_1222:
[----:B------:R-:W-:Y:S05]  /*88d0*/  @P0 BRA `(.L_x_1198) ;  /* 0x0000000000140947 */ /* 0x000fea0003800000 */
[----:B------:R-:W-:Y:S01]  /*88e0*/  ISETP.NE.AND P1, PT, R6, RZ, PT ;  /* 0x000000ff0600720c */ /* 0x000fe20003f25270 */
[----:B------:R-:W-:-:S04]  /*88f0*/  IMAD.MOV.U32 R3, RZ, RZ, 0x4100 ;  /* 0x00004100ff037424 */ /* 0x000fc800078e00ff */
[----:B------:R3:W-:Y:S08]  /*8900*/  SYNCS.ARRIVE.TRANS64 RZ, [R16+URZ+0x30830], R3 ;  /* 0x0308300310ff79a7 */ /* 0x0007f0000800003f */
[----:B------:R-:W-:Y:S05]  /*8910*/  @!P1 BRA `(.L_x_1198) ;  /* 0x0000000000049947 */ /* 0x000fea0003800000 */
[----:B------:R-:W-:Y:S01]  /*8920*/  BPT.TRAP 0x1 ;  /* 0x000000040000795c */ /* 0x000fe20000300000 */
.L_x_1198:
[----:B------:R-:W3:Y:S01]  /*8930*/  LDC.64 R12, c[0x0][0x728] ;  /* 0x0001ca00ff0c7b82 */ /* 0x000ee20000000a00 */
[----:B------:R-:W-:Y:S01]  /*8940*/  IMAD.SHL.U32 R18, R0, 0x40, RZ ;  /* 0x0000004000127824 */ /* 0x000fe200078e00ff */
[----:B------:R-:W-:Y:S01]  /*8950*/  R2UR UR32, R16 ;  /* 0x00000000102072ca */ /* 0x000fe200000e0000 */
[----:B------:R-:W-:Y:S01]  /*8960*/  UMOV UR30, 0x0 ;  /* 0x00000000001e7882 */ /* 0x000fe20000000000 */
[----:B------:R-:W-:Y:S01]  /*8970*/  UMOV UR31, 0x14f00000 ;  /* 0x14f00000001f7882 */ /* 0x000fe20000000000 */
[----:B------:R-:W-:Y:S01]  /*8980*/  UMOV UR18, URZ ;  /* 0x0000003f00127c82 */ /* 0x000fe20008000000 */
[C---:B------:R-:W-:Y:S01]  /*8990*/  IADD3 R2, P1, R18.reuse, UR14, RZ ;  /* 0x0000000e12027c10 */ /* 0x040fe2000ff3e0ff */
[----:B------:R-:W-:Y:S01]  /*89a0*/  UMOV UR26, 0x40 ;  /* 0x00000040001a7882 */ /* 0x000fe20000000000 */
[----:B--2---:R-:W2:Y:S01]  /*89b0*/  LDC.64 R4, c[0x0][0x198] ;  /* 0x00006600ff047b82 */ /* 0x004ea20000000a00 */
        /* <DEDUP_REMOVED lines=14> */
[----:B--2---:R-:W-:Y:S02]  /*8aa0*/  IMAD.MOV.U32 R8, RZ, RZ, R4 ;  /* 0x000000ffff087224 */ /* 0x004fe400078e0004 */
        /* <DEDUP_REMOVED lines=12> */
.L_x_1223:
[----:B------:R-:W-:Y:S05]  /*8b70*/  @P0 BRA `(.L_x_1200) ;  /* 0x0000000000140947 */ /* 0x000fea0003800000 */
[----:B------:R-:W-:Y:S01]  /*8b80*/  ISETP.NE.AND P1, PT, R6, RZ, PT ;  /* 0x000000ff0600720c */ /* 0x000fe20003f25270 */
[----:B------:R-:W-:-:S04]  /*8b90*/  IMAD.MOV.U32 R2, RZ, RZ, 0x4100 ;  /* 0x00004100ff027424 */ /* 0x000fc800078e00ff */
[----:B------:R3:W-:Y:S08]  /*8ba0*/  SYNCS.ARRIVE.TRANS64 RZ, [R16+URZ+0x30818], R2 ;  /* 0x0308180210ff79a7 */ /* 0x0007f0000800003f */
[----:B------:R-:W-:Y:S05]  /*8bb0*/  @!P1 BRA `(.L_x_1200) ;  /* 0x0000000000049947 */ /* 0x000fea0003800000 */
[----:B------:R-:W-:Y:S01]  /*8bc0*/  BPT.TRAP 0x1 ;  /* 0x000000040000795c */ /* 0x000fe20000300000 */
.L_x_1200:
[----:B------:R-:W-:Y:S01]  /*8bd0*/  VIADD R18, R18, 0x40 ;  /* 0x0000004012127836 */ /* 0x000fe20000000000 */
[----:B------:R-:W-:Y:S01]  /*8be0*/  ULDC.64 UR8, c[0x0][0x700] ;  /* 0x0001c00000087ab9 */ /* 0x000fe20000000a00 */
[----:B------:R-:W-:Y:S01]  /*8bf0*/  R2UR UR32, R16 ;  /* 0x00000000102072ca */ /* 0x000fe200000e0000 */
[----:B------:R-:W-:Y:S01]  /*8c00*/  IMAD.U32 R10, RZ, RZ, UR8 ;  /* 0x00000008ff0a7e24 */ /* 0x000fe2000f8e00ff */
[----:B------:R-:W-:Y:S01]  /*8c10*/  UMOV UR30, 0x0 ;  /* 0x00000000001e7882 */ /* 0x000fe20000000000 */
[----:B---3--:R-:W-:Y:S01]  /*8c20*/  IADD3 R2, P1, R18, UR22, RZ ;  /* 0x0000001612027c10 */ /* 0x008fe2000ff3e0ff */
[----:B------:R-:W-:Y:S01]  /*8c30*/  IMAD.U32 R9, RZ, RZ, UR9 ;  /* 0x00000009ff097e24 */ /* 0x000fe2000f8e00ff */
[----:B------:R-:W-:Y:S01]  /*8c40*/  SHF.R.S32.HI R17, RZ, 0x1f, R18 ;  /* 0x0000001fff117819 */ /* 0x000fe20000011412 */
[----:B------:R-:W-:Y:S01]  /*8c50*/  UMOV UR31, 0x14f00000 ;  /* 0x14f00000001f7882 */ /* 0x000fe20000000000 */
[----:B------:R-:W-:Y:S01]  /*8c60*/  LEA R3, P2, R2, R10, 0x2 ;  /* 0x0000000a02037211 */ /* 0x000fe200078410ff */
[----:B------:R-:W-:Y:S01]  /*8c70*/  UMOV UR26, URZ ;  /* 0x0000003f001a7c82 */ /* 0x000fe20008000000 */
[----:B------:R-:W-:Y:S01]  /*8c80*/  R2UR UR27, R18 ;  /* 0x00000000121b72ca */ /* 0x000fe200000e0000 */
[----:B------:R-:W-:Y:S01]  /*8c90*/  UMOV UR28, UR20 ;  /* 0x00000014001c7c82 */ /* 0x000fe20008000000 */
[----:B------:R-:W-:Y:S01]  /*8ca0*/  R2UR UR34, R3 ;  /* 0x00000000032272ca */ /* 0x000fe200000e0000 */
[----:B------:R-:W-:Y:S01]  /*8cb0*/  IMAD.X R3, R17, 0x1, R15, P1 ;  /* 0x0000000111037824 */ /* 0x000fe200008e060f */
[----:B------:R-:W-:-:S02]  /*8cc0*/  UIADD3 UR24, UR32, 0x1c000, URZ ;  /* 0x0001c00020187890 */ /* 0x000fc4000fffe03f */
[----:B------:R-:W-:Y:S02]  /*8cd0*/  UIADD3 UR25, UR32, 0x30818, URZ ;  /* 0x0003081820197890 */ /* 0x000fe4000fffe03f */
[----:B------:R-:W-:Y:S01]  /*8ce0*/  LEA.HI.X R3, R2, R9, R3, 0x2, P2 ;  /* 0x0000000902037211 */ /* 0x000fe200010f1403 */
[----:B------:R-:W-:Y:S01]  /*8cf0*/  UIADD3 UR16, UR32, 0x1e000, URZ ;  /* 0x0001e00020107890 */ /* 0x000fe2000fffe03f */
[----:B------:R-:W-:Y:S01]  /*8d00*/  IADD3 R2, P1, R8, 0xf0, RZ ;  /* 0x000000f008027810 */ /* 0x000fe20007f3e0ff */
[----:B------:R-:W-:Y:S01]  /*8d10*/  UIADD3 UR32, UR32, 0x28100, URZ ;  /* 0x0002810020207890 */ /* 0x000fe2000fffe03f */
[----:B------:R-:W-:Y:S01]  /*8d20*/  R2UR UR35, R3 ;  /* 0x00000000032372ca */ /* 0x000fe200000e0000 */
[----:B------:R-:W-:Y:S01]  /*8d30*/  UMOV UR29, UR21 ;  /* 0x00000015001d7c82 */ /* 0x000fe20008000000 */
[----:B------:R-:W-:Y:S01]  /*8d40*/  R2UR UR8, R2 ;  /* 0x00000000020872ca */ /* 0x000fe200000e0000 */
[----:B------:R-:W-:Y:S01]  /*8d50*/  IMAD.X R3, RZ, RZ, R7, P1 ;  /* 0x000000ffff037224 */ /* 0x000fe200008e0607 */
[----:B------:R-:W-:Y:S01]  /*8d60*/  UMOV UR18, 0x40 ;  /* 0x0000004000127882 */ /* 0x000fe20000000000 */
[----:B------:R-:W-:Y:S01]  /*8d70*/  UMOV UR17, UR25 ;  /* 0x0000001900117c82 */ /* 0x000fe20008000000 */
[----:B------:R-:W-:Y:S01]  /*8d80*/  UMOV UR19, UR27 ;  /* 0x0000001b00137c82 */ /* 0x000fe20008000000 */
[----:B------:R-:W-:Y:S01]  /*8d90*/  UMOV UR33, UR25 ;  /* 0x0000001900217c82 */ /* 0x000fe20008000000 */
[----:B------:R-:W-:Y:S01]  /*8da0*/  R2UR UR9, R3 ;  /* 0x00000000030972ca */ /* 0x000fe200000e0000 */
[----:B------:R-:W-:-:S12]  /*8db0*/  UMOV UR7, 0x10 ;  /* 0x0000001000077882 */ /* 0x000fd80000000000 */
[----:B------:R3:W-:Y:S01]  /*8dc0*/  UTMALDG.4D [UR24], [UR8], desc[UR30] ;  /* 0x00001e18080075b4 */ /* 0x0007e20008019000 */
[----:B------:R3:W-:Y:S01]  /*8dd0*/  UTMALDG.4D [UR16], [UR8], desc[UR30] ;  /* 0x00001e10080075b4 */ /* 0x0007e20008019000 */
[----:B------:R3:W-:Y:S01]  /*8de0*/  UBLKCP.S.G [UR32], [UR34], UR7 ;  /* 0x00000020220073ba */ /* 0x0007e20008000207 */
[----:B------:R-:W4:Y:S02]  /*8df0*/  SYNCS.PHASECHK.TRANS64.TRYWAIT P1, [R16+URZ+0x30848], R21 ;  /* 0x03084815100075a7 */ /* 0x000f24000802017f */
[----:B---34-:R-:W-:Y:S05]  /*8e00*/  @!P1 BRA `(.L_x_1201) ;  /* 0x0000001000b09947 */ /* 0x018fea0003800000 */
.L_x_1224:
[----:B------:R-:W-:Y:S05]  /*8e10*/  @P0 BRA `(.L_x_1202) ;  /* 0x0000000000140947 */ /* 0x000fea0003800000 */
[----:B------:R-:W-:Y:S01]  /*8e20*/  ISETP.NE.AND P1, PT, R6, RZ, PT ;  /* 0x000000ff0600720c */ /* 0x000fe20003f25270 */
[----:B-123--:R-:W-:-:S04]  /*8e30*/  IMAD.MOV.U32 R21, RZ, RZ, 0x4100 ;  /* 0x00004100ff157424 */ /* 0x00efc800078e00ff */
[----:B------:R4:W-:Y:S08]  /*8e40*/  SYNCS.ARRIVE.TRANS64 RZ, [R16+URZ+0x30838], R21 ;  /* 0x0308381510ff79a7 */ /* 0x0009f0000800003f */
[----:B------:R-:W-:Y:S05]  /*8e50*/  @!P1 BRA `(.L_x_1202) ;  /* 0x0000000000049947 */ /* 0x000fea0003800000 */
[----:B------:R-:W-:Y:S01]  /*8e60*/  BPT.TRAP 0x1 ;  /* 0x000000040000795c */ /* 0x000fe20000300000 */
.L_x_1202:
[C---:B------:R-:W-:Y:S01]  /*8e70*/  R2UR UR27, R18.reuse ;  /* 0x00000000121b72ca */ /* 0x040fe200000e0000 */
[----:B------:R-:W-:Y:S01]  /*8e80*/  UMOV UR30, 0x0 ;  /* 0x00000000001e7882 */ /* 0x000fe20000000000 */
[----:B------:R-:W-:Y:S01]  /*8e90*/  IADD3 R18, P1, R18, UR14, RZ ;  /* 0x0000000e12127c10 */ /* 0x000fe2000ff3e0ff */
        /* <DEDUP_REMOVED lines=26> */
[----:B------:R-:W5:Y:S02]  /*9040*/  SYNCS.PHASECHK.TRANS64.TRYWAIT P1, [R16+URZ+0x30820], R5 ;  /* 0x03082005100075a7 */ /* 0x000f64000802017f */
[----:B-1---5:R-:W-:Y:S05]  /*9050*/  @!P1 BRA `(.L_x_1203) ;  /* 0x0000001000309947 */ /* 0x022fea0003800000 */
.L_x_1226:
[----:B------:R-:W-:Y:S05]  /*9060*/  @P0 BRA `(.L_x_1204) ;  /* 0x0000000000140947 */ /* 0x000fea0003800000 */
[----:B------:R-:W-:Y:S01]  /*9070*/  ISETP.NE.AND P1, PT, R6, RZ, PT ;  /* 0x000000ff0600720c */ /* 0x000fe20003f25270 */
[----:B------:R-:W-:-:S04]  /*9080*/  IMAD.MOV.U32 R5, RZ, RZ, 0x4100 ;  /* 0x00004100ff057424 */ /* 0x000fc800078e00ff */
[----:B------:R1:W-:Y:S08]  /*9090*/  SYNCS.ARRIVE.TRANS64 RZ, [R16+URZ+0x30810], R5 ;  /* 0x0308100510ff79a7 */ /* 0x0003f0000800003f */
[----:B------:R-:W-:Y:S05]  /*90a0*/  @!P1 BRA `(.L_x_1204) ;  /* 0x0000000000049947 */ /* 0x000fea0003800000 */
[----:B------:R-:W-:Y:S01]  /*90b0*/  BPT.TRAP 0x1 ;  /* 0x000000040000795c */ /* 0x000fe20000300000 */
.L_x_1204:
[----:B------:R-:W-:Y:S01]  /*90c0*/  R2UR UR7, R0 ;  /* 0x00000000000772ca */ /* 0x000fe200000e0000 */
[----:B------:R-:W-:Y:S01]  /*90d0*/  VIADD R20, R20, 0xfffffffe ;  /* 0xfffffffe14147836 */ /* 0x000fe20000000000 */
[----:B------:R-:W-:Y:S01]  /*90e0*/  R2UR UR8, R15 ;  /* 0x000000000f0872ca */ /* 0x000fe200000e0000 */
[----:B------:R-:W-:Y:S01]  /*90f0*/  UMOV UR30, 0x0 ;  /* 0x00000000001e7882 */ /* 0x000fe20000000000 */
[----:B------:R-:W-:Y:S01]  /*9100*/  R2UR UR32, R16 ;  /* 0x00000000102072ca */ /* 0x000fe200000e0000 */
[----:B------:R-:W-:Y:S01]  /*9110*/  UMOV UR31, 0x14f00000 ;  /* 0x14f00000001f7882 */ /* 0x000fe20000000000 */
[----:B------:R-:W-:Y:S01]  /*9120*/  UMOV UR26, URZ ;  /* 0x0000003f001a7c82 */ /* 0x000fe20008000000 */
[----:B------:R-:W-:Y:S01]  /*9130*/  UMOV UR28, UR20 ;  /* 0x00000014001c7c82 */ /* 0x000fe20008000000 */
[----:B------:R-:W-:Y:S01]  /*9140*/  UMOV UR29, UR21 ;  /* 0x00000015001d7c82 */ /* 0x000fe20008000000 */
[----:B------:R-:W-:Y:S01]  /*9150*/  UMOV UR18, 0x40 ;  /* 0x0000004000127882 */ /* 0x000fe20000000000 */
[----:B------:R-:W-:-:S03]  /*9160*/  UMOV UR10, 0x10 ;  /* 0x00000010000a7882 */ /* 0x000fc60000000000 */
[----:B------:R-:W-:-:S04]  /*9170*/  UIADD3 UR7, UR7, 0x2, URZ ;  /* 0x0000000207077890 */ /* 0x000fc8000fffe03f */
[----:B------:R-:W-:Y:S02]  /*9180*/  USHF.L.U32 UR27, UR7, 0x6, URZ ;  /* 0x00000006071b7899 */ /* 0x000fe4000800063f */
[----:B------:R-:W-:Y:S02]  /*9190*/  UIADD3 UR24, UR32, 0x18000, URZ ;  /* 0x0001800020187890 */ /* 0x000fe4000fffe03f */
[----:B------:R-:W-:Y:S02]  /*91a0*/  UIADD3 UR9, UP0, UR27, UR22, URZ ;  /* 0x000000161b097290 */ /* 0x000fe4000ff1e03f */
[----:B------:R-:W-:Y:S02]  /*91b0*/  UIADD3 UR25, UR32, 0x30810, URZ ;  /* 0x0003081020197890 */ /* 0x000fe4000fffe03f */
[----:B------:R-:W-:Y:S02]  /*91c0*/  ULEA.HI.X.SX32 UR8, UR27, UR8, 0x1, UP0 ;  /* 0x000000081b087291 */ /* 0x000fe400080f0e3f */
[----:B-1----:R-:W-:Y:S01]  /*91d0*/  IMAD.U32 R5, RZ, RZ, UR9 ;  /* 0x00000009ff057e24 */ /* 0x002fe2000f8e00ff */
[----:B------:R-:W-:-:S02]  /*91e0*/  UIADD3 UR16, UR32, 0x1a000, URZ ;  /* 0x0001a00020107890 */ /* 0x000fc4000fffe03f */
[----:B------:R-:W-:Y:S01]  /*91f0*/  UIADD3 UR32, UR32, 0x28000, URZ ;  /* 0x0002800020207890 */ /* 0x000fe2000fffe03f */
[----:B------:R-:W-:Y:S01]  /*9200*/  IMAD.U32 R4, RZ, RZ, UR8 ;  /* 0x00000008ff047e24 */ /* 0x000fe2000f8e00ff */
[----:B------:R-:W-:Y:S01]  /*9210*/  LEA R0, P1, R5, R10, 0x2 ;  /* 0x0000000a05007211 */ /* 0x000fe200078210ff */
[----:B------:R-:W-:Y:S01]  /*9220*/  UMOV UR17, UR25 ;  /* 0x0000001900117c82 */ /* 0x000fe20008000000 */
[----:B------:R-:W-:Y:S01]  /*9230*/  R2UR UR8, R2 ;  /* 0x00000000020872ca */ /* 0x000fe200000e0000 */
[----:B------:R-:W-:Y:S01]  /*9240*/  UMOV UR19, UR27 ;  /* 0x0000001b00137c82 */ /* 0x000fe20008000000 */
[----:B------:R-:W-:Y:S01]  /*9250*/  R2UR UR34, R0 ;  /* 0x00000000002272ca */ /* 0x000fe200000e0000 */
[----:B------:R-:W-:Y:S01]  /*9260*/  IMAD.U32 R0, RZ, RZ, UR9 ;  /* 0x00000009ff007e24 */ /* 0x000fe2000f8e00ff */
[----:B------:R-:W-:Y:S01]  /*9270*/  R2UR UR9, R3 ;  /* 0x00000000030972ca */ /* 0x000fe200000e0000 */
[----:B------:R-:W-:-:S03]  /*9280*/  UMOV UR33, UR25 ;  /* 0x0000001900217c82 */ /* 0x000fc60008000000 */
[----:B------:R-:W-:Y:S02]  /*9290*/  LEA.HI.X R0, R0, R9, R4, 0x2, P1 ;  /* 0x0000000900007211 */ /* 0x000fe400008f1404 */
[----:B------:R-:W-:Y:S02]  /*92a0*/  ISETP.NE.AND P1, PT, R20, RZ, PT ;  /* 0x000000ff1400720c */ /* 0x000fe40003f25270 */
[----:B------:R-:W-:Y:S01]  /*92b0*/  R2UR UR35, R0 ;  /* 0x00000000002372ca */ /* 0x000fe200000e0000 */
[----:B------:R-:W-:-:S04]  /*92c0*/  IMAD.U32 R0, RZ, RZ, UR7 ;  /* 0x00000007ff007e24 */ /* 0x000fc8000f8e00ff */
[----:B------:R1:W-:Y:S01]  /*92d0*/  UTMALDG.4D [UR24], [UR8], desc[UR30] ;  /* 0x00001e18080075b4 */ /* 0x0003e20008019000 */
[----:B------:R1:W-:Y:S07]  /*92e0*/  UTMALDG.4D [UR16], [UR8], desc[UR30] ;  /* 0x00001e10080075b4 */ /* 0x0003ee0008019000 */
[----:B------:R1:W-:Y:S02]  /*92f0*/  UBLKCP.S.G [UR32], [UR34], UR10 ;  /* 0x00000020220073ba */ /* 0x0003e4000800020a */
[----:B-1----:R-:W-:Y:S05]  /*9300*/  @P1 BRA `(.L_x_1205) ;  /* 0xfffffff400641947 */ /* 0x002fea000383ffff */
.L_x_1196:
[----:B------:R-:W3:Y:S02]  /*9310*/  LDL.LU R4, [R1+0x4] ;  /* 0x0000040001047983 */ /* 0x000ee40000300800 */
[----:B---3--:R-:W-:Y:S02]  /*9320*/  ISETP.NE.AND P1, PT, R4, RZ, PT ;  /* 0x000000ff0400720c */ /* 0x008fe40003f25270 */
[----:B------:R1:W5:Y:S11]  /*9330*/  LDL R4, [R1] ;  /* 0x0000000001047983 */ /* 0x0003760000100800 */
[----:B-1----:R-:W-:Y:S05]  /*9340*/  @!P1 BRA `(.L_x_1195) ;  /* 0x0000000400489947 */ /* 0x002fea0003800000 */
[----:B------:R-:W-:-:S04]  /*9350*/  SHF.L.U32 R13, R11, 0x1f, RZ ;  /* 0x0000001f0b0d7819 */ /* 0x000fc800000006ff */
[----:B------:R-:W1:Y:S02]  /*9360*/  SYNCS.PHASECHK.TRANS64.TRYWAIT P1, [R16+URZ+0x30840], R13 ;  /* 0x0308400d100075a7 */ /* 0x000e64000802017f */
[----:B-1----:R-:W-:Y:S05]  /*9370*/  @!P1 BRA `(.L_x_1206) ;  /* 0x0000000c00809947 */ /* 0x002fea0003800000 */
.L_x_1227:
[----:B------:R-:W-:Y:S05]  /*9380*/  @P0 BRA `(.L_x_1207) ;  /* 0x0000000000140947 */ /* 0x000fea0003800000 */
[----:B------:R-:W-:Y:S01]  /*9390*/  ISETP.NE.AND P1, PT, R6, RZ, PT ;  /* 0x000000ff0600720c */ /* 0x000fe20003f25270 */
[----:B--2---:R-:W-:-:S04]  /*93a0*/  IMAD.MOV.U32 R5, RZ, RZ, 0x4100 ;  /* 0x00004100ff057424 */ /* 0x004fc800078e00ff */
[----:B------:R3:W-:Y:S08]  /*93b0*/  SYNCS.ARRIVE.TRANS64 RZ, [R16+URZ+0x30830], R5 ;  /* 0x0308300510ff79a7 */ /* 0x0007f0000800003f */
[----:B------:R-:W-:Y:S05]  /*93c0*/  @!P1 BRA `(.L_x_1207) ;  /* 0x0000000000049947 */ /* 0x000fea0003800000 */
[----:B------:R-:W-:Y:S01]  /*93d0*/  BPT.TRAP 0x1 ;  /* 0x000000040000795c */ /* 0x000fe20000300000 */
.L_x_1207:
[----:B--23-5:R-:W2:Y:S01]  /*93e0*/  LDC.64 R4, c[0x0][0x728] ;  /* 0x0001ca00ff047b82 */ /* 0x02cea20000000a00 */
[----:B------:R-:W-:Y:S01]  /*93f0*/  IMAD.SHL.U32 R17, R0, 0x40, RZ ;  /* 0x0000004000117824 */ /* 0x000fe200078e00ff */
[----:B------:R-:W-:Y:S01]  /*9400*/  R2UR UR32, R16 ;  /* 0x00000000102072ca */ /* 0x000fe200000e0000 */
[----:B------:R-:W-:Y:S01]  /*9410*/  UMOV UR30, 0x0 ;  /* 0x00000000001e7882 */ /* 0x000fe20000000000 */
[----:B------:R-:W-:Y:S01]  /*9420*/  UMOV UR31, 0x14f00000 ;  /* 0x14f00000001f7882 */ /* 0x000fe20000000000 */
[----:B------:R-:W-:Y:S01]  /*9430*/  UMOV UR26, URZ ;  /* 0x0000003f001a7c82 */ /* 0x000fe20008000000 */
[C---:B------:R-:W-:Y:S01]  /*9440*/  IADD3 R0, P1, R17.reuse, UR14, RZ ;  /* 0x0000000e11007c10 */ /* 0x040fe2000ff3e0ff */
        /* <DEDUP_REMOVED lines=10> */
[----:B--2---:R-:W-:Y:S01]  /*94f0*/  LEA R4, P2, R0, R4, 0x2 ;  /* 0x0000000400047211 */ /* 0x004fe200078410ff */
        /* <DEDUP_REMOVED lines=15> */
.L_x_1228:
[----:B------:R-:W-:Y:S05]  /*95f0*/  @P0 BRA `(.L_x_1209) ;  /* 0x0000000000140947 */ /* 0x000fea0003800000 */
[----:B------:R-:W-:Y:S01]  /*9600*/  ISETP.NE.AND P0, PT, R6, RZ, PT ;  /* 0x000000ff0600720c */ /* 0x000fe20003f05270 */
[----:B------:R-:W-:-:S04]  /*9610*/  IMAD.MOV.U32 R5, RZ, RZ, 0x4100 ;  /* 0x00004100ff057424 */ /* 0x000fc800078e00ff */
[----:B------:R3:W-:Y:S08]  /*9620*/  SYNCS.ARRIVE.TRANS64 RZ, [R16+URZ+0x30818], R5 ;  /* 0x0308180510ff79a7 */ /* 0x0007f0000800003f */
[----:B------:R-:W-:Y:S05]  /*9630*/  @!P0 BRA `(.L_x_1209) ;  /* 0x0000000000048947 */ /* 0x000fea0003800000 */
[----:B------:R-:W-:Y:S01]  /*9640*/  BPT.TRAP 0x1 ;  /* 0x000000040000795c */ /* 0x000fe20000300000 */
.L_x_1209:
        /* <DEDUP_REMOVED lines=9> */
[----:B------:R-:W-:-:S04]  /*96e0*/  UMOV UR18, 0x40 ;  /* 0x0000004000127882 */ /* 0x000fc80000000000 */
[----:B------:R-:W-:-:S04]  /*96f0*/  UIADD3 UR27, UR27, 0x40, URZ ;  /* 0x000000401b1b7890 */ /* 0x000fc8000fffe03f */
[----:B------:R-:W-:Y:S02]  /*9700*/  UIADD3 UR8, UP0, UR27, UR22, URZ ;  /* 0x000000161b087290 */ /* 0x000fe4000ff1e03f */
[----:B------:R-:W-:Y:S02]  /*9710*/  UIADD3 UR24, UR32, 0x1c000, URZ ;  /* 0x0001c00020187890 */ /* 0x000fe4000fffe03f */
[----:B------:R-:W-:Y:S02]  /*9720*/  ULEA.HI.X.SX32 UR7, UR27, UR7, 0x1, UP0 ;  /* 0x000000071b077291 */ /* 0x000fe400080f0e3f */
[----:B---3--:R-:W-:Y:S01]  /*9730*/  IMAD.U32 R5, RZ, RZ, UR8 ;  /* 0x00000008ff057e24 */ /* 0x008fe2000f8e00ff */
[----:B------:R-:W-:Y:S01]  /*9740*/  UIADD3 UR25, UR32, 0x30818, URZ ;  /* 0x0003081820197890 */ /* 0x000fe2000fffe03f */
[----:B------:R-:W-:Y:S01]  /*9750*/  IMAD.U32 R0, RZ, RZ, UR8 ;  /* 0x00000008ff007e24 */ /* 0x000fe2000f8e00ff */
[----:B------:R-:W-:Y:S01]  /*9760*/  R2UR UR8, R2 ;  /* 0x00000000020872ca */ /* 0x000fe200000e0000 */
[----:B------:R-:W-:Y:S01]  /*9770*/  IMAD.U32 R4, RZ, RZ, UR7 ;  /* 0x00000007ff047e24 */ /* 0x000fe2000f8e00ff */
[----:B------:R-:W-:Y:S01]  /*9780*/  LEA R10, P0, R5, R10, 0x2 ;  /* 0x0000000a050a7211 */ /* 0x000fe200078010ff */
[----:B------:R-:W-:-:S02]  /*9790*/  UIADD3 UR16, UR32, 0x1e000, URZ ;  /* 0x0001e00020107890 */ /* 0x000fc4000fffe03f */
[----:B------:R-:W-:Y:S01]  /*97a0*/  UIADD3 UR32, UR32, 0x28100, URZ ;  /* 0x0002810020207890 */ /* 0x000fe2000fffe03f */
[----:B------:R-:W-:Y:S01]  /*97b0*/  LEA.HI.X R9, R0, R9, R4, 0x2, P0 ;  /* 0x0000000900097211 */ /* 0x000fe200000f1404 */
[----:B------:R-:W-:Y:S01]  /*97c0*/  UMOV UR17, UR25 ;  /* 0x0000001900117c82 */ /* 0x000fe20008000000 */
[----:B------:R3:W5:Y:S01]  /*97d0*/  LDL.LU R4, [R1] ;  /* 0x0000000001047983 */ /* 0x0007620000300800 */
[----:B------:R-:W-:Y:S01]  /*97e0*/  R2UR UR34, R10 ;  /* 0x000000000a2272ca */ /* 0x000fe200000e0000 */
[----:B------:R-:W-:Y:S01]  /*97f0*/  UMOV UR19, UR27 ;  /* 0x0000001b00137c82 */ /* 0x000fe20008000000 */
[----:B------:R-:W-:Y:S01]  /*9800*/  R2UR UR35, R9 ;  /* 0x00000000092372ca */ /* 0x000fe200000e0000 */
[----:B------:R-:W-:Y:S01]  /*9810*/  UMOV UR33, UR25 ;  /* 0x0000001900217c82 */ /* 0x000fe20008000000 */
[----:B------:R3:W-:Y:S01]  /*9820*/  UTMALDG.4D [UR24], [UR8], desc[UR30] ;  /* 0x00001e18080075b4 */ /* 0x0007e20008019000 */
[----:B------:R-:W-:Y:S01]  /*9830*/  UMOV UR7, 0x10 ;  /* 0x0000001000077882 */ /* 0x000fe20000000000 */
[----:B------:R3:W-:Y:S09]  /*9840*/  UTMALDG.4D [UR16], [UR8], desc[UR30] ;  /* 0x00001e10080075b4 */ /* 0x0007f20008019000 */
[----:B------:R3:W-:Y:S02]  /*9850*/  UBLKCP.S.G [UR32], [UR34], UR7 ;  /* 0x00000020220073ba */ /* 0x0007e40008000207 */
[----:B---3--:R-:W-:-:S07]  /*9860*/  IMAD.MOV.U32 R19, RZ, RZ, 0x1 ;  /* 0x00000001ff137424 */ /* 0x008fce00078e00ff */
.L_x_1195:
[----:B------:R-:W3:Y:S01]  /*9870*/  S2R R0, SR_TID.X ;  /* 0x0000000000007919 */ /* 0x000ee20000002100 */
[----:B------:R-:W-:Y:S01]  /*9880*/  IMAD R3, R19, 0x8, R16 ;  /* 0x0000000813037824 */ /* 0x000fe200078e0210 */
[----:B---3--:R-:W-:Y:S02]  /*9890*/  LOP3.LUT R2, R0, 0x7f, RZ, 0xc0, !PT ;  /* 0x0000007f00027812 */ /* 0x008fe400078ec0ff */
[----:B------:R-:W-:Y:S02]  /*98a0*/  SHF.L.U32 R0, R11, 0x1f, RZ ;  /* 0x0000001f0b007819 */ /* 0x000fe400000006ff */
[----:B------:R-:W-:Y:S02]  /*98b0*/  ISETP.NE.AND P1, PT, R2, RZ, PT ;  /* 0x000000ff0200720c */ /* 0x000fe40003f25270 */
[----:B------:R-:W3:Y:S02]  /*98c0*/  SYNCS.PHASECHK.TRANS64.TRYWAIT P0, [R3+URZ+0x30840], R0 ;  /* 0x03084000030075a7 */ /* 0x000ee4000800017f */
[----:B---3--:R-:W-:Y:S09]  /*98d0*/  @!P0 BRA `(.L_x_1210) ;  /* 0x0000000800508947 */ /* 0x008ff20003800000 */
.L_x_1229:
[----:B------:R-:W-:Y:S05]  /*98e0*/  @P1 BRA `(.L_x_1211) ;  /* 0x0000000000181947 */ /* 0x000fea0003800000 */
[----:B------:R-:W1:Y:S01]  /*98f0*/  S2R R2, SR_TID.X ;  /* 0x0000000000027919 */ /* 0x000e620000002100 */
[----:B---3--:R-:W-:-:S04]  /*9900*/  IMAD.MOV.U32 R0, RZ, RZ, 0x4100 ;  /* 0x00004100ff007424 */ /* 0x008fc800078e00ff */
[----:B------:R3:W-:Y:S01]  /*9910*/  SYNCS.ARRIVE.TRANS64 RZ, [R3+URZ+0x30830], R0 ;  /* 0x0308300003ff79a7 */ /* 0x0007e2000800003f */
[----:B-1----:R-:W-:-:S13]  /*9920*/  LOP3.LUT P0, RZ, R2, 0x1f, RZ, 0xc0, !PT ;  /* 0x0000001f02ff7812 */ /* 0x002fda000780c0ff */
[----:B---3--:R-:W-:Y:S05]  /*9930*/  @!P0 BRA `(.L_x_1211) ;  /* 0x0000000000048947 */ /* 0x008fea0003800000 */
[----:B------:R-:W-:Y:S01]  /*9940*/  BPT.TRAP 0x1 ;  /* 0x000000040000795c */ /* 0x000fe20000300000 */
.L_x_1211:
[----:B-----5:R-:W-:Y:S01]  /*9950*/  R2UR UR27, R4 ;  /* 0x00000000041b72ca */ /* 0x020fe200000e0000 */
[C-C-:B---3--:R-:W-:Y:S01]  /*9960*/  IMAD R0, R19.reuse, 0x4000, R16.reuse ;  /* 0x0000400013007824 */ /* 0x148fe200078e0210 */
[----:B------:R-:W-:Y:S01]  /*9970*/  R2UR UR9, R14 ;  /* 0x000000000e0972ca */ /* 0x000fe200000e0000 */
[----:B-12-4-:R-:W-:Y:S01]  /*9980*/  IMAD R16, R19, 0x100, R16 ;  /* 0x0000010013107824 */ /* 0x016fe200078e0210 */
[----:B------:R-:W-:Y:S01]  /*9990*/  IADD3 R8, P0, R8, 0x1f0, RZ ;  /* 0x000001f008087810 */ /* 0x000fe20007f1e0ff */
[----:B------:R-:W-:Y:S01]  /*99a0*/  ULDC.64 UR18, c[0x0][0x728] ;  /* 0x0001ca0000127ab9 */ /* 0x000fe20000000a00 */
[----:B------:R-:W-:Y:S01]  /*99b0*/  R2UR UR25, R3 ;  /* 0x00000000031972ca */ /* 0x000fe200000e0000 */
[----:B------:R-:W-:Y:S01]  /*99c0*/  UMOV UR32, 0x0 ;  /* 0x0000000000207882 */ /* 0x000fe20000000000 */
[----:B------:R-:W-:Y:S01]  /*99d0*/  R2UR UR16, R0 ;  /* 0x00000000001072ca */ /* 0x000fe200000e0000 */
[----:B------:R-:W-:Y:S01]  /*99e0*/  IMAD.X R7, RZ, RZ, R7, P0 ;  /* 0x000000ffff077224 */ /* 0x000fe200000e0607 */
[----:B------:R-:W-:Y:S01]  /*99f0*/  R2UR UR7, R16 ;  /* 0x00000000100772ca */ /* 0x000fe200000e0000 */
[----:B------:R-:W-:Y:S01]  /*9a00*/  UMOV UR33, 0x14f00000 ;  /* 0x14f0000000217882 */ /* 0x000fe20000000000 */
[----:B------:R-:W-:Y:S01]  /*9a10*/  R2UR UR30, R8 ;  /* 0x00000000081e72ca */ /* 0x000fe200000e0000 */
[----:B------:R-:W-:Y:S01]  /*9a20*/  USHF.L.U32 UR27, UR27, 0x6, URZ ;  /* 0x000000061b1b7899 */ /* 0x000fe2000800063f */
[----:B------:R-:W-:Y:S01]  /*9a30*/  R2UR UR31, R7 ;  /* 0x00000000071f72ca */ /* 0x000fe200000e0000 */
[----:B------:R-:W-:Y:S01]  /*9a40*/  UMOV UR26, URZ ;  /* 0x0000003f001a7c82 */ /* 0x000fe20008000000 */
[----:B------:R-:W-:Y:S01]  /*9a50*/  UMOV UR28, UR20 ;  /* 0x00000014001c7c82 */ /* 0x000fe20008000000 */
[----:B------:R-:W-:Y:S01]  /*9a60*/  UIADD3 UR10, UP0, UR27, UR14, URZ ;  /* 0x0000000e1b0a7290 */ /* 0x000fe2000ff1e03f */
[----:B------:R-:W-:Y:S01]  /*9a70*/  VIADD R0, R19, 0x1 ;  /* 0x0000000113007836 */ /* 0x000fe20000000000 */
[----:B------:R-:W-:-:S02]  /*9a80*/  UIADD3 UR25, UR25, 0x30830, URZ ;  /* 0x0003083019197890 */ /* 0x000fc4000fffe03f */
[----:B------:R-:W-:Y:S02]  /*9a90*/  ULEA UR8, UP1, UR10, UR18, 0x2 ;  /* 0x000000120a087291 */ /* 0x000fe4000f82103f */
[----:B------:R-:W-:Y:S01]  /*9aa0*/  ULEA.HI.X.SX32 UR9, UR27, UR9, 0x1, UP0 ;  /* 0x000000091b097291 */ /* 0x000fe200080f0e3f */
[C---:B------:R-:W-:Y:S01]  /*9ab0*/  ISETP.NE.AND P0, PT, R0.reuse, 0x2, PT ;  /* 0x000000020000780c */ /* 0x040fe20003f05270 */
[----:B------:R-:W-:Y:S02]  /*9ac0*/  UIADD3 UR24, UR16, 0x20000, URZ ;  /* 0x0002000010187890 */ /* 0x000fe4000fffe03f */
[----:B------:R-:W-:Y:S01]  /*9ad0*/  UIADD3 UR16, UR16, 0x22000, URZ ;  /* 0x0002200010107890 */ /* 0x000fe2000fffe03f */
[----:B------:R-:W-:Y:S01]  /*9ae0*/  SEL R2, RZ, 0x1, P0 ;  /* 0x00000001ff027807 */ /* 0x000fe20000000000 */
[----:B------:R-:W-:Y:S01]  /*9af0*/  ULEA.HI.X UR9, UR10, UR19, UR9, 0x2, UP1 ;  /* 0x000000130a097291 */ /* 0x000fe200088f1409 */
[----:B------:R-:W-:Y:S01]  /*9b00*/  SEL R0, R0, RZ, P0 ;  /* 0x000000ff00007207 */ /* 0x000fe20000000000 */
[----:B------:R-:W-:Y:S01]  /*9b10*/  UIADD3 UR34, UR7, 0x28200, URZ ;  /* 0x0002820007227890 */ /* 0x000fe2000fffe03f */
[----:B------:R-:W-:Y:S01]  /*9b20*/  LOP3.LUT R11, R11, R2, RZ, 0x3c, !PT ;  /* 0x000000020b0b7212 */ /* 0x000fe200078e3cff */
[----:B------:R-:W-:Y:S01]  /*9b30*/  UMOV UR29, UR21 ;  /* 0x00000015001d7c82 */ /* 0x000fe20008000000 */
[----:B------:R-:W-:Y:S01]  /*9b40*/  UMOV UR18, 0x40 ;  /* 0x0000004000127882 */ /* 0x000fe20000000000 */
[----:B------:R-:W-:Y:S01]  /*9b50*/  UMOV UR17, UR25 ;  /* 0x0000001900117c82 */ /* 0x000fe20008000000 */
[----:B------:R-:W-:Y:S01]  /*9b60*/  UMOV UR19, UR27 ;  /* 0x0000001b00137c82 */ /* 0x000fe20008000000 */
[----:B------:R-:W-:Y:S01]  /*9b70*/  UMOV UR35, UR25 ;  /* 0x0000001900237c82 */ /* 0x000fe20008000000 */
[----:B------:R1:W-:Y:S01]  /*9b80*/  UTMALDG.4D [UR24], [UR30], desc[UR32] ;  /* 0x000020181e0075b4 */ /* 0x0003e20008019000 */
[----:B------:R-:W-:Y:S01]  /*9b90*/  UMOV UR7, 0x10 ;  /* 0x0000001000077882 */ /* 0x000fe20000000000 */
[----:B------:R1:W-:Y:S01]  /*9ba0*/  UTMALDG.4D [UR16], [UR30], desc[UR32] ;  /* 0x000020101e0075b4 */ /* 0x0003e20008019000 */
[----:B------:R1:W-:Y:S02]  /*9bb0*/  UBLKCP.S.G [UR34], [UR8], UR7 ;  /* 0x00000022080073ba */ /* 0x0003e40008000207 */
[----:B-1----:R-:W-:Y:S01]  /*9bc0*/  NOP ;  /* 0x0000000000007918 */ /* 0x002fe20000000000 */
.L_x_1192:
[----:B------:R-:W-:Y:S05]  /*9bd0*/  BSYNC B0 ;  /* 0x0000000000007941 */ /* 0x000fea0003800000 */
.L_x_1190:
[----:B------:R-:W-:-:S03]  /*9be0*/  UMOV UR7, 0xffffffff ;  /* 0xffffffff00077882 */ /* 0x000fc60000000000 */
[----:B------:R-:W-:Y:S05]  /*9bf0*/  BRA.DIV UR7, `(.L_x_1212) ;  /* 0x00000006079c7947 */ /* 0x000fea000b800000 */
[----:B------:R-:W-:-:S13]  /*9c00*/  ELECT P6, URZ, PT ;  /* 0x00000000003f782f */ /* 0x000fda00038c0000 */
.L_x_1232:
[----:B------:R-:W-:Y:S05]  /*9c10*/  @!P6 BRA `(.L_x_1109) ;  /* 0x000000000084e947 */ /* 0x000fea0003800000 */
[----:B------:R-:W-:-:S06]  /*9c20*/  ULOP3.LUT UR7, UR38, 0x2, URZ, 0xfc, !UPT ;  /* 0x0000000226077892 */ /* 0x000fcc000f8efc3f */
[----:B------:R-:W-:-:S05]  /*9c30*/  IMAD.U32 R2, RZ, RZ, UR7 ;  /* 0x00000007ff027e24 */ /* 0x000fca000f8e00ff */
[----:B------:R-:W-:-:S13]  /*9c40*/  ISETP.NE.AND P2, PT, R2, 0x3, PT ;  /* 0x000000030200780c */ /* 0x000fda0003f45270 */
[----:B------:R-:W-:Y:S05]  /*9c50*/  @!P2 BRA `(.L_x_1213) ;  /* 0x000000000004a947 */ /* 0x000fea0003800000 */
[----:B------:R-:W-:Y:S01]  /*9c60*/  BPT.TRAP 0x1 ;  /* 0x000000040000795c */ /* 0x000fe20000300000 */
.L_x_1213:
        /* <DEDUP_REMOVED lines=15> */
.L_x_1233:
[----:B------:R-:W2:Y:S02]  /*9d60*/  SYNCS.PHASECHK.TRANS64.TRYWAIT P0, [R3+URZ], R2 ;  /* 0x00000002030075a7 */ /* 0x000ea4000800017f */
[----:B--2---:R-:W-:Y:S05]  /*9d70*/  @!P0 BRA `(.L_x_1215) ;  /* 0x0000000400708947 */ /* 0x004fea0003800000 */
.L_x_1234:
[----:B------:R-:W-:Y:S05]  /*9d80*/  @!P2 BRA `(.L_x_1216) ;  /* 0x000000000004a947 */ /* 0x000fea0003800000 */
[----:B------:R-:W-:Y:S01]  /*9d90*/  BPT.TRAP 0x1 ;  /* 0x000000040000795c */ /* 0x000fe20000300000 */
.L_x_1216:
[----:B--2---:R-:W-:-:S04]  /*9da0*/  VIADD R3, R7, 0x30840 ;  /* 0x0003084007037836 */ /* 0x004fc80000000000 */
[----:B------:R-:W-:-:S04]  /*9db0*/  IMAD R0, R0, 0x8, R3 ;  /* 0x0000000800007824 */ /* 0x000fc800078e0203 */
[----:B------:R-:W2:Y:S02]  /*9dc0*/  SYNCS.PHASECHK.TRANS64.TRYWAIT P0, [R0+URZ], R5 ;  /* 0x00000005000075a7 */ /* 0x000ea4000800017f */
[----:B--2---:R-:W-:Y:S05]  /*9dd0*/  @!P0 BRA `(.L_x_1217) ;  /* 0x00000004006c8947 */ /* 0x004fea0003800000 */
.L_x_1235:
[----:B------:R-:W-:-:S07]  /*9de0*/  IMAD R3, R4, 0x8, R3 ;  /* 0x0000000804037824 */ /* 0x000fce00078e0203 */
.L_x_1218:
[----:B---3--:R3:W4:Y:S02]  /*9df0*/  SYNCS.PHASECHK.TRANS64.TRYWAIT P0, [R3+URZ], R2 ;  /* 0x00000002030075a7 */ /* 0x008724000800017f */
[----:B----4-:R-:W-:Y:S05]  /*9e00*/  @!P0 NANOSLEEP.SYNCS 0x989680 ;  /* 0x009896800000895d */ /* 0x010fea0003900000 */
[----:B------:R-:W4:Y:S02]  /*9e10*/  @!P0 SYNCS.PHASECHK.TRANS64 P0, [R3+URZ], R2 ;  /* 0x00000002030085a7 */ /* 0x000f24000800007f */
[----:B----4-:R-:W-:Y:S05]  /*9e20*/  @!P0 BRA `(.L_x_1218) ;  /* 0xfffffffc00f08947 */ /* 0x010fea000383ffff */
.L_x_1109:
[----:B------:R-:W-:Y:S05]  /*9e30*/  BSYNC B6 ;  /* 0x0000000000067941 */ /* 0x000fea0003800000 */
.L_x_1106:
[----:B------:R-:W-:Y:S05]  /*9e40*/  EXIT ;  /* 0x000000000000794d */ /* 0x000fea0003800000 */
.L_x_1116:
[----:B------:R-:W-:Y:S02]  /*9e50*/  IMAD.MOV.U32 R12, RZ, RZ, RZ ;  /* 0x000000ffff0c7224 */ /* 0x000fe400078e00ff */
[----:B------:R-:W-:Y:S02]  /*9e60*/  IMAD.MOV.U32 R11, RZ, RZ, 0x1f ;  /* 0x0000001fff0b7424 */ /* 0x000fe400078e00ff */
[----:B------:R-:W-:-:S07]  /*9e70*/  IMAD.MOV.U32 R15, RZ, RZ, -0x1 ;  /* 0xffffffffff0f7424 */ /* 0x000fce00078e00ff */
[----:B------:R-:W-:Y:S05]  /*9e80*/  WARPSYNC.COLLECTIVE R15, `(.L_x_1219) ;  /* 0x000000000f087348 */ /* 0x000fea0003c00000 */
[----:B------:R1:W2:Y:S02]  /*9e90*/  SHFL.IDX P6, R14, R13, R12, R11 ;  /* 0x0000000c0d0e7389 */ /* 0x0002a400000c000b */
[----:B-12---:R-:W-:Y:S01]  /*9ea0*/  ENDCOLLECTIVE ;  /* 0x000000000000791b */ /* 0x006fe20003800000 */
.L_x_1219:
[----:B------:R-:W-:Y:S05]  /*9eb0*/  BRA `(.L_x_1220) ;  /* 0xffffff7000cc7947 */ /* 0x000fea000383ffff */
.L_x_1118:
[----:B--2---:R-:W2:Y:S01]  /*9ec0*/  S2R R14, SR_CgaCtaId ;  /* 0x00000000000e7919 */ /* 0x004ea20000008800 */
[----:B------:R-:W-:-:S04]  /*9ed0*/  MOV R12, 0x400 ;  /* 0x00000400000c7802 */ /* 0x000fc80000000f00 */
[----:B--2---:R-:W-:-:S04]  /*9ee0*/  LEA R12, R14, R12, 0x18 ;  /* 0x0000000c0e0c7211 */ /* 0x004fc800078ec0ff */
[----:B------:R2:W3:Y:S03]  /*9ef0*/  SYNCS.PHASECHK.TRANS64.TRYWAIT P0, [R12+URZ+0x30800], R8 ;  /* 0x030800080c0075a7 */ /* 0x0004e6000800017f */
[----:B---3--:R-:W-:Y:S05]  /*9f00*/  @!P0 NANOSLEEP.SYNCS 0x989680 ;  /* 0x009896800000895d */ /* 0x008fea0003900000 */
[----:B------:R-:W3:Y:S02]  /*9f10*/  @!P0 SYNCS.PHASECHK.TRANS64 P0, [R12+URZ+0x30800], R8 ;  /* 0x030800080c0085a7 */ /* 0x000ee4000800007f */
[----:B---3--:R-:W-:Y:S05]  /*9f20*/  @!P0 BRA `(.L_x_1118) ;  /* 0xfffffffc00e48947 */ /* 0x008fea000383ffff */
[----:B------:R-:W-:Y:S05]  /*9f30*/  BRA `(.L_x_1117) ;  /* 0xffffff7400087947 */ /* 0x000fea000383ffff */
.L_x_1122:
[----:B---3--:R3:W4:Y:S02]  /*9f40*/  SYNCS.PHASECHK.TRANS64.TRYWAIT P0, [R0+URZ+0x30810], R191 ;  /* 0x030810bf000075a7 */ /* 0x008724000800017f */
[----:B----4-:R-:W-:Y:S05]  /*9f50*/  @!P0 NANOSLEEP.SYNCS 0x989680 ;  /* 0x009896800000895d */ /* 0x010fea0003900000 */
[----:B------:R-:W4:Y:S02]  /*9f60*/  @!P0 SYNCS.PHASECHK.TRANS64 P0, [R0+URZ+0x30810], R191 ;  /* 0x030810bf000085a7 */ /* 0x000f24000800007f */
[----:B----4-:R-:W-:Y:S05]  /*9f70*/  @!P0 BRA `(.L_x_1122) ;  /* 0xfffffffc00f08947 */ /* 0x010fea000383ffff */
[----:B------:R-:W-:Y:S05]  /*9f80*/  BRA `(.L_x_1121) ;  /* 0xffffff7800c07947 */ /* 0x000fea000383ffff */
.L_x_1126:
[----:B--2---:R2:W1:Y:S02]  /*9f90*/  SYNCS.PHASECHK.TRANS64.TRYWAIT P0, [R0+URZ+0x30830], R191 ;  /* 0x030830bf000075a7 */ /* 0x004464000800017f */
[----:B-1----:R-:W-:Y:S05]  /*9fa0*/  @!P0 NANOSLEEP.SYNCS 0x989680 ;  /* 0x009896800000895d */ /* 0x002fea0003900000 */
[----:B------:R-:W1:Y:S02]  /*9fb0*/  @!P0 SYNCS.PHASECHK.TRANS64 P0, [R0+URZ+0x30830], R191 ;  /* 0x030830bf000085a7 */ /* 0x000e64000800007f */
[----:B-1----:R-:W-:Y:S05]  /*9fc0*/  @!P0 BRA `(.L_x_1126) ;  /* 0xfffffffc00f08947 */ /* 0x002fea000383ffff */
[----:B------:R-:W-:Y:S05]  /*9fd0*/  BRA `(.L_x_1125) ;  /* 0xffffff8000d87947 */ /* 0x000fea000383ffff */
.L_x_1193:
[----:B-1----:R1:W2:Y:S02]  /*9fe0*/  SYNCS.PHASECHK.TRANS64.TRYWAIT P0, [R16+URZ+0x30820], R3 ;  /* 0x03082003100075a7 */ /* 0x0022a4000800017f */
[----:B--2---:R-:W-:Y:S05]  /*9ff0*/  @!P0 NANOSLEEP.SYNCS 0x989680 ;  /* 0x009896800000895d */ /* 0x004fea0003900000 */
[----:B------:R-:W2:Y:S02]  /*a000*/  @!P0 SYNCS.PHASECHK.TRANS64 P0, [R16+URZ+0x30820], R3 ;  /* 0x03082003100085a7 */ /* 0x000ea4000800007f */
[----:B--2---:R-:W-:Y:S05]  /*a010*/  @!P0 BRA `(.L_x_1193) ;  /* 0xfffffffc00f08947 */ /* 0x004fea000383ffff */
[----:B------:R-:W-:Y:S05]  /*a020*/  BRA `(.L_x_1221) ;  /* 0xffffffe000587947 */ /* 0x000fea000383ffff */
.L_x_1197:
[----:B-1----:R1:W3:Y:S02]  /*a030*/  SYNCS.PHASECHK.TRANS64.TRYWAIT P1, [R16+URZ+0x30840], R21 ;  /* 0x03084015100075a7 */ /* 0x0022e4000802017f */
[----:B---3--:R-:W-:Y:S05]  /*a040*/  @!P1 NANOSLEEP.SYNCS 0x989680 ;  /* 0x009896800000995d */ /* 0x008fea0003900000 */
[----:B------:R-:W3:Y:S02]  /*a050*/  @!P1 SYNCS.PHASECHK.TRANS64 P1, [R16+URZ+0x30840], R21 ;  /* 0x03084015100095a7 */ /* 0x000ee4000802007f */
[----:B---3--:R-:W-:Y:S05]  /*a060*/  @!P1 BRA `(.L_x_1197) ;  /* 0xfffffffc00f09947 */ /* 0x008fea000383ffff */
[----:B------:R-:W-:Y:S05]  /*a070*/  BRA `(.L_x_1222) ;  /* 0xffffffe800147947 */ /* 0x000fea000383ffff */
.L_x_1199:
[----:B--2---:R2:W3:Y:S02]  /*a080*/  SYNCS.PHASECHK.TRANS64.TRYWAIT P1, [R16+URZ+0x30828], R21 ;  /* 0x03082815100075a7 */ /* 0x0044e4000802017f */
[----:B---3--:R-:W-:Y:S05]  /*a090*/  @!P1 NANOSLEEP.SYNCS 0x989680 ;  /* 0x009896800000995d */ /* 0x008fea0003900000 */
[----:B------:R-:W3:Y:S02]  /*a0a0*/  @!P1 SYNCS.PHASECHK.TRANS64 P1, [R16+URZ+0x30828], R21 ;  /* 0x03082815100095a7 */ /* 0x000ee4000802007f */
[----:B---3--:R-:W-:Y:S05]  /*a0b0*/  @!P1 BRA `(.L_x_1199) ;  /* 0xfffffffc00f09947 */ /* 0x008fea000383ffff */
[----:B------:R-:W-:Y:S05]  /*a0c0*/  BRA `(.L_x_1223) ;  /* 0xffffffe800a87947 */ /* 0x000fea000383ffff */
.L_x_1201:
[----:B---3--:R3:W4:Y:S02]  /*a0d0*/  SYNCS.PHASECHK.TRANS64.TRYWAIT P1, [R16+URZ+0x30848], R21 ;  /* 0x03084815100075a7 */ /* 0x008724000802017f */
[----:B----4-:R-:W-:Y:S05]  /*a0e0*/  @!P1 NANOSLEEP.SYNCS 0x989680 ;  /* 0x009896800000995d */ /* 0x010fea0003900000 */
[----:B------:R-:W4:Y:S02]  /*a0f0*/  @!P1 SYNCS.PHASECHK.TRANS64 P1, [R16+URZ+0x30848], R21 ;  /* 0x03084815100095a7 */ /* 0x000f24000802007f */
[----:B----4-:R-:W-:Y:S05]  /*a100*/  @!P1 BRA `(.L_x_1201) ;  /* 0xfffffffc00f09947 */ /* 0x010fea000383ffff */
[----:B------:R-:W-:Y:S05]  /*a110*/  BRA `(.L_x_1224) ;  /* 0xffffffec003c7947 */ /* 0x000fea000383ffff */
.L_x_1203:
[----:B------:R-:W-:-:S07]  /*a120*/  SHF.L.U32 R5, R11, 0x1f, RZ ;  /* 0x0000001f0b057819 */ /* 0x000fce00000006ff */
.L_x_1225:
[----:B------:R1:W1:Y:S02]  /*a130*/  SYNCS.PHASECHK.TRANS64.TRYWAIT P1, [R16+URZ+0x30820], R5 ;  /* 0x03082005100075a7 */ /* 0x000264000802017f */
[----:B-1----:R-:W-:Y:S05]  /*a140*/  @!P1 NANOSLEEP.SYNCS 0x989680 ;  /* 0x009896800000995d */ /* 0x002fea0003900000 */
[----:B------:R-:W1:Y:S02]  /*a150*/  @!P1 SYNCS.PHASECHK.TRANS64 P1, [R16+URZ+0x30820], R5 ;  /* 0x03082005100095a7 */ /* 0x000e64000802007f */
[----:B-1----:R-:W-:Y:S05]  /*a160*/  @!P1 BRA `(.L_x_1225) ;  /* 0xfffffffc00f09947 */ /* 0x002fea000383ffff */
[----:B------:R-:W-:Y:S05]  /*a170*/  BRA `(.L_x_1226) ;  /* 0xffffffec00b87947 */ /* 0x000fea000383ffff */
.L_x_1206:
[----:B-1----:R1:W3:Y:S02]  /*a180*/  SYNCS.PHASECHK.TRANS64.TRYWAIT P1, [R16+URZ+0x30840], R13 ;  /* 0x0308400d100075a7 */ /* 0x0022e4000802017f */
[----:B---3--:R-:W-:Y:S05]  /*a190*/  @!P1 NANOSLEEP.SYNCS 0x989680 ;  /* 0x009896800000995d */ /* 0x008fea0003900000 */
[----:B------:R-:W3:Y:S02]  /*a1a0*/  @!P1 SYNCS.PHASECHK.TRANS64 P1, [R16+URZ+0x30840], R13 ;  /* 0x0308400d100095a7 */ /* 0x000ee4000802007f */
[----:B---3--:R-:W-:Y:S05]  /*a1b0*/  @!P1 BRA `(.L_x_1206) ;  /* 0xfffffffc00f09947 */ /* 0x008fea000383ffff */
[----:B------:R-:W-:Y:S05]  /*a1c0*/  BRA `(.L_x_1227) ;  /* 0xfffffff0006c7947 */ /* 0x000fea000383ffff */
.L_x_1208:
[----:B--2---:R2:W3:Y:S02]  /*a1d0*/  SYNCS.PHASECHK.TRANS64.TRYWAIT P1, [R16+URZ+0x30828], R13 ;  /* 0x0308280d100075a7 */ /* 0x0044e4000802017f */
[----:B---3--:R-:W-:Y:S05]  /*a1e0*/  @!P1 NANOSLEEP.SYNCS 0x989680 ;  /* 0x009896800000995d */ /* 0x008fea0003900000 */
[----:B------:R-:W3:Y:S02]  /*a1f0*/  @!P1 SYNCS.PHASECHK.TRANS64 P1, [R16+URZ+0x30828], R13 ;  /* 0x0308280d100095a7 */ /* 0x000ee4000802007f */
[----:B---3--:R-:W-:Y:S05]  /*a200*/  @!P1 BRA `(.L_x_1208) ;  /* 0xfffffffc00f09947 */ /* 0x008fea000383ffff */
[----:B------:R-:W-:Y:S05]  /*a210*/  BRA `(.L_x_1228) ;  /* 0xfffffff000f47947 */ /* 0x000fea000383ffff */
.L_x_1210:
[----:B---3--:R3:W1:Y:S02]  /*a220*/  SYNCS.PHASECHK.TRANS64.TRYWAIT P0, [R3+URZ+0x30840], R0 ;  /* 0x03084000030075a7 */ /* 0x008664000800017f */
[----:B-1----:R-:W-:Y:S05]  /*a230*/  @!P0 NANOSLEEP.SYNCS 0x989680 ;  /* 0x009896800000895d */ /* 0x002fea0003900000 */
[----:B------:R-:W1:Y:S02]  /*a240*/  @!P0 SYNCS.PHASECHK.TRANS64 P0, [R3+URZ+0x30840], R0 ;  /* 0x03084000030085a7 */ /* 0x000e64000800007f */
[----:B-1----:R-:W-:Y:S05]  /*a250*/  @!P0 BRA `(.L_x_1210) ;  /* 0xfffffffc00f08947 */ /* 0x002fea000383ffff */
[----:B------:R-:W-:Y:S05]  /*a260*/  BRA `(.L_x_1229) ;  /* 0xfffffff4009c7947 */ /* 0x000fea000383ffff */
.L_x_1212:
[----:B------:R-:W-:Y:S01]  /*a270*/  BSSY B0, `(.L_x_1230) ;  /* 0x0000006000007945 */ /* 0x000fe20003800000 */
[----:B------:R-:W-:-:S07]  /*a280*/  IMAD.MOV.U32 R15, RZ, RZ, -0x1 ;  /* 0xffffffffff0f7424 */ /* 0x000fce00078e00ff */
[----:B------:R-:W-:Y:S05]  /*a290*/  WARPSYNC.COLLECTIVE R15, `(.L_x_1231) ;  /* 0x000000000f0c7348 */ /* 0x000fea0003c00000 */
[----:B------:R-:W-:Y:S02]  /*a2a0*/  ELECT P6, UR62, PT ;  /* 0x00000000003e782f */ /* 0x000fe400038c0000 */
[----:B------:R-:W-:Y:S01]  /*a2b0*/  MOV R14, UR62 ;  /* 0x0000003e000e7c02 */ /* 0x000fe20008000f00 */
[----:B------:R-:W-:Y:S10]  /*a2c0*/  ENDCOLLECTIVE ;  /* 0x000000000000791b */ /* 0x000ff40003800000 */
.L_x_1231:
[----:B------:R-:W-:Y:S05]  /*a2d0*/  BSYNC B0 ;  /* 0x0000000000007941 */ /* 0x000fea0003800000 */
.L_x_1230:
[----:B------:R-:W-:Y:S05]  /*a2e0*/  BRA `(.L_x_1232) ;  /* 0xfffffff800487947 */ /* 0x000fea000383ffff */
.L_x_1214:
[----:B-1----:R1:W2:Y:S02]  /*a2f0*/  SYNCS.PHASECHK.TRANS64.TRYWAIT P0, [R6+URZ], R5 ;  /* 0x00000005060075a7 */ /* 0x0022a4000800017f */
[----:B--2---:R-:W-:Y:S05]  /*a300*/  @!P0 NANOSLEEP.SYNCS 0x989680 ;  /* 0x009896800000895d */ /* 0x004fea0003900000 */
[----:B------:R-:W2:Y:S02]  /*a310*/  @!P0 SYNCS.PHASECHK.TRANS64 P0, [R6+URZ], R5 ;  /* 0x00000005060085a7 */ /* 0x000ea4000800007f */
[----:B--2---:R-:W-:Y:S05]  /*a320*/  @!P0 BRA `(.L_x_1214) ;  /* 0xfffffffc00f08947 */ /* 0x004fea000383ffff */
[----:B------:R-:W-:Y:S05]  /*a330*/  BRA `(.L_x_1233) ;  /* 0xfffffff800887947 */ /* 0x000fea000383ffff */
.L_x_1215:
[----:B--2---:R2:W3:Y:S02]  /*a340*/  SYNCS.PHASECHK.TRANS64.TRYWAIT P0, [R3+URZ], R2 ;  /* 0x00000002030075a7 */ /* 0x0044e4000800017f */
[----:B---3--:R-:W-:Y:S05]  /*a350*/  @!P0 NANOSLEEP.SYNCS 0x989680 ;  /* 0x009896800000895d */ /* 0x008fea0003900000 */
[----:B------:R-:W3:Y:S02]  /*a360*/  @!P0 SYNCS.PHASECHK.TRANS64 P0, [R3+URZ], R2 ;  /* 0x00000002030085a7 */ /* 0x000ee4000800007f */
[----:B---3--:R-:W-:Y:S05]  /*a370*/  @!P0 BRA `(.L_x_1215) ;  /* 0xfffffffc00f08947 */ /* 0x008fea000383ffff */
[----:B------:R-:W-:Y:S05]  /*a380*/  BRA `(.L_x_1234) ;  /* 0xfffffff8007c7947 */ /* 0x000fea000383ffff */
.L_x_1217:
[----:B--2---:R2:W3:Y:S02]  /*a390*/  SYNCS.PHASECHK.TRANS64.TRYWAIT P0, [R0+URZ], R5 ;  /* 0x00000005000075a7 */ /* 0x0044e4000800017f */
[----:B---3--:R-:W-:Y:S05]  /*a3a0*/  @!P0 NANOSLEEP.SYNCS 0x989680 ;  /* 0x009896800000895d */ /* 0x008fea0003900000 */
[----:B------:R-:W3:Y:S02]  /*a3b0*/  @!P0 SYNCS.PHASECHK.TRANS64 P0, [R0+URZ], R5 ;  /* 0x00000005000085a7 */ /* 0x000ee4000800007f */
[----:B---3--:R-:W-:Y:S05]  /*a3c0*/  @!P0 BRA `(.L_x_1217) ;  /* 0xfffffffc00f08947 */ /* 0x008fea000383ffff */
[----:B------:R-:W-:Y:S05]  /*a3d0*/  BRA `(.L_x_1235) ;  /* 0xfffffff800807947 */ /* 0x000fea000383ffff */
.L_x_1236:
        /* <DEDUP_REMOVED lines=10> */
.L_x_3661:


//--------------------- .text._ZN7cutlass13device_kernelIN5flash11enable_sm90INS1_16FlashAttnBwdSm90INS1_25CollectiveMainloopBwdSm90ILi2ELi2ELi2EN4cute5tupleIJNS5_1CILi1EEES8_S8_EEENS6_IJNS7_ILi64EEENS7_ILi128EEESB_EEENS_6half_tEfNS_4arch4Sm90ELb0ELb1ELb1ELb0ELb1ELb1ELb0ELb0ELi2ELi1ELi2ELi1ELb0EEENS1_21CollectiveEpilogueBwdISC_SD_SF_Li256ELb0ELb0ELi1EEENS1_19SingleTileSchedulerILb0ELb0ELb0ELi128EEEEEEEEEvNT_6ParamsE --------------------------
	.section	.text._ZN7cutlass13device_kernelIN5flash11enable_sm90INS1_16FlashAttnBwdSm90INS1_25CollectiveMainloopBwdSm90ILi2ELi2ELi2EN4cute5tupleIJNS5_1CILi1EEES8_S8_EEENS6_IJNS7_ILi64EEENS7_ILi128EEESB_EEENS_6half_tEfNS_4arch4Sm90ELb0ELb1ELb1ELb0ELb1ELb1ELb0ELb0ELi2ELi1ELi2ELi1ELb0EEENS1_21CollectiveEpilogueBwdISC_SD_SF_Li256ELb0ELb0ELi1EEENS1_19SingleTileSchedulerILb0ELb0ELb0ELi128EEEEEEEEEvNT_6ParamsE,"ax",@progbits
	.align	128
.text._ZN7cutlass13device_kernelIN5flash11enable_sm90INS1_16FlashAttnBwdSm90INS1_25CollectiveMainloopBwdSm90ILi2ELi2ELi2EN4cute5tupleIJNS5_1CILi1EEES8_S8_EEENS6_IJNS7_ILi64EEENS7_ILi128EEESB_EEENS_6half_tEfNS_4arch4Sm90ELb0ELb1ELb1ELb0ELb1ELb1ELb0ELb0ELi2ELi1ELi2ELi1ELb0EEENS1_21CollectiveEpilogueBwdISC_SD_SF_Li256ELb0ELb0ELi1EEENS1_19SingleTileSchedulerILb0ELb0ELb0ELi128EEEEEEEEEvNT_6ParamsE:
        .type           _ZN7cutlass13device_kernelIN5flash11enable_sm90INS1_16FlashAttnBwdSm90INS1_25CollectiveMainloopBwdSm90ILi2ELi2ELi2EN4cute5tupleIJNS5_1CILi1EEES8_S8_EEENS6_IJNS7_ILi64EEENS7_ILi128EEESB_EEENS_6half_tEfNS_4arch4Sm90ELb0ELb1ELb1ELb0ELb1ELb1ELb0ELb0ELi2ELi1ELi2ELi1ELb0EEENS1_21CollectiveEpilogueBwdISC_SD_SF_Li256ELb0ELb0ELi1EEENS1_19SingleTileSchedulerILb0ELb0ELb0ELi128EEEEEEEEEvNT_6ParamsE,@function
        .size           _ZN7cutlass13device_kernelIN5flash11enable_sm90INS1_16FlashAttnBwdSm90INS1_25CollectiveMainloopBwdSm90ILi2ELi2ELi2EN4cute5tupleIJNS5_1CILi1EEES8_S8_EEENS6_IJNS7_ILi64EEENS7_ILi128EEESB_EEENS_6half_tEfNS_4arch4Sm90ELb0ELb1ELb1ELb0ELb1ELb1ELb0ELb0ELi2ELi1ELi2ELi1ELb0EEENS1_21CollectiveEpilogueBwdISC_SD_SF_Li256ELb0ELb0ELi1EEENS1_19SingleTileSchedulerILb0ELb0ELb0ELi128EEEEEEEEEvNT_6ParamsE,(.L_x_3662 - _ZN7cutlass13device_kernelIN5flash11enable_sm90INS1_16FlashAttnBwdSm90INS1_25CollectiveMainloopBwdSm90ILi2ELi2ELi2EN4cute5tupleIJNS5_1CILi1EEES8_S8_EEENS6_IJNS7_ILi64EEENS7_ILi128EEESB_EEENS_6half_tEfNS_4arch4Sm90ELb0ELb1ELb1ELb0ELb1ELb1ELb0ELb0ELi2ELi1ELi2ELi1ELb0EEENS1_21CollectiveEpilogueBwdISC_SD_SF_Li256ELb0ELb0ELi1EEENS1_19SingleTileSchedulerILb0ELb0ELb0ELi128EEEEEEEEEvNT_6ParamsE)
        .other          _ZN7cutlass13device_kernelIN5flash11enable_sm90INS1_16FlashAttnBwdSm90INS1_25CollectiveMainloopBwdSm90ILi2ELi2ELi2EN4cute5tupleIJNS5_1CILi1EEES8_S8_EEENS6_IJNS7_ILi64EEENS7_ILi128EEESB_EEENS_6half_tEfNS_4arch4Sm90ELb0ELb1ELb1ELb0ELb1ELb1ELb0ELb0ELi2ELi1ELi2ELi1ELb0EEENS1_21CollectiveEpilogueBwdISC_SD_SF_Li256ELb0ELb0ELi1EEENS1_19SingleTileSchedulerILb0ELb0ELb0ELi128EEEEEEEEEvNT_6ParamsE,@"STO_CUDA_ENTRY STV_DEFAULT"
_ZN7cutlass13device_kernelIN5flash11enable_sm90INS1_16FlashAttnBwdSm90INS1_25CollectiveMainloopBwdSm90ILi2ELi2ELi2EN4cute5tupleIJNS5_1CILi1EEES8_S8_EEENS6_IJNS7_ILi64EEENS7_ILi128EEESB_EEENS_6half_tEfNS_4arch4Sm90ELb0ELb1ELb1ELb0ELb1ELb1ELb0ELb0ELi2ELi1ELi2ELi1ELb0EEENS1_21CollectiveEpilogueBwdISC_SD_SF_Li256ELb0ELb0ELi1EEENS1_19SingleTileSchedulerILb0ELb0ELb0ELi128EEEEEEEEEvNT_6ParamsE:
        /* <DEDUP_REMOVED lines=30> */
.L_x_1238:
[----:B------:R-:W-:Y:S05]  /*01e0*/  BSYNC B0 ;  /* 0x0000000000007941 */ /* 0x000fea0003800000 */
.L_x_1237:
        /* <DEDUP_REMOVED lines=37> */
.L_x_1239:
        /* <DEDUP_REMOVED lines=22> */
.L_x_1240:
[----:B------:R-:W-:Y:S01]  /*05a0*/  PLOP3.LUT P0, PT, PT, PT, UP0, 0x80, 0x0 ;  /* 0x000000000000781c */ /* 0x000fe20003f0f008 */
[----:B------:R-:W-:Y:S01]  /*05b0*/  NOP ;  /* 0x0000000000007918 */ /* 0x000fe20000000000 */
[----:B------:R-:W-:Y:S01]  /*05c0*/  ULDC.64 UR46, c[0x0][0x208] ;  /* 0x00008200002e7ab9 */ /* 0x000fe20000000a00 */
[----:B------:R-:W-:Y:S01]  /*05d0*/  BSSY B6, `(.L_x_1241) ;  /* 0x0000a76000067945 */ /* 0x000fe20003800000 */
[----:B-12-4-:R-:W-:Y:S09]  /*05e0*/  BAR.SYNC.DEFER_BLOCKING 0x0 ;  /* 0x0000000000007b1d */ /* 0x016ff20000010000 */
[----:B------:R-:W-:Y:S05]  /*05f0*/  @!P0 BRA `(.L_x_1242) ;  /* 0x0000006800788947 */ /* 0x000fea0003800000 */
.L_x_1243:
        /* <DEDUP_REMOVED lines=101> */
.L_x_1245:
        /* <DEDUP_REMOVED lines=31> */
.L_x_1248:
        /* <DEDUP_REMOVED lines=15> */
.L_x_1247:
        /* <DEDUP_REMOVED lines=22> */
.L_x_1250:
        /* <DEDUP_REMOVED lines=15> */
.L_x_1249:
        /* <DEDUP_REMOVED lines=8> */
.L_x_1384:
        /* <DEDUP_REMOVED lines=23> */
.L_x_1252:
        /* <DEDUP_REMOVED lines=98> */
.L_x_1264:
[----:B------:R-:W-:Y:S01]  /*1990*/  IMAD.U32 R0, RZ, RZ, UR38 ;  /* 0x00000026ff007e24 */ /* 0x000fe2000f8e00ff */
[----:B------:R-:W-:Y:S05]  /*19a0*/  YIELD ;  /* 0x0000000000007946 */ /* 0x000fea0003800000 */
[----:B------:R-:W-:-:S04]  /*19b0*/  LOP3.LUT R0, R0, 0x1, RZ, 0xfc, !PT ;  /* 0x0000000100007812 */ /* 0x000fc800078efcff */
[----:B------:R-:W-:-:S13]  /*19c0*/  ISETP.NE.AND P6, PT, R0, 0x3, PT ;  /* 0x000000030000780c */ /* 0x000fda0003fc5270 */
[----:B-1----:R-:W-:Y:S05]  /*19d0*/  @!P6 BRA `(.L_x_1254) ;  /* 0x000000000004e947 */ /* 0x002fea0003800000 */
[----:B------:R-:W-:Y:S01]  /*19e0*/  BPT.TRAP 0x1 ;  /* 0x000000040000795c */ /* 0x000fe20000300000 */
.L_x_1254:
        /* <DEDUP_REMOVED lines=8> */
.L_x_1255:
[----:B---3--:R-:W-:Y:S05]  /*1a70*/  @P0 BRA `(.L_x_1256) ;  /* 0x0000000000080947 */ /* 0x008fea0003800000 */
[----:B------:R-:W3:Y:S02]  /*1a80*/  SYNCS.PHASECHK.TRANS64.TRYWAIT P0, [R0+URZ+0x30810], R191 ;  /* 0x030810bf000075a7 */ /* 0x000ee4000800017f */
[----:B---3--:R-:W-:Y:S05]  /*1a90*/  @!P0 BRA `(.L_x_1257) ;  /* 0x0000009000e88947 */ /* 0x008fea0003800000 */
.L_x_1256:
        /* <DEDUP_REMOVED lines=84> */
.L_x_1258:
[----:B------:R1:W1:Y:S01]  /*1fe0*/  SYNCS.PHASECHK.TRANS64.TRYWAIT P0, [R0+URZ+0x30830], R191 ;  /* 0x030830bf000075a7 */ /* 0x000262000800017f */
[----:B------:R-:W-:Y:S05]  /*1ff0*/  @!P6 BRA `(.L_x_1259) ;  /* 0x000000000004e947 */ /* 0x000fea0003800000 */
[----:B------:R-:W-:Y:S01]  /*2000*/  BPT.TRAP 0x1 ;  /* 0x000000040000795c */ /* 0x000fe20000300000 */
.L_x_1259:
        /* <DEDUP_REMOVED lines=52> */
.L_x_1260:
        /* <DEDUP_REMOVED lines=539> */
.L_x_1262:
        /* <DEDUP_REMOVED lines=49> */
.L_x_1263:
        /* <DEDUP_REMOVED lines=78> */
.L_x_1246:
        /* <DEDUP_REMOVED lines=23> */
.L_x_1266:
        /* <DEDUP_REMOVED lines=20> */
.L_x_1267:
        /* <DEDUP_REMOVED lines=18> */
.L_x_1268:
        /* <DEDUP_REMOVED lines=18> */
.L_x_1269:
        /* <DEDUP_REMOVED lines=153> */
.L_x_1271:
[----:B------:R-:W-:Y:S05]  /*5b70*/  BSYNC B0 ;  /* 0x0000000000007941 */ /* 0x000fea0003800000 */
.L_x_1270:
[----:B------:R-:W-:-:S04]  /*5b80*/  DEPBAR.LE SB0, 0x0 ;  /* 0x000080000000791a */ /* 0x000fc80000000000 */
[----:B------:R-:W-:Y:S05]  /*5b90*/  BRA `(.L_x_1244) ;  /* 0x0000005000647947 */ /* 0x000fea0003800000 */
.L_x_1265:
[----:B------:R-:W1:Y:S01]  /*5ba0*/  S2R R0, SR_TID.X ;  /* 0x0000000000007919 */ /* 0x000e620000002100 */
[----:B------:R-:W2:Y:S01]  /*5bb0*/  S2UR UR9, SR_CTAID.Y ;  /* 0x00000000000979c3 */ /* 0x000ea20000002600 */
[----:B------:R-:W-:Y:S01]  /*5bc0*/  BSSY B0, `(.L_x_1272) ;  /* 0x0000033000007945 */ /* 0x000fe20003800000 */
[----:B------:R-:W3:Y:S06]  /*5bd0*/  S2R R11, SR_CTAID.X ;  /* 0x00000000000b7919 */ /* 0x000eec0000002500 */
        /* <DEDUP_REMOVED lines=49> */
.L_x_1273:
[----:B------:R-:W-:Y:S05]  /*5ef0*/  BSYNC B0 ;  /* 0x0000000000007941 */ /* 0x000fea0003800000 */
.L_x_1272:
        /* <DEDUP_REMOVED lines=16> */
.L_x_1275:
[----:B------:R-:W-:Y:S05]  /*6000*/  BSYNC B0 ;  /* 0x0000000000007941 */ /* 0x000fea0003800000 */
.L_x_1274:
        /* <DEDUP_REMOVED lines=16> */
.L_x_1277:
[----:B------:R-:W-:Y:S05]  /*6110*/  BSYNC B0 ;  /* 0x0000000000007941 */ /* 0x000fea0003800000 */
.L_x_1276:
        /* <DEDUP_REMOVED lines=17> */
.L_x_1279:
[----:B------:R-:W-:Y:S05]  /*6230*/  BSYNC B0 ;  /* 0x0000000000007941 */ /* 0x000fea0003800000 */
.L_x_1278:
        /* <DEDUP_REMOVED lines=16> */
.L_x_1281:
[----:B------:R-:W-:Y:S05]  /*6340*/  BSYNC B0 ;  /* 0x0000000000007941 */ /* 0x000fea0003800000 */
.L_x_1280:
        /* <DEDUP_REMOVED lines=18> */
.L_x_1283:
[----:B------:R-:W-:Y:S05]  /*6470*/  BSYNC B0 ;  /* 0x0000000000007941 */ /* 0x000fea0003800000 */
.L_x_1282:
        /* <DEDUP_REMOVED lines=31> */
.L_x_1285:
[----:B------:R-:W-:Y:S05]  /*6670*/  BSYNC B0 ;  /* 0x0000000000007941 */ /* 0x000fea0003800000 */
.L_x_1284:
        /* <DEDUP_REMOVED lines=22> */
.L_x_1287:
[----:B------:R-:W-:Y:S05]  /*67e0*/  BSYNC B0 ;  /* 0x0000000000007941 */ /* 0x000fea0003800000 */
.L_x_1286:
        /* <DEDUP_REMOVED lines=14> */
.L_x_1289:
[----:B------:R-:W-:Y:S05]  /*68d0*/  BSYNC B0 ;  /* 0x0000000000007941 */ /* 0x000fea0003800000 */
.L_x_1288:
        /* <DEDUP_REMOVED lines=16> */
.L_x_1291:
[----:B------:R-:W-:Y:S05]  /*69e0*/  BSYNC B0 ;  /* 0x0000000000007941 */ /* 0x000fea0003800000 */
.L_x_1290:
        /* <DEDUP_REMOVED lines=15> */
.L_x_1293:
[----:B------:R-:W-:Y:S05]  /*6ae0*/  BSYNC B0 ;  /* 0x0000000000007941 */ /* 0x000fea0003800000 */
.L_x_1292:
        /* <DEDUP_REMOVED lines=15> */
.L_x_1295:
[----:B------:R-:W-:Y:S05]  /*6be0*/  BSYNC B0 ;  /* 0x0000000000007941 */ /* 0x000fea0003800000 */
.L_x_1294:
        /* <DEDUP_REMOVED lines=15> */
.L_x_1297:
[----:B------:R-:W-:Y:S05]  /*6ce0*/  BSYNC B0 ;  /* 0x0000000000007941 */ /* 0x000fea0003800000 */
.L_x_1296:
        /* <DEDUP_REMOVED lines=15> */
.L_x_1299:
[----:B------:R-:W-:Y:S05]  /*6de0*/  BSYNC B0 ;  /* 0x0000000000007941 */ /* 0x000fea0003800000 */
.L_x_1298:
        /* <DEDUP_REMOVED lines=15> */
.L_x_1301:
[----:B------:R-:W-:Y:S05]  /*6ee0*/  BSYNC B0 ;  /* 0x0000000000007941 */ /* 0x000fea0003800000 */
.L_x_1300:
        /* <DEDUP_REMOVED lines=15> */
.L_x_1242:
        /* <DEDUP_REMOVED lines=13> */
[----:B------:R-:W-:Y:S02]  /*70b0*/  ULDC UR4, c[0x0][0x280] ;  /* 0x0000a00000047ab9 */ /* 0x000fe40000000800 */
[----:B------:R-:W-:-:S04]  /*70c0*/  UIADD3 UR5, UR4, 0x3f, URZ ;  /* 0x0000003f04057890 */ /* 0x000fc8000fffe03f */
[----:B------:R-:W-:Y:S01]  /*70d0*/  USHF.R.S32.HI UR6, URZ, 0x1f, UR5 ;  /* 0x0000001f3f067899 */ /* 0x000fe20008011405 */
[----:B------:R-:W2:Y:S03]  /*70e0*/  S2UR UR17, SR_CTAID.Y ;  /* 0x00000000001179c3 */ /* 0x000ea60000002600 */
[----:B------:R-:W-:-:S04]  /*70f0*/  ULEA.HI UR5, UR6, UR5, URZ, 0x6 ;  /* 0x0000000506057291 */ /* 0x000fc8000f8f303f */
[----:B------:R-:W-:Y:S01]  /*7100*/  USHF.R.S32.HI UR5, URZ, 0x6, UR5 ;  /* 0x000000063f057899 */ /* 0x000fe20008011405 */
[----:B-1----:R-:W-:Y:S01]  /*7110*/  ISETP.LE.AND P0, PT, RZ, UR23, PT ;  /* 0x00000017ff007c0c */ /* 0x002fe2000bf03270 */
[----:B--2---:R-:W-:-:S12]  /*7120*/  USHF.R.S32.HI UR18, URZ, 0x1f, UR17 ;  /* 0x0000001f3f127899 */ /* 0x004fd80008011411 */
[----:B------:R-:W-:Y:S05]  /*7130*/  @!P0 BRA `(.L_x_1303) ;  /* 0x00000000002c8947 */ /* 0x000fea0003800000 */
        /* <DEDUP_REMOVED lines=9> */
[----:B------:R-:W-:Y:S01]  /*71d0*/  USEL UR11, UR5, UR7, UP0 ;  /* 0x00000007050b7287 */ /* 0x000fe20008000000 */
[----:B------:R-:W-:Y:S11]  /*71e0*/  BRA `(.L_x_1304) ;  /* 0x0000000000047947 */ /* 0x000ff60003800000 */
.L_x_1303:
[----:B------:R-:W-:-:S05]  /*71f0*/  UMOV UR11, UR5 ;  /* 0x00000005000b7c82 */ /* 0x000fca0008000000 */
.L_x_1304:
[----:B------:R-:W-:Y:S01]  /*7200*/  ULEA UR4, UR23, UR4, 0x7 ;  /* 0x0000000417047291 */ /* 0x000fe2000f8e383f */
[----:B------:R-:W-:Y:S01]  /*7210*/  ULDC UR6, c[0x0][0x290] ;  /* 0x0000a40000067ab9 */ /* 0x000fe20000000800 */
[----:B------:R-:W-:Y:S01]  /*7220*/  ULDC UR7, c[0x0][0x74c] ;  /* 0x0001d30000077ab9 */ /* 0x000fe20000000800 */
[----:B------:R-:W-:Y:S01]  /*7230*/  ULDC.64 UR12, c[0x0][0x2e0] ;  /* 0x0000b800000c7ab9 */ /* 0x000fe20000000a00 */
[----:B------:R-:W-:Y:S01]  /*7240*/  UIADD3 UR8, -UR7, UR4, -UR6 ;  /* 0x0000000407087290 */ /* 0x000fe2000fffe906 */
[----:B------:R-:W-:Y:S02]  /*7250*/  ULDC UR15, c[0x0][0x288] ;  /* 0x0000a200000f7ab9 */ /* 0x000fe40000000800 */
[----:B------:R-:W-:Y:S01]  /*7260*/  ULDC.64 UR6, c[0x0][0x2d8] ;  /* 0x0000b60000067ab9 */ /* 0x000fe20000000a00 */
[----:B------:R-:W-:Y:S02]  /*7270*/  USHF.R.S32.HI UR9, URZ, 0x1f, UR8 ;  /* 0x0000001f3f097899 */ /* 0x000fe40008011408 */
[----:B------:R-:W-:-:S02]  /*7280*/  UIMAD UR4, UR18, UR6, URZ ;  /* 0x00000006120472a4 */ /* 0x000fc4000f8e023f */
[----:B------:R-:W-:Y:S02]  /*7290*/  ULEA.HI UR10, UR9, UR8, URZ, 0x6 ;  /* 0x00000008090a7291 */ /* 0x000fe4000f8f303f */
[----:B------:R-:W-:Y:S02]  /*72a0*/  UIMAD.WIDE.U32 UR8, UR17, UR6, URZ ;  /* 0x00000006110872a5 */ /* 0x000fe4000f8e003f */
[----:B------:R-:W-:Y:S02]  /*72b0*/  USHF.R.S32.HI UR10, URZ, 0x6, UR10 ;  /* 0x000000063f0a7899 */ /* 0x000fe4000801140a */
[----:B------:R-:W-:Y:S02]  /*72c0*/  UIMAD UR4, UR17, UR7, UR4 ;  /* 0x00000007110472a4 */ /* 0x000fe4000f8e0204 */
[----:B------:R-:W-:Y:S02]  /*72d0*/  UISETP.LT.AND UP0, UPT, URZ, UR10, UPT ;  /* 0x0000000a3f00728c */ /* 0x000fe4000bf01270 */
[----:B------:R-:W-:-:S02]  /*72e0*/  USHF.R.S32.HI UR7, URZ, 0x1f, UR16 ;  /* 0x0000001f3f077899 */ /* 0x000fc40008011410 */
[----:B------:R-:W-:Y:S02]  /*72f0*/  USEL UR6, URZ, UR10, !UP0 ;  /* 0x0000000a3f067287 */ /* 0x000fe4000c000000 */
[----:B------:R-:W-:Y:S02]  /*7300*/  UIMAD UR7, UR7, UR12, URZ ;  /* 0x0000000c070772a4 */ /* 0x000fe4000f8e023f */
[----:B------:R-:W-:Y:S02]  /*7310*/  UISETP.GT.AND UP0, UPT, UR11, UR6, UPT ;  /* 0x000000060b00728c */ /* 0x000fe4000bf04270 */
[----:B------:R-:W-:Y:S02]  /*7320*/  UIMAD UR10, UR16, UR15, URZ ;  /* 0x0000000f100a72a4 */ /* 0x000fe4000f8e023f */
[----:B------:R-:W-:Y:S02]  /*7330*/  UIMAD UR14, UR16, UR13, UR7 ;  /* 0x0000000d100e72a4 */ /* 0x000fe4000f8e0207 */
[----:B------:R-:W-:Y:S01]  /*7340*/  PLOP3.LUT P1, PT, PT, PT, UP0, 0x80, 0x0 ;  /* 0x000000000000781c */ /* 0x000fe20003f2f008 */
[----:B------:R-:W-:-:S02]  /*7350*/  UIADD3 UR9, UR9, UR4, URZ ;  /* 0x0000000409097290 */ /* 0x000fc4000fffe03f */
[----:B------:R-:W-:Y:S02]  /*7360*/  UIADD3 UR7, UP1, UR10, UR17, URZ ;  /* 0x000000110a077290 */ /* 0x000fe4000ff3e03f */
[----:B------:R-:W-:Y:S01]  /*7370*/  UIMAD.WIDE.U32 UR8, UR16, UR12, UR8 ;  /* 0x0000000c100872a5 */ /* 0x000fe2000f8e0008 */
[----:B------:R-:W-:Y:S01]  /*7380*/  ELECT P0, URZ, PT ;  /* 0x00000000003f782f */ /* 0x000fe20003800000 */
[----:B------:R-:W-:-:S06]  /*7390*/  ULEA.HI.X.SX32 UR10, UR10, UR18, 0x1, UP1 ;  /* 0x000000120a0a7291 */ /* 0x000fcc00088f0e3f */
[----:B------:R-:W-:Y:S06]  /*73a0*/  @!P1 BRA `(.L_x_1305) ;  /* 0x00000010004c9947 */ /* 0x000fec0003800000 */
[----:B------:R-:W1:Y:S01]  /*73b0*/  S2R R0, SR_TID.X ;  /* 0x0000000000007919 */ /* 0x000e620000002100 */
[----:B------:R-:W-:Y:S02]  /*73c0*/  UIADD3 UR4, -UR6, UR11, URZ ;  /* 0x0000000b06047290 */ /* 0x000fe4000fffe13f */
[----:B------:R-:W-:Y:S02]  /*73d0*/  UIADD3 UR14, UR9, UR14, URZ ;  /* 0x0000000e090e7290 */ /* 0x000fe4000fffe03f */
[----:B------:R-:W-:-:S04]  /*73e0*/  ULOP3.LUT UR4, UR4, 0x1, URZ, 0xc0, !UPT ;  /* 0x0000000104047892 */ /* 0x000fc8000f8ec03f */
[----:B------:R-:W-:-:S03]  /*73f0*/  UISETP.NE.U32.AND UP0, UPT, UR4, 0x1, UPT ;  /* 0x000000010400788c */ /* 0x000fc6000bf05070 */
[----:B------:R-:W-:Y:S02]  /*7400*/  ULDC UR4, c[0x0][0x760] ;  /* 0x0001d80000047ab9 */ /* 0x000fe40000000800 */
[----:B------:R-:W-:Y:S01]  /*7410*/  UIMAD UR15, UR15, UR4, URZ ;  /* 0x000000040f0f72a4 */ /* 0x000fe2000f8e023f */
[----:B------:R-:W-:Y:S02]  /*7420*/  PLOP3.LUT P1, PT, PT, PT, UP0, 0x80, 0x0 ;  /* 0x000000000000781c */ /* 0x000fe40003f2f008 */
[----:B-1----:R-:W-:-:S11]  /*7430*/  LOP3.LUT R9, R0, 0x1f, RZ, 0xc0, !PT ;  /* 0x0000001f00097812 */ /* 0x002fd600078ec0ff */
[----:B------:R-:W-:Y:S05]  /*7440*/  @P1 BRA `(.L_x_1306) ;  /* 0x00000004006c1947 */ /* 0x000fea0003800000 */
        /* <DEDUP_REMOVED lines=8> */
[----:B------:R-:W-:-:S04]  /*74d0*/  IMAD.U32 R2, RZ, RZ, UR13 ;  /* 0x0000000dff027e24 */ /* 0x000fc8000f8e00ff */
[----:B------:R-:W-:Y:S01]  /*74e0*/  IMAD.U32 R3, RZ, RZ, UR4 ;  /* 0x00000004ff037e24 */ /* 0x000fe2000f8e00ff */
[----:B------:R-:W-:Y:S06]  /*74f0*/  @P2 BRA `(.L_x_1308) ;  /* 0x0000000000142947 */ /* 0x000fec0003800000 */
.L_x_1309:
[----:B------:R-:W2:Y:S04]  /*7500*/  LDG.E.STRONG.GPU R0, desc[UR46][R2.64] ;  /* 0x0000002e02007981 */ /* 0x000ea8000c1ef900 */
[----:B--2---:R-:W-:Y:S01]  /*7510*/  CCTL.IVALL ;  /* 0x00000000ff00798f */ /* 0x004fe20002000000 */
[----:B------:R-:W-:Y:S05]  /*7520*/  YIELD ;  /* 0x0000000000007946 */ /* 0x000fea0003800000 */
[----:B------:R-:W-:-:S13]  /*7530*/  ISETP.NE.AND P1, PT, R0, UR23, PT ;  /* 0x0000001700007c0c */ /* 0x000fda000bf25270 */
[----:B------:R-:W-:Y:S05]  /*7540*/  @P1 BRA `(.L_x_1309) ;  /* 0xfffffffc00ec1947 */ /* 0x000fea000383ffff */
.L_x_1308:
[----:B------:R-:W-:Y:S05]  /*7550*/  BSYNC B0 ;  /* 0x0000000000007941 */ /* 0x000fea0003800000 */
.L_x_1307:
[----:B------:R-:W-:-:S03]  /*7560*/  UMOV UR4, 0xffffffff ;  /* 0xffffffff00047882 */ /* 0x000fc60000000000 */
[----:B------:R-:W-:Y:S05]  /*7570*/  BRA.DIV UR4, `(.L_x_1310) ;  /* 0x0000003a04587947 */ /* 0x000fea000b800000 */
[----:B------:R-:W-:Y:S01]  /*7580*/  NOP ;  /* 0x0000000000007918 */ /* 0x000fe20000000000 */
.L_x_1387:
        /* <DEDUP_REMOVED lines=22> */
.L_x_1312:
[----:B------:R-:W-:Y:S05]  /*76f0*/  BSYNC B0 ;  /* 0x0000000000007941 */ /* 0x000fea0003800000 */
.L_x_1311:
        /* <DEDUP_REMOVED lines=20> */
.L_x_1314:
[----:B------:R-:W-:Y:S05]  /*7840*/  BSYNC B0 ;  /* 0x0000000000007941 */ /* 0x000fea0003800000 */
.L_x_1313:
[----:B------:R-:W-:Y:S06]  /*7850*/  BAR.ARV 0xa, 0xa0 ;  /* 0x0282800000007b1d */ /* 0x000fec0000002000 */
[----:B------:R-:W-:Y:S04]  /*7860*/  BSSY B0, `(.L_x_1315) ;  /* 0x0000003000007945 */ /* 0x000fe80003800000 */
[----:B------:R-:W-:Y:S05]  /*7870*/  @!P0 BRA `(.L_x_1316) ;  /* 0x0000000000048947 */ /* 0x000fea0003800000 */
[----:B------:R-:W-:-:S04]  /*7880*/  DEPBAR.LE SB0, 0x0 ;  /* 0x000080000000791a */ /* 0x000fc80000000000 */
.L_x_1316:
[----:B------:R-:W-:Y:S05]  /*7890*/  BSYNC B0 ;  /* 0x0000000000007941 */ /* 0x000fea0003800000 */
.L_x_1315:
        /* <DEDUP_REMOVED lines=19> */
.L_x_1318:
[----:B------:R-:W-:Y:S05]  /*79d0*/  BSYNC B0 ;  /* 0x0000000000007941 */ /* 0x000fea0003800000 */
.L_x_1317:
[----:B------:R-:W-:Y:S01]  /*79e0*/  UIADD3 UR18, UR6, 0x1, URZ ;  /* 0x0000000106127890 */ /* 0x000fe2000fffe03f */
[----:B------:R-:W-:Y:S11]  /*79f0*/  BRA `(.L_x_1319) ;  /* 0x0000000000047947 */ /* 0x000ff60003800000 */
.L_x_1306:
[----:B------:R-:W-:-:S05]  /*7a00*/  UMOV UR18, UR6 ;  /* 0x0000000600127c82 */ /* 0x000fca0008000000 */
.L_x_1319:
[----:B------:R-:W-:-:S03]  /*7a10*/  UIADD3 UR4, UR6, 0x1, URZ ;  /* 0x0000000106047890 */ /* 0x000fc6000fffe03f */
[----:B------:R-:W-:Y:S01]  /*7a20*/  UMOV UR6, UR18 ;  /* 0x0000001200067c82 */ /* 0x000fe20008000000 */
[----:B------:R-:W-:-:S06]  /*7a30*/  UISETP.NE.AND UP0, UPT, UR11, UR4, UPT ;  /* 0x000000040b00728c */ /* 0x000fcc000bf05270 */
[----:B------:R-:W-:-:S13]  /*7a40*/  PLOP3.LUT P1, PT, PT, PT, UP0, 0x80, 0x0 ;  /* 0x000000000000781c */ /* 0x000fda0003f2f008 */
[----:B------:R-:W-:Y:S05]  /*7a50*/  @!P1 BRA `(.L_x_1305) ;  /* 0x0000000800a09947 */ /* 0x000fea0003800000 */
[----:B------:R-:W-:Y:S01]  /*7a60*/  ULDC.64 UR20, c[0x0][0x2c0] ;  /* 0x0000b00000147ab9 */ /* 0x000fe20000000a00 */
[----:B------:R-:W-:Y:S01]  /*7a70*/  UMOV UR4, URZ ;  /* 0x0000003f00047c82 */ /* 0x000fe20008000000 */
[----:B------:R-:W-:Y:S01]  /*7a80*/  ULEA UR20, UP0, UR8, UR20, 0x2 ;  /* 0x0000001408147291 */ /* 0x000fe2000f80103f */
[----:B------:R-:W-:-:S03]  /*7a90*/  UMOV UR6, UR18 ;  /* 0x0000001200067c82 */ /* 0x000fc60008000000 */
[----:B------:R-:W-:Y:S02]  /*7aa0*/  ULEA.HI.X UR21, UR8, UR21, UR14, 0x2, UP0 ;  /* 0x0000001508157291 */ /* 0x000fe400080f140e */
[----:B------:R-:W-:-:S04]  /*7ab0*/  UIADD3 UR20, UP0, UR20, 0x4000, URZ ;  /* 0x0000400014147890 */ /* 0x000fc8000ff1e03f */
[----:B------:R-:W-:-:S12]  /*7ac0*/  UIADD3.X UR21, URZ, UR21, URZ, UP0, !UPT ;  /* 0x000000153f157290 */ /* 0x000fd800087fe43f */
.L_x_1344:
        /* <DEDUP_REMOVED lines=11> */
.L_x_1322:
[----:B------:R-:W2:Y:S04]  /*7b80*/  LDG.E.STRONG.GPU R0, desc[UR46][R2.64] ;  /* 0x0000002e02007981 */ /* 0x000ea8000c1ef900 */
[----:B--2---:R-:W-:Y:S01]  /*7b90*/  CCTL.IVALL ;  /* 0x00000000ff00798f */ /* 0x004fe20002000000 */
[----:B------:R-:W-:Y:S05]  /*7ba0*/  YIELD ;  /* 0x0000000000007946 */ /* 0x000fea0003800000 */
[----:B------:R-:W-:-:S13]  /*7bb0*/  ISETP.NE.AND P1, PT, R0, UR23, PT ;  /* 0x0000001700007c0c */ /* 0x000fda000bf25270 */
[----:B------:R-:W-:Y:S05]  /*7bc0*/  @P1 BRA `(.L_x_1322) ;  /* 0xfffffffc00ec1947 */ /* 0x000fea000383ffff */
.L_x_1321:
[----:B------:R-:W-:Y:S05]  /*7bd0*/  BSYNC B0 ;  /* 0x0000000000007941 */ /* 0x000fea0003800000 */
.L_x_1320:
[----:B------:R-:W-:-:S03]  /*7be0*/  UMOV UR16, 0xffffffff ;  /* 0xffffffff00107882 */ /* 0x000fc60000000000 */
[----:B------:R-:W-:Y:S05]  /*7bf0*/  BRA.DIV UR16, `(.L_x_1323) ;  /* 0x0000003210d47947 */ /* 0x000fea000b800000 */
[----:B------:R-:W-:Y:S01]  /*7c00*/  NOP ;  /* 0x0000000000007918 */ /* 0x000fe20000000000 */
.L_x_1390:
        /* <DEDUP_REMOVED lines=17> */
[----:B------:R1:W-:Y:S02]  /*7d20*/  UBLKRED.G.S.ADD.F32.RN [UR16], [UR22], UR24, desc[UR26] ;  /* 0x00001a10160073bb */ /* 0x0003e400080a1418 */
[----:B-1----:R0:W-:Y:S02]  /*7d30*/  UTMACMDFLUSH ;  /* 0x00000000000079b7 */ /* 0x0021e40000000000 */
.L_x_1325:
[----:B------:R-:W-:Y:S05]  /*7d40*/  BSYNC B0 ;  /* 0x0000000000007941 */ /* 0x000fea0003800000 */
.L_x_1324:
[----:B------:R-:W-:Y:S01]  /*7d50*/  ULEA UR16, UR18, UR4, 0xd ;  /* 0x0000000412107291 */ /* 0x000fe2000f8e683f */
[----:B------:R-:W-:Y:S03]  /*7d60*/  BAR.SYNC.DEFER_BLOCKING 0xe, 0xa0 ;  /* 0x0382800000007b1d */ /* 0x000fe60000010000 */
[----:B------:R-:W-:-:S03]  /*7d70*/  UIMAD.WIDE UR16, UR16, 0x4, UR20 ;  /* 0x00000004101078a5 */ /* 0x000fc6000f8e0214 */
        /* <DEDUP_REMOVED lines=12> */
.L_x_1327:
[----:B------:R-:W-:Y:S05]  /*7e40*/  BSYNC B0 ;  /* 0x0000000000007941 */ /* 0x000fea0003800000 */
.L_x_1326:
[----:B------:R-:W-:Y:S06]  /*7e50*/  BAR.ARV 0xa, 0xa0 ;  /* 0x0282800000007b1d */ /* 0x000fec0000002000 */
[----:B------:R-:W-:Y:S04]  /*7e60*/  BSSY B0, `(.L_x_1328) ;  /* 0x0000003000007945 */ /* 0x000fe80003800000 */
[----:B------:R-:W-:Y:S05]  /*7e70*/  @!P0 BRA `(.L_x_1329) ;  /* 0x0000000000048947 */ /* 0x000fea0003800000 */
[----:B------:R-:W-:-:S04]  /*7e80*/  DEPBAR.LE SB0, 0x0 ;  /* 0x000080000000791a */ /* 0x000fc80000000000 */
.L_x_1329:
[----:B------:R-:W-:Y:S05]  /*7e90*/  BSYNC B0 ;  /* 0x0000000000007941 */ /* 0x000fea0003800000 */
.L_x_1328:
        /* <DEDUP_REMOVED lines=19> */
.L_x_1331:
[----:B------:R-:W-:Y:S05]  /*7fd0*/  BSYNC B0 ;  /* 0x0000000000007941 */ /* 0x000fea0003800000 */
.L_x_1330:
        /* <DEDUP_REMOVED lines=9> */
.L_x_1334:
[----:B------:R-:W2:Y:S04]  /*8070*/  LDG.E.STRONG.GPU R0, desc[UR46][R2.64] ;  /* 0x0000002e02007981 */ /* 0x000ea8000c1ef900 */
[----:B--2---:R-:W-:Y:S01]  /*8080*/  CCTL.IVALL ;  /* 0x00000000ff00798f */ /* 0x004fe20002000000 */
[----:B------:R-:W-:Y:S05]  /*8090*/  YIELD ;  /* 0x0000000000007946 */ /* 0x000fea0003800000 */
[----:B------:R-:W-:-:S13]  /*80a0*/  ISETP.NE.AND P1, PT, R0, UR23, PT ;  /* 0x0000001700007c0c */ /* 0x000fda000bf25270 */
[----:B------:R-:W-:Y:S05]  /*80b0*/  @P1 BRA `(.L_x_1334) ;  /* 0xfffffffc00ec1947 */ /* 0x000fea000383ffff */
.L_x_1333:
[----:B------:R-:W-:Y:S05]  /*80c0*/  BSYNC B0 ;  /* 0x0000000000007941 */ /* 0x000fea0003800000 */
.L_x_1332:
[----:B------:R-:W-:-:S03]  /*80d0*/  UMOV UR12, 0xffffffff ;  /* 0xffffffff000c7882 */ /* 0x000fc60000000000 */
[----:B------:R-:W-:Y:S05]  /*80e0*/  BRA.DIV UR12, `(.L_x_1335) ;  /* 0x0000002e0cb47947 */ /* 0x000fea000b800000 */
[----:B------:R-:W-:Y:S01]  /*80f0*/  NOP ;  /* 0x0000000000007918 */ /* 0x000fe20000000000 */
.L_x_1393:
[----:B------:R-:W-:Y:S05]  /*8100*/  WARPSYNC.ALL ;  /* 0x0000000000007948 */ /* 0x000fea0003800000 */
[----:B------:R-:W-:Y:S06]  /*8110*/  BAR.SYNC.DEFER_BLOCKING 0xd, 0xa0 ;  /* 0x0342800000007b1d */ /* 0x000fec0000010000 */
[----:B------:R-:W-:Y:S04]  /*8120*/  BSSY B0, `(.L_x_1336) ;  /* 0x000000d000007945 */ /* 0x000fe80003800000 */
[----:B------:R-:W-:Y:S05]  /*8130*/  @!P0 BRA `(.L_x_1337) ;  /* 0x00000000002c8947 */ /* 0x000fea0003800000 */
[----:B------:R-:W1:Y:S01]  /*8140*/  S2UR UR13, SR_CgaCtaId ;  /* 0x00000000000d79c3 */ /* 0x000e620000008800 */
[----:B------:R-:W-:Y:S01]  /*8150*/  UMOV UR12, 0x400 ;  /* 0x00000400000c7882 */ /* 0x000fe20000000000 */
[----:B------:R-:W-:Y:S01]  /*8160*/  UIADD3 UR24, UP0, UR16, 0x4000, URZ ;  /* 0x0000400010187890 */ /* 0x000fe2000ff1e03f */
[----:B------:R-:W-:Y:S01]  /*8170*/  UMOV UR26, 0x0 ;  /* 0x00000000001a7882 */ /* 0x000fe20000000000 */
[----:B------:R-:W-:Y:S02]  /*8180*/  UMOV UR27, 0x14f00000 ;  /* 0x14f00000001b7882 */ /* 0x000fe40000000000 */
[----:B------:R-:W-:Y:S02]  /*8190*/  UIADD3.X UR25, URZ, UR17, URZ, UP0, !UPT ;  /* 0x000000113f197290 */ /* 0x000fe400087fe43f */
[----:B-1----:R-:W-:-:S03]  /*81a0*/  ULEA UR12, UR13, UR12, 0x18 ;  /* 0x0000000c0d0c7291 */ /* 0x002fc6000f8ec03f */
[----:B------:R-:W-:Y:S01]  /*81b0*/  UMOV UR13, 0x400 ;  /* 0x00000400000d7882 */ /* 0x000fe20000000000 */
[----:B------:R-:W-:-:S09]  /*81c0*/  UIADD3 UR12, UR12, 0x10000, URZ ;  /* 0x000100000c0c7890 */ /* 0x000fd2000fffe03f */
[----:B------:R1:W-:Y:S02]  /*81d0*/  UBLKRED.G.S.ADD.F32.RN [UR24], [UR12], UR13, desc[UR26] ;  /* 0x00001a180c0073bb */ /* 0x0003e400080a140d */
[----:B-1----:R0:W-:Y:S02]  /*81e0*/  UTMACMDFLUSH ;  /* 0x00000000000079b7 */ /* 0x0021e40000000000 */
.L_x_1337:
[----:B------:R-:W-:Y:S05]  /*81f0*/  BSYNC B0 ;  /* 0x0000000000007941 */ /* 0x000fea0003800000 */
.L_x_1336:
        /* <DEDUP_REMOVED lines=12> */
[----:B------:R1:W-:Y:S01]  /*82c0*/  UBLKRED.G.S.ADD.F32.RN [UR24], [UR12], UR13, desc[UR26] ;  /* 0x00001a180c0073bb */ /* 0x0003e200080a140d */
[----:B------:R0:W-:Y:S01]  /*82d0*/  UTMACMDFLUSH ;  /* 0x00000000000079b7 */ /* 0x0001e20000000000 */
[----:B-1----:R-:W-:-:S04]  /*82e0*/  DEPBAR.LE SB0, 0x1 ;  /* 0x000080400000791a */ /* 0x002fc80000000000 */
.L_x_1339:
[----:B------:R-:W-:Y:S05]  /*82f0*/  BSYNC B0 ;  /* 0x0000000000007941 */ /* 0x000fea0003800000 */
.L_x_1338:
[----:B------:R-:W-:Y:S06]  /*8300*/  BAR.ARV 0xa, 0xa0 ;  /* 0x0282800000007b1d */ /* 0x000fec0000002000 */
[----:B------:R-:W-:Y:S04]  /*8310*/  BSSY B0, `(.L_x_1340) ;  /* 0x0000003000007945 */ /* 0x000fe80003800000 */
[----:B------:R-:W-:Y:S05]  /*8320*/  @!P0 BRA `(.L_x_1341) ;  /* 0x0000000000048947 */ /* 0x000fea0003800000 */
[----:B------:R-:W-:-:S04]  /*8330*/  DEPBAR.LE SB0, 0x0 ;  /* 0x000080000000791a */ /* 0x000fc80000000000 */
.L_x_1341:
[----:B------:R-:W-:Y:S05]  /*8340*/  BSYNC B0 ;  /* 0x0000000000007941 */ /* 0x000fea0003800000 */
.L_x_1340:
        /* <DEDUP_REMOVED lines=19> */
.L_x_1343:
[----:B------:R-:W-:Y:S05]  /*8480*/  BSYNC B0 ;  /* 0x0000000000007941 */ /* 0x000fea0003800000 */
.L_x_1342:
[----:B------:R-:W-:Y:S02]  /*8490*/  UIADD3 UR6, UR6, 0x2, URZ ;  /* 0x0000000206067890 */ /* 0x000fe4000fffe03f */
[----:B------:R-:W-:Y:S02]  /*84a0*/  UIADD3 UR4, UR4, 0x4000, URZ ;  /* 0x0000400004047890 */ /* 0x000fe4000fffe03f */
[----:B------:R-:W-:-:S06]  /*84b0*/  UISETP.GE.AND UP0, UPT, UR6, UR11, UPT ;  /* 0x0000000b0600728c */ /* 0x000fcc000bf06270 */
[----:B------:R-:W-:-:S13]  /*84c0*/  PLOP3.LUT P1, PT, PT, PT, UP0, 0x80, 0x0 ;  /* 0x000000000000781c */ /* 0x000fda0003f2f008 */
[----:B------:R-:W-:Y:S05]  /*84d0*/  @!P1 BRA `(.L_x_1344) ;  /* 0xfffffff4007c9947 */ /* 0x000fea000383ffff */
.L_x_1305:
[----:B------:R-:W-:-:S06]  /*84e0*/  UISETP.GT.AND UP0, UPT, UR5, UR6, UPT ;  /* 0x000000060500728c */ /* 0x000fcc000bf04270 */
[----:B------:R-:W-:-:S13]  /*84f0*/  PLOP3.LUT P0, PT, PT, PT, UP0, 0x80, 0x0 ;  /* 0x000000000000781c */ /* 0x000fda0003f0f008 */
[----:B------:R-:W-:Y:S05]  /*8500*/  @!P0 BRA `(.L_x_1244) ;  /* 0x0000002800088947 */ /* 0x000fea0003800000 */
[----:B------:R-:W2:Y:S01]  /*8510*/  S2R R0, SR_TID.X ;  /* 0x0000000000007919 */ /* 0x000ea20000002100 */
[----:B------:R-:W-:Y:S01]  /*8520*/  UIADD3 UR4, UR5, -UR6, URZ ;  /* 0x8000000605047290 */ /* 0x000fe2000fffe03f */
[----:B------:R-:W-:Y:S01]  /*8530*/  ULDC UR16, c[0x0][0x288] ;  /* 0x0000a20000107ab9 */ /* 0x000fe20000000800 */
[----:B------:R-:W-:Y:S02]  /*8540*/  ULDC UR17, c[0x0][0x760] ;  /* 0x0001d80000117ab9 */ /* 0x000fe40000000800 */
[----:B------:R-:W-:Y:S02]  /*8550*/  ULOP3.LUT UR4, UR4, 0x1, URZ, 0xc0, !UPT ;  /* 0x0000000104047892 */ /* 0x000fe4000f8ec03f */
[----:B------:R-:W-:Y:S02]  /*8560*/  UIMAD UR18, UR16, UR17, URZ ;  /* 0x00000011101272a4 */ /* 0x000fe4000f8e023f */
[----:B------:R-:W-:-:S06]  /*8570*/  UISETP.NE.U32.AND UP0, UPT, UR4, 0x1, UPT ;  /* 0x000000010400788c */ /* 0x000fcc000bf05070 */
[----:B------:R-:W-:Y:S02]  /*8580*/  PLOP3.LUT P0, PT, PT, PT, UP0, 0x80, 0x0 ;  /* 0x000000000000781c */ /* 0x000fe40003f0f008 */
[----:B--2---:R-:W-:-:S11]  /*8590*/  LOP3.LUT R0, R0, 0x1f, RZ, 0xc0, !PT ;  /* 0x0000001f00007812 */ /* 0x004fd600078ec0ff */
[----:B------:R-:W-:Y:S05]  /*85a0*/  @P0 BRA `(.L_x_1345) ;  /* 0x0000000000780947 */ /* 0x000fea0003800000 */
[----:B------:R-:W-:Y:S01]  /*85b0*/  UIMAD UR4, UR18, UR6, URZ ;  /* 0x00000006120472a4 */ /* 0x000fe2000f8e023f */
[----:B------:R-:W-:Y:S01]  /*85c0*/  ISETP.NE.AND P0, PT, R0, RZ, PT ;  /* 0x000000ff0000720c */ /* 0x000fe20003f05270 */
[----:B------:R-:W-:Y:S01]  /*85d0*/  ULDC.64 UR12, c[0x0][0x768] ;  /* 0x0001da00000c7ab9 */ /* 0x000fe20000000a00 */
[----:B------:R-:W-:Y:S01]  /*85e0*/  BSSY B0, `(.L_x_1346) ;  /* 0x0000019000007945 */ /* 0x000fe20003800000 */
[----:B------:R-:W-:-:S04]  /*85f0*/  UIADD3 UR8, UP0, UR4, UR7, URZ ;  /* 0x0000000704087290 */ /* 0x000fc8000ff1e03f */
[----:B------:R-:W-:Y:S02]  /*8600*/  ULEA.HI.X.SX32 UR9, UR4, UR10, 0x1, UP0 ;  /* 0x0000000a04097291 */ /* 0x000fe400080f0e3f */
[----:B------:R-:W-:Y:S02]  /*8610*/  ULEA UR11, UP0, UR8, UR12, 0x2 ;  /* 0x0000000c080b7291 */ /* 0x000fe4000f80103f */
[----:B------:R-:W-:Y:S02]  /*8620*/  UIADD3 UR4, UR6, 0x1, URZ ;  /* 0x0000000106047890 */ /* 0x000fe4000fffe03f */
[----:B------:R-:W-:Y:S01]  /*8630*/  ULEA.HI.X UR9, UR8, UR13, UR9, 0x2, UP0 ;  /* 0x0000000d08097291 */ /* 0x000fe200080f1409 */
[----:B------:R-:W-:Y:S01]  /*8640*/  NOP ;  /* 0x0000000000007918 */ /* 0x000fe20000000000 */
[----:B------:R-:W-:Y:S10]  /*8650*/  @P0 BRA `(.L_x_1347) ;  /* 0x0000000000440947 */ /* 0x000ff40003800000 */
        /* <DEDUP_REMOVED lines=9> */
[----:B-1----:R-:W1:Y:S01]  /*86f0*/  S2R R2, SR_LANEID ;  /* 0x0000000000027919 */ /* 0x002e620000000000 */
[----:B------:R-:W-:Y:S01]  /*8700*/  VOTEU.ANY UR8, UPT, PT ;  /* 0x0000000000087886 */ /* 0x000fe200038e0100 */
[----:B------:R-:W-:Y:S01]  /*8710*/  IMAD.U32 R3, RZ, RZ, UR9 ;  /* 0x00000009ff037e24 */ /* 0x000fe2000f8e00ff */
[----:B------:R-:W-:-:S02]  /*8720*/  UFLO.U32 UR12, UR8 ;  /* 0x00000008000c72bd */ /* 0x000fc400080e0000 */
[----:B------:R-:W2:Y:S04]  /*8730*/  POPC R5, UR8 ;  /* 0x0000000800057d09 */ /* 0x000ea80008000000 */
[----:B-1----:R-:W-:Y:S01]  /*8740*/  ISETP.EQ.U32.AND P0, PT, R2, UR12, PT ;  /* 0x0000000c02007c0c */ /* 0x002fe2000bf02070 */
[----:B------:R-:W-:-:S12]  /*8750*/  IMAD.U32 R2, RZ, RZ, UR11 ;  /* 0x0000000bff027e24 */ /* 0x000fd8000f8e00ff */
[----:B--2---:R2:W-:Y:S02]  /*8760*/  @P0 REDG.E.ADD.S32.STRONG.GPU desc[UR46][R2.64], R5 ;  /* 0x000000050200098e */ /* 0x0045e4000c10e3ae */
.L_x_1347:
[----:B------:R-:W-:Y:S05]  /*8770*/  BSYNC B0 ;  /* 0x0000000000007941 */ /* 0x000fea0003800000 */
.L_x_1346:
[----:B------:R-:W-:Y:S05]  /*8780*/  BRA `(.L_x_1348) ;  /* 0x0000000000047947 */ /* 0x000fea0003800000 */
.L_x_1345:
[----:B------:R-:W-:-:S05]  /*8790*/  UMOV UR4, UR6 ;  /* 0x0000000600047c82 */ /* 0x000fca0008000000 */
.L_x_1348:
[----:B------:R-:W-:-:S04]  /*87a0*/  UIADD3 UR8, UR6, 0x1, URZ ;  /* 0x0000000106087890 */ /* 0x000fc8000fffe03f */
[----:B------:R-:W-:-:S06]  /*87b0*/  UISETP.NE.AND UP0, UPT, UR5, UR8, UPT ;  /* 0x000000080500728c */ /* 0x000fcc000bf05270 */
[----:B------:R-:W-:-:S13]  /*87c0*/  PLOP3.LUT P0, PT, PT, PT, UP0, 0x80, 0x0 ;  /* 0x000000000000781c */ /* 0x000fda0003f0f008 */
[----:B------:R-:W-:Y:S05]  /*87d0*/  @!P0 BRA `(.L_x_1244) ;  /* 0x0000002400548947 */ /* 0x000fea0003800000 */
[----:B------:R-:W-:Y:S01]  /*87e0*/  UIADD3 UR8, UR4, 0x1, URZ ;  /* 0x0000000104087890 */ /* 0x000fe2000fffe03f */
[----:B------:R-:W-:Y:S01]  /*87f0*/  ISETP.NE.AND P1, PT, R0, RZ, PT ;  /* 0x000000ff0000720c */ /* 0x000fe20003f25270 */
[----:B------:R-:W-:Y:S02]  /*8800*/  UIMAD UR9, UR4, UR16, URZ ;  /* 0x00000010040972a4 */ /* 0x000fe4000f8e023f */
[----:B------:R-:W-:Y:S02]  /*8810*/  UIADD3 UR11, -UR5, UR4, URZ ;  /* 0x00000004050b7290 */ /* 0x000fe4000fffe13f */
[----:B------:R-:W-:Y:S02]  /*8820*/  UIMAD UR8, UR18, UR8, URZ ;  /* 0x00000008120872a4 */ /* 0x000fe4000f8e023f */
[----:B------:R-:W-:Y:S01]  /*8830*/  UIMAD UR9, UR9, UR17, URZ ;  /* 0x00000011090972a4 */ /* 0x000fe2000f8e023f */
[----:B------:R-:W-:-:S11]  /*8840*/  ULDC.64 UR20, c[0x0][0x768] ;  /* 0x0001da0000147ab9 */ /* 0x000fd60000000a00 */
.L_x_1353:
[----:B------:R-:W-:Y:S01]  /*8850*/  UIADD3 UR12, UP0, UR9, UR7, URZ ;  /* 0x00000007090c7290 */ /* 0x000fe2000ff1e03f */
[----:B------:R-:W-:-:S03]  /*8860*/  NOP ;  /* 0x0000000000007918 */ /* 0x000fc60000000000 */
[----:B------:R-:W-:Y:S01]  /*8870*/  ULEA.HI.X.SX32 UR13, UR9, UR10, 0x1, UP0 ;  /* 0x0000000a090d7291 */ /* 0x000fe200080f0e3f */
[----:B------:R-:W-:Y:S01]  /*8880*/  BSSY B0, `(.L_x_1349) ;  /* 0x0000015000007945 */ /* 0x000fe20003800000 */
[----:B------:R-:W-:-:S04]  /*8890*/  ULEA UR15, UP0, UR12, UR20, 0x2 ;  /* 0x000000140c0f7291 */ /* 0x000fc8000f80103f */
[----:B------:R-:W-:Y:S01]  /*88a0*/  ULEA.HI.X UR13, UR12, UR21, UR13, 0x2, UP0 ;  /* 0x000000150c0d7291 */ /* 0x000fe200080f140d */
[----:B---34-:R-:W-:Y:S11]  /*88b0*/  @P1 BRA `(.L_x_1350) ;  /* 0x0000000000441947 */ /* 0x018ff60003800000 */
[----:B------:R-:W-:Y:S01]  /*88c0*/  @!PT LDS RZ, [RZ] ;  /* 0x00000000fffff984 */ /* 0x000fe20000000800 */
[----:B------:R-:W-:Y:S01]  /*88d0*/  @!PT LDS RZ, [RZ] ;  /* 0x00000000fffff984 */ /* 0x000fe20000000800 */
[----:B------:R-:W-:Y:S01]  /*88e0*/  @!PT LDS RZ, [RZ] ;  /* 0x00000000fffff984 */ /* 0x000fe20000000800 */
[----:B------:R-:W-:Y:S01]  /*88f0*/  @!PT LDS RZ, [RZ] ;  /* 0x00000000fffff984 */ /* 0x000fe20000000800 */
[----:B------:R3:W-:Y:S06]  /*8900*/  MEMBAR.ALL.CTA ;  /* 0x0000000000007992 */ /* 0x0007ec0000008000 */
[----:B---3--:R-:W-:Y:S06]  /*8910*/  MEMBAR.ALL.GPU ;  /* 0x0000000000007992 */ /* 0x008fec000000a000 */
[----:B------:R-:W-:-:S00]  /*8920*/  ERRBAR ;  /* 0x00000000000079ab */ /* 0x000fc00000000000 */
[----:B------:R-:W-:Y:S06]  /*8930*/  CGAERRBAR ;  /* 0x00000000000075ab */ /* 0x000fec0000000000 */
[----:B012345:R-:W-:Y:S01]  /*8940*/  CCTL.IVALL ;  /* 0x00000000ff00798f */ /* 0x03ffe20002000000 */
[----:B------:R-:W3:Y:S01]  /*8950*/  S2R R0, SR_LANEID ;  /* 0x0000000000007919 */ /* 0x000ee20000000000 */
[----:B------:R-:W-:Y:S01]  /*8960*/  VOTEU.ANY UR12, UPT, PT ;  /* 0x00000000000c7886 */ /* 0x000fe200038e0100 */
[----:B-12---:R-:W-:Y:S01]  /*8970*/  IMAD.U32 R2, RZ, RZ, UR15 ;  /* 0x0000000fff027e24 */ /* 0x006fe2000f8e00ff */
[----:B------:R-:W-:-:S02]  /*8980*/  UFLO.U32 UR14, UR12 ;  /* 0x0000000c000e72bd */ /* 0x000fc400080e0000 */
[----:B------:R-:W1:Y:S01]  /*8990*/  POPC R5, UR12 ;  /* 0x0000000c00057d09 */ /* 0x000e620008000000 */
[----:B------:R-:W-:-:S03]  /*89a0*/  IMAD.U32 R3, RZ, RZ, UR13 ;  /* 0x0000000dff037e24 */ /* 0x000fc6000f8e00ff */
[----:B---3--:R-:W-:-:S13]  /*89b0*/  ISETP.EQ.U32.AND P0, PT, R0, UR14, PT ;  /* 0x0000000e00007c0c */ /* 0x008fda000bf02070 */
[----:B-1----:R3:W-:Y:S02]  /*89c0*/  @P0 REDG.E.ADD.S32.STRONG.GPU desc[UR46][R2.64], R5 ;  /* 0x000000050200098e */ /* 0x0027e4000c10e3ae */
.L_x_1350:
[----:B------:R-:W-:Y:S05]  /*89d0*/  BSYNC B0 ;  /* 0x0000000000007941 */ /* 0x000fea0003800000 */
.L_x_1349:
[----:B------:R-:W-:Y:S01]  /*89e0*/  UIADD3 UR12, UP0, UR8, UR7, URZ ;  /* 0x00000007080c7290 */ /* 0x000fe2000ff1e03f */
[----:B------:R-:W-:-:S03]  /*89f0*/  NOP ;  /* 0x0000000000007918 */ /* 0x000fc60000000000 */
[----:B------:R-:W-:Y:S01]  /*8a00*/  ULEA.HI.X.SX32 UR13, UR8, UR10, 0x1, UP0 ;  /* 0x0000000a080d7291 */ /* 0x000fe200080f0e3f */
[----:B------:R-:W-:Y:S01]  /*8a10*/  BSSY B0, `(.L_x_1351) ;  /* 0x0000015000007945 */ /* 0x000fe20003800000 */
[----:B------:R-:W-:-:S04]  /*8a20*/  ULEA UR15, UP0, UR12, UR20, 0x2 ;  /* 0x000000140c0f7291 */ /* 0x000fc8000f80103f */
[----:B------:R-:W-:Y:S01]  /*8a30*/  ULEA.HI.X UR13, UR12, UR21, UR13, 0x2, UP0 ;  /* 0x000000150c0d7291 */ /* 0x000fe200080f140d */
[----:B------:R-:W-:Y:S11]  /*8a40*/  @P1 BRA `(.L_x_1352) ;  /* 0x0000000000441947 */ /* 0x000ff60003800000 */
[----:B------:R-:W-:Y:S01]  /*8a50*/  @!PT LDS RZ, [RZ] ;  /* 0x00000000fffff984 */ /* 0x000fe20000000800 */
[----:B------:R-:W-:Y:S01]  /*8a60*/  @!PT LDS RZ, [RZ] ;  /* 0x00000000fffff984 */ /* 0x000fe20000000800 */
[----:B------:R-:W-:Y:S01]  /*8a70*/  @!PT LDS RZ, [RZ] ;  /* 0x00000000fffff984 */ /* 0x000fe20000000800 */
[----:B------:R-:W-:Y:S01]  /*8a80*/  @!PT LDS RZ, [RZ] ;  /* 0x00000000fffff984 */ /* 0x000fe20000000800 */
[----:B------:R4:W-:Y:S06]  /*8a90*/  MEMBAR.ALL.CTA ;  /* 0x0000000000007992 */ /* 0x0009ec0000008000 */
[----:B----4-:R-:W-:Y:S06]  /*8aa0*/  MEMBAR.ALL.GPU ;  /* 0x0000000000007992 */ /* 0x010fec000000a000 */
[----:B------:R-:W-:-:S00]  /*8ab0*/  ERRBAR ;  /* 0x00000000000079ab */ /* 0x000fc00000000000 */
[----:B------:R-:W-:Y:S06]  /*8ac0*/  CGAERRBAR ;  /* 0x00000000000075ab */ /* 0x000fec0000000000 */
[----:B012345:R-:W-:Y:S01]  /*8ad0*/  CCTL.IVALL ;  /* 0x00000000ff00798f */ /* 0x03ffe20002000000 */
[----:B------:R-:W4:Y:S01]  /*8ae0*/  S2R R0, SR_LANEID ;  /* 0x0000000000007919 */ /* 0x000f220000000000 */
[----:B------:R-:W-:Y:S01]  /*8af0*/  VOTEU.ANY UR12, UPT, PT ;  /* 0x00000000000c7886 */ /* 0x000fe200038e0100 */
[----:B-123--:R-:W-:Y:S01]  /*8b00*/  IMAD.U32 R2, RZ, RZ, UR15 ;  /* 0x0000000fff027e24 */ /* 0x00efe2000f8e00ff */
[----:B------:R-:W-:-:S02]  /*8b10*/  UFLO.U32 UR14, UR12 ;  /* 0x0000000c000e72bd */ /* 0x000fc400080e0000 */
[----:B------:R-:W1:Y:S01]  /*8b20*/  POPC R5, UR12 ;  /* 0x0000000c00057d09 */ /* 0x000e620008000000 */
[----:B------:R-:W-:-:S03]  /*8b30*/  IMAD.U32 R3, RZ, RZ, UR13 ;  /* 0x0000000dff037e24 */ /* 0x000fc6000f8e00ff */
[----:B----4-:R-:W-:-:S13]  /*8b40*/  ISETP.EQ.U32.AND P0, PT, R0, UR14, PT ;  /* 0x0000000e00007c0c */ /* 0x010fda000bf02070 */
[----:B-1----:R4:W-:Y:S02]  /*8b50*/  @P0 REDG.E.ADD.S32.STRONG.GPU desc[UR46][R2.64], R5 ;  /* 0x000000050200098e */ /* 0x0029e4000c10e3ae */
.L_x_1352:
[----:B------:R-:W-:Y:S05]  /*8b60*/  BSYNC B0 ;  /* 0x0000000000007941 */ /* 0x000fea0003800000 */
.L_x_1351:
[----:B------:R-:W-:Y:S02]  /*8b70*/  UIADD3 UR11, UR11, 0x2, URZ ;  /* 0x000000020b0b7890 */ /* 0x000fe4000fffe03f */
[----:B------:R-:W-:Y:S02]  /*8b80*/  ULEA UR8, UR18, UR8, 0x1 ;  /* 0x0000000812087291 */ /* 0x000fe4000f8e083f */
[----:B------:R-:W-:Y:S02]  /*8b90*/  ULEA UR9, UR18, UR9, 0x1 ;  /* 0x0000000912097291 */ /* 0x000fe4000f8e083f */
[----:B------:R-:W-:-:S13]  /*8ba0*/  ISETP.NE.AND P0, PT, RZ, UR11, PT ;  /* 0x0000000bff007c0c */ /* 0x000fda000bf05270 */
[----:B------:R-:W-:Y:S05]  /*8bb0*/  @!P0 BRA `(.L_x_1244) ;  /* 0x00000020005c8947 */ /* 0x000fea0003800000 */
[----:B------:R-:W-:Y:S05]  /*8bc0*/  BRA `(.L_x_1353) ;  /* 0xfffffffc00207947 */ /* 0x000fea000383ffff */
.L_x_1302:
        /* <DEDUP_REMOVED lines=33> */
.L_x_1355:
        /* <DEDUP_REMOVED lines=43> */
.L_x_1394:
        /* <DEDUP_REMOVED lines=15> */
.L_x_1358:
        /* <DEDUP_REMOVED lines=98> */
.L_x_1369:
[----:B--234-:R-:W-:-:S04]  /*97a0*/  SHF.L.U32 R21, R11, 0x1f, RZ ;  /* 0x0000001f0b157819 */ /* 0x01cfc800000006ff */
[----:B------:R-:W1:Y:S02]  /*97b0*/  SYNCS.PHASECHK.TRANS64.TRYWAIT P1, [R16+URZ+0x30840], R21 ;  /* 0x03084015100075a7 */ /* 0x000e64000802017f */
[----:B-1----:R-:W-:Y:S05]  /*97c0*/  @!P1 BRA `(.L_x_1361) ;  /* 0x00000018002c9947 */ /* 0x002fea0003800000 */
.L_x_1395:
[----:B------:R-:W-:Y:S05]  /*97d0*/  @P0 BRA `(.L_x_1362) ;  /* 0x0000000000140947 */ /* 0x000fea0003800000 */
[----:B------:R-:W-:Y:S01]  /*97e0*/  ISETP.NE.AND P1, PT, R6, RZ, PT ;  /* 0x000000ff0600720c */ /* 0x000fe20003f25270 */
[----:B------:R-:W-:-:S04]  /*97f0*/  IMAD.MOV.U32 R3, RZ, RZ, 0x4100 ;  /* 0x00004100ff037424 */ /* 0x000fc800078e00ff */
[----:B------:R3:W-:Y:S08]  /*9800*/  SYNCS.ARRIVE.TRANS64 RZ, [R16+URZ+0x30830], R3 ;  /* 0x0308300310ff79a7 */ /* 0x0007f0000800003f */
[----:B------:R-:W-:Y:S05]  /*9810*/  @!P1 BRA `(.L_x_1362) ;  /* 0x0000000000049947 */ /* 0x000fea0003800000 */
[----:B------:R-:W-:Y:S01]  /*9820*/  BPT.TRAP 0x1 ;  /* 0x000000040000795c */ /* 0x000fe20000300000 */
.L_x_1362:
        /* <DEDUP_REMOVED lines=36> */
.L_x_1396:
[----:B------:R-:W-:Y:S05]  /*9a70*/  @P0 BRA `(.L_x_1364) ;  /* 0x0000000000140947 */ /* 0x000fea0003800000 */
[----:B------:R-:W-:Y:S01]  /*9a80*/  ISETP.NE.AND P1, PT, R6, RZ, PT ;  /* 0x000000ff0600720c */ /* 0x000fe20003f25270 */
[----:B------:R-:W-:-:S04]  /*9a90*/  IMAD.MOV.U32 R2, RZ, RZ, 0x4100 ;  /* 0x00004100ff027424 */ /* 0x000fc800078e00ff */
[----:B------:R3:W-:Y:S08]  /*9aa0*/  SYNCS.ARRIVE.TRANS64 RZ, [R16+URZ+0x30818], R2 ;  /* 0x0308180210ff79a7 */ /* 0x0007f0000800003f */
[----:B------:R-:W-:Y:S05]  /*9ab0*/  @!P1 BRA `(.L_x_1364) ;  /* 0x0000000000049947 */ /* 0x000fea0003800000 */
[----:B------:R-:W-:Y:S01]  /*9ac0*/  BPT.TRAP 0x1 ;  /* 0x000000040000795c */ /* 0x000fe20000300000 */
.L_x_1364:
        /* <DEDUP_REMOVED lines=36> */
.L_x_1397:
[----:B------:R-:W-:Y:S05]  /*9d10*/  @P0 BRA `(.L_x_1366) ;  /* 0x0000000000140947 */ /* 0x000fea0003800000 */
[----:B------:R-:W-:Y:S01]  /*9d20*/  ISETP.NE.AND P1, PT, R6, RZ, PT ;  /* 0x000000ff0600720c */ /* 0x000fe20003f25270 */
[----:B-123--:R-:W-:-:S04]  /*9d30*/  IMAD.MOV.U32 R21, RZ, RZ, 0x4100 ;  /* 0x00004100ff157424 */ /* 0x00efc800078e00ff */
[----:B------:R4:W-:Y:S08]  /*9d40*/  SYNCS.ARRIVE.TRANS64 RZ, [R16+URZ+0x30838], R21 ;  /* 0x0308381510ff79a7 */ /* 0x0009f0000800003f */
[----:B------:R-:W-:Y:S05]  /*9d50*/  @!P1 BRA `(.L_x_1366) ;  /* 0x0000000000049947 */ /* 0x000fea0003800000 */
[----:B------:R-:W-:Y:S01]  /*9d60*/  BPT.TRAP 0x1 ;  /* 0x000000040000795c */ /* 0x000fe20000300000 */
.L_x_1366:
        /* <DEDUP_REMOVED lines=31> */
.L_x_1399:
[----:B------:R-:W-:Y:S05]  /*9f60*/  @P0 BRA `(.L_x_1368) ;  /* 0x0000000000140947 */ /* 0x000fea0003800000 */
[----:B------:R-:W-:Y:S01]  /*9f70*/  ISETP.NE.AND P1, PT, R6, RZ, PT ;  /* 0x000000ff0600720c */ /* 0x000fe20003f25270 */
[----:B------:R-:W-:-:S04]  /*9f80*/  IMAD.MOV.U32 R5, RZ, RZ, 0x4100 ;  /* 0x00004100ff057424 */ /* 0x000fc800078e00ff */
[----:B------:R1:W-:Y:S08]  /*9f90*/  SYNCS.ARRIVE.TRANS64 RZ, [R16+URZ+0x30810], R5 ;  /* 0x0308100510ff79a7 */ /* 0x0003f0000800003f */
[----:B------:R-:W-:Y:S05]  /*9fa0*/  @!P1 BRA `(.L_x_1368) ;  /* 0x0000000000049947 */ /* 0x000fea0003800000 */
[----:B------:R-:W-:Y:S01]  /*9fb0*/  BPT.TRAP 0x1 ;  /* 0x000000040000795c */ /* 0x000fe20000300000 */
.L_x_1368:
        /* <DEDUP_REMOVED lines=37> */
.L_x_1360:
[----:B------:R-:W3:Y:S02]  /*a210*/  LDL.LU R4, [R1+0x4] ;  /* 0x0000040001047983 */ /* 0x000ee40000300800 */
[----:B---3--:R-:W-:Y:S02]  /*a220*/  ISETP.NE.AND P1, PT, R4, RZ, PT ;  /* 0x000000ff0400720c */ /* 0x008fe40003f25270 */
[----:B------:R1:W5:Y:S11]  /*a230*/  LDL R4, [R1] ;  /* 0x0000000001047983 */ /* 0x0003760000100800 */
[----:B-1----:R-:W-:Y:S05]  /*a240*/  @!P1 BRA `(.L_x_1359) ;  /* 0x0000000400489947 */ /* 0x002fea0003800000 */
[----:B------:R-:W-:-:S04]  /*a250*/  SHF.L.U32 R13, R11, 0x1f, RZ ;  /* 0x0000001f0b0d7819 */ /* 0x000fc800000006ff */
[----:B------:R-:W1:Y:S02]  /*a260*/  SYNCS.PHASECHK.TRANS64.TRYWAIT P1, [R16+URZ+0x30840], R13 ;  /* 0x0308400d100075a7 */ /* 0x000e64000802017f */
[----:B-1----:R-:W-:Y:S05]  /*a270*/  @!P1 BRA `(.L_x_1370) ;  /* 0x0000000c00d49947 */ /* 0x002fea0003800000 */
.L_x_1400:
[----:B------:R-:W-:Y:S05]  /*a280*/  @P0 BRA `(.L_x_1371) ;  /* 0x0000000000140947 */ /* 0x000fea0003800000 */
[----:B------:R-:W-:Y:S01]  /*a290*/  ISETP.NE.AND P1, PT, R6, RZ, PT ;  /* 0x000000ff0600720c */ /* 0x000fe20003f25270 */
[----:B--2---:R-:W-:-:S04]  /*a2a0*/  IMAD.MOV.U32 R5, RZ, RZ, 0x4100 ;  /* 0x00004100ff057424 */ /* 0x004fc800078e00ff */
[----:B------:R3:W-:Y:S08]  /*a2b0*/  SYNCS.ARRIVE.TRANS64 RZ, [R16+URZ+0x30830], R5 ;  /* 0x0308300510ff79a7 */ /* 0x0007f0000800003f */
[----:B------:R-:W-:Y:S05]  /*a2c0*/  @!P1 BRA `(.L_x_1371) ;  /* 0x0000000000049947 */ /* 0x000fea0003800000 */
[----:B------:R-:W-:Y:S01]  /*a2d0*/  BPT.TRAP 0x1 ;  /* 0x000000040000795c */ /* 0x000fe20000300000 */
.L_x_1371:
        /* <DEDUP_REMOVED lines=33> */
.L_x_1401:
[----:B------:R-:W-:Y:S05]  /*a4f0*/  @P0 BRA `(.L_x_1373) ;  /* 0x0000000000140947 */ /* 0x000fea0003800000 */
[----:B------:R-:W-:Y:S01]  /*a500*/  ISETP.NE.AND P0, PT, R6, RZ, PT ;  /* 0x000000ff0600720c */ /* 0x000fe20003f05270 */
[----:B------:R-:W-:-:S04]  /*a510*/  IMAD.MOV.U32 R5, RZ, RZ, 0x4100 ;  /* 0x00004100ff057424 */ /* 0x000fc800078e00ff */
[----:B------:R3:W-:Y:S08]  /*a520*/  SYNCS.ARRIVE.TRANS64 RZ, [R16+URZ+0x30818], R5 ;  /* 0x0308180510ff79a7 */ /* 0x0007f0000800003f */
[----:B------:R-:W-:Y:S05]  /*a530*/  @!P0 BRA `(.L_x_1373) ;  /* 0x0000000000048947 */ /* 0x000fea0003800000 */
[----:B------:R-:W-:Y:S01]  /*a540*/  BPT.TRAP 0x1 ;  /* 0x000000040000795c */ /* 0x000fe20000300000 */
.L_x_1373:
        /* <DEDUP_REMOVED lines=34> */
.L_x_1359:
[----:B------:R-:W3:Y:S01]  /*a770*/  S2R R0, SR_TID.X ;  /* 0x0000000000007919 */ /* 0x000ee20000002100 */
[----:B------:R-:W-:Y:S01]  /*a780*/  IMAD R3, R19, 0x8, R16 ;  /* 0x0000000813037824 */ /* 0x000fe200078e0210 */
[----:B---3--:R-:W-:Y:S02]  /*a790*/  LOP3.LUT R2, R0, 0x7f, RZ, 0xc0, !PT ;  /* 0x0000007f00027812 */ /* 0x008fe400078ec0ff */
[----:B------:R-:W-:Y:S02]  /*a7a0*/  SHF.L.U32 R0, R11, 0x1f, RZ ;  /* 0x0000001f0b007819 */ /* 0x000fe400000006ff */
[----:B------:R-:W-:Y:S02]  /*a7b0*/  ISETP.NE.AND P1, PT, R2, RZ, PT ;  /* 0x000000ff0200720c */ /* 0x000fe40003f25270 */
[----:B------:R-:W3:Y:S02]  /*a7c0*/  SYNCS.PHASECHK.TRANS64.TRYWAIT P0, [R3+URZ+0x30840], R0 ;  /* 0x03084000030075a7 */ /* 0x000ee4000800017f */
[----:B---3--:R-:W-:Y:S09]  /*a7d0*/  @!P0 BRA `(.L_x_1374) ;  /* 0x0000000800a48947 */ /* 0x008ff20003800000 */
.L_x_1402:
[----:B------:R-:W-:Y:S05]  /*a7e0*/  @P1 BRA `(.L_x_1375) ;  /* 0x0000000000181947 */ /* 0x000fea0003800000 */
[----:B------:R-:W1:Y:S01]  /*a7f0*/  S2R R2, SR_TID.X ;  /* 0x0000000000027919 */ /* 0x000e620000002100 */
[----:B---3--:R-:W-:-:S04]  /*a800*/  IMAD.MOV.U32 R0, RZ, RZ, 0x4100 ;  /* 0x00004100ff007424 */ /* 0x008fc800078e00ff */
[----:B------:R3:W-:Y:S01]  /*a810*/  SYNCS.ARRIVE.TRANS64 RZ, [R3+URZ+0x30830], R0 ;  /* 0x0308300003ff79a7 */ /* 0x0007e2000800003f */
[----:B-1----:R-:W-:-:S13]  /*a820*/  LOP3.LUT P0, RZ, R2, 0x1f, RZ, 0xc0, !PT ;  /* 0x0000001f02ff7812 */ /* 0x002fda000780c0ff */
[----:B---3--:R-:W-:Y:S05]  /*a830*/  @!P0 BRA `(.L_x_1375) ;  /* 0x0000000000048947 */ /* 0x008fea0003800000 */
[----:B------:R-:W-:Y:S01]  /*a840*/  BPT.TRAP 0x1 ;  /* 0x000000040000795c */ /* 0x000fe20000300000 */
.L_x_1375:
        /* <DEDUP_REMOVED lines=40> */
.L_x_1356:
[----:B------:R-:W-:Y:S05]  /*aad0*/  BSYNC B0 ;  /* 0x0000000000007941 */ /* 0x000fea0003800000 */
.L_x_1354:
[----:B------:R-:W-:-:S03]  /*aae0*/  UMOV UR7, 0xffffffff ;  /* 0xffffffff00077882 */ /* 0x000fc60000000000 */
[----:B------:R-:W-:Y:S05]  /*aaf0*/  BRA.DIV UR7, `(.L_x_1376) ;  /* 0x0000000607f07947 */ /* 0x000fea000b800000 */
[----:B------:R-:W-:-:S13]  /*ab00*/  ELECT P6, URZ, PT ;  /* 0x00000000003f782f */ /* 0x000fda00038c0000 */
.L_x_1405:
[----:B------:R-:W-:Y:S05]  /*ab10*/  @!P6 BRA `(.L_x_1244) ;  /* 0x000000000084e947 */ /* 0x000fea0003800000 */
[----:B------:R-:W-:-:S06]  /*ab20*/  ULOP3.LUT UR7, UR38, 0x2, URZ, 0xfc, !UPT ;  /* 0x0000000226077892 */ /* 0x000fcc000f8efc3f */
[----:B------:R-:W-:-:S05]  /*ab30*/  IMAD.U32 R2, RZ, RZ, UR7 ;  /* 0x00000007ff027e24 */ /* 0x000fca000f8e00ff */
[----:B------:R-:W-:-:S13]  /*ab40*/  ISETP.NE.AND P2, PT, R2, 0x3, PT ;  /* 0x000000030200780c */ /* 0x000fda0003f45270 */
[----:B------:R-:W-:Y:S05]  /*ab50*/  @!P2 BRA `(.L_x_1377) ;  /* 0x000000000004a947 */ /* 0x000fea0003800000 */
[----:B------:R-:W-:Y:S01]  /*ab60*/  BPT.TRAP 0x1 ;  /* 0x000000040000795c */ /* 0x000fe20000300000 */
.L_x_1377:
        /* <DEDUP_REMOVED lines=15> */
.L_x_1406:
[----:B------:R-:W2:Y:S02]  /*ac60*/  SYNCS.PHASECHK.TRANS64.TRYWAIT P0, [R3+URZ], R2 ;  /* 0x00000002030075a7 */ /* 0x000ea4000800017f */
[----:B--2---:R-:W-:Y:S05]  /*ac70*/  @!P0 BRA `(.L_x_1379) ;  /* 0x0000000400c48947 */ /* 0x004fea0003800000 */
.L_x_1407:
[----:B------:R-:W-:Y:S05]  /*ac80*/  @!P2 BRA `(.L_x_1380) ;  /* 0x000000000004a947 */ /* 0x000fea0003800000 */
[----:B------:R-:W-:Y:S01]  /*ac90*/  BPT.TRAP 0x1 ;  /* 0x000000040000795c */ /* 0x000fe20000300000 */
.L_x_1380:
[----:B--2---:R-:W-:-:S04]  /*aca0*/  VIADD R3, R7, 0x30840 ;  /* 0x0003084007037836 */ /* 0x004fc80000000000 */
[----:B------:R-:W-:-:S04]  /*acb0*/  IMAD R0, R0, 0x8, R3 ;  /* 0x0000000800007824 */ /* 0x000fc800078e0203 */
[----:B------:R-:W2:Y:S02]  /*acc0*/  SYNCS.PHASECHK.TRANS64.TRYWAIT P0, [R0+URZ], R5 ;  /* 0x00000005000075a7 */ /* 0x000ea4000800017f */
[----:B--2---:R-:W-:Y:S05]  /*acd0*/  @!P0 BRA `(.L_x_1381) ;  /* 0x0000000400c08947 */ /* 0x004fea0003800000 */
.L_x_1408:
[----:B------:R-:W-:-:S07]  /*ace0*/  IMAD R3, R4, 0x8, R3 ;  /* 0x0000000804037824 */ /* 0x000fce00078e0203 */
.L_x_1382:
[----:B---3--:R3:W4:Y:S02]  /*acf0*/  SYNCS.PHASECHK.TRANS64.TRYWAIT P0, [R3+URZ], R2 ;  /* 0x00000002030075a7 */ /* 0x008724000800017f */
[----:B----4-:R-:W-:Y:S05]  /*ad00*/  @!P0 NANOSLEEP.SYNCS 0x989680 ;  /* 0x009896800000895d */ /* 0x010fea0003900000 */
[----:B------:R-:W4:Y:S02]  /*ad10*/  @!P0 SYNCS.PHASECHK.TRANS64 P0, [R3+URZ], R2 ;  /* 0x00000002030085a7 */ /* 0x000f24000800007f */
[----:B----4-:R-:W-:Y:S05]  /*ad20*/  @!P0 BRA `(.L_x_1382) ;  /* 0xfffffffc00f08947 */ /* 0x010fea000383ffff */
.L_x_1244:
[----:B------:R-:W-:Y:S05]  /*ad30*/  BSYNC B6 ;  /* 0x0000000000067941 */ /* 0x000fea0003800000 */
.L_x_1241:
[----:B------:R-:W-:Y:S05]  /*ad40*/  EXIT ;  /* 0x000000000000794d */ /* 0x000fea0003800000 */
.L_x_1251:
[----:B------:R-:W-:Y:S02]  /*ad50*/  IMAD.MOV.U32 R12, RZ, RZ, RZ ;  /* 0x000000ffff0c7224 */ /* 0x000fe400078e00ff */
[----:B------:R-:W-:Y:S02]  /*ad60*/  IMAD.MOV.U32 R11, RZ, RZ, 0x1f ;  /* 0x0000001fff0b7424 */ /* 0x000fe400078e00ff */
[----:B------:R-:W-:-:S07]  /*ad70*/  IMAD.MOV.U32 R15, RZ, RZ, -0x1 ;  /* 0xffffffffff0f7424 */ /* 0x000fce00078e00ff */
[----:B------:R-:W-:Y:S05]  /*ad80*/  WARPSYNC.COLLECTIVE R15, `(.L_x_1383) ;  /* 0x000000000f087348 */ /* 0x000fea0003c00000 */
[----:B------:R1:W2:Y:S02]  /*ad90*/  SHFL.IDX P6, R14, R13, R12, R11 ;  /* 0x0000000c0d0e7389 */ /* 0x0002a400000c000b */
[----:B-12---:R-:W-:Y:S01]  /*ada0*/  ENDCOLLECTIVE ;  /* 0x000000000000791b */ /* 0x006fe20003800000 */
.L_x_1383:
[----:B------:R-:W-:Y:S05]  /*adb0*/  BRA `(.L_x_1384) ;  /* 0xffffff6400107947 */ /* 0x000fea000383ffff */
.L_x_1253:
        /* <DEDUP_REMOVED lines=8> */
.L_x_1257:
[----:B---3--:R3:W4:Y:S02]  /*ae40*/  SYNCS.PHASECHK.TRANS64.TRYWAIT P0, [R0+URZ+0x30810], R191 ;  /* 0x030810bf000075a7 */ /* 0x008724000800017f */
[----:B----4-:R-:W-:Y:S05]  /*ae50*/  @!P0 NANOSLEEP.SYNCS 0x989680 ;  /* 0x009896800000895d */ /* 0x010fea0003900000 */
[----:B------:R-:W4:Y:S02]  /*ae60*/  @!P0 SYNCS.PHASECHK.TRANS64 P0, [R0+URZ+0x30810], R191 ;  /* 0x030810bf000085a7 */ /* 0x000f24000800007f */
[----:B----4-:R-:W-:Y:S05]  /*ae70*/  @!P0 BRA `(.L_x_1257) ;  /* 0xfffffffc00f08947 */ /* 0x010fea000383ffff */
[----:B------:R-:W-:Y:S05]  /*ae80*/  BRA `(.L_x_1256) ;  /* 0xffffff6c00047947 */ /* 0x000fea000383ffff */
.L_x_1261:
[----:B--2---:R2:W1:Y:S02]  /*ae90*/  SYNCS.PHASECHK.TRANS64.TRYWAIT P0, [R0+URZ+0x30830], R191 ;  /* 0x030830bf000075a7 */ /* 0x004464000800017f */
[----:B-1----:R-:W-:Y:S05]  /*aea0*/  @!P0 NANOSLEEP.SYNCS 0x989680 ;  /* 0x009896800000895d */ /* 0x002fea0003900000 */
[----:B------:R-:W1:Y:S02]  /*aeb0*/  @!P0 SYNCS.PHASECHK.TRANS64 P0, [R0+URZ+0x30830], R191 ;  /* 0x030830bf000085a7 */ /* 0x000e64000800007f */
[----:B-1----:R-:W-:Y:S05]  /*aec0*/  @!P0 BRA `(.L_x_1261) ;  /* 0xfffffffc00f08947 */ /* 0x002fea000383ffff */
[----:B------:R-:W-:Y:S05]  /*aed0*/  BRA `(.L_x_1260) ;  /* 0xffffff74001c7947 */ /* 0x000fea000383ffff */
.L_x_1310:
[----:B------:R-:W-:Y:S01]  /*aee0*/  BSSY B0, `(.L_x_1385) ;  /* 0x0000005000007945 */ /* 0x000fe20003800000 */
[----:B------:R-:W-:-:S07]  /*aef0*/  IMAD.MOV.U32 R15, RZ, RZ, -0x1 ;  /* 0xffffffffff0f7424 */ /* 0x000fce00078e00ff */
[----:B------:R-:W-:Y:S05]  /*af00*/  WARPSYNC.COLLECTIVE R15, `(.L_x_1386) ;  /* 0x000000000f087348 */ /* 0x000fea0003c00000 */
[----:B------:R-:W-:Y:S01]  /*af10*/  NOP ;  /* 0x0000000000007918 */ /* 0x000fe20000000000 */
[----:B------:R-:W-:Y:S01]  /*af20*/  ENDCOLLECTIVE ;  /* 0x000000000000791b */ /* 0x000fe20003800000 */
.L_x_1386:
[----:B------:R-:W-:Y:S05]  /*af30*/  BSYNC B0 ;  /* 0x0000000000007941 */ /* 0x000fea0003800000 */
.L_x_1385:
[----:B------:R-:W-:Y:S05]  /*af40*/  BRA `(.L_x_1387) ;  /* 0xffffffc400907947 */ /* 0x000fea000383ffff */
.L_x_1323:
[----:B------:R-:W-:Y:S01]  /*af50*/  BSSY B0, `(.L_x_1388) ;  /* 0x0000005000007945 */ /* 0x000fe20003800000 */
[----:B------:R-:W-:-:S07]  /*af60*/  IMAD.MOV.U32 R15, RZ, RZ, -0x1 ;  /* 0xffffffffff0f7424 */ /* 0x000fce00078e00ff */
[----:B------:R-:W-:Y:S05]  /*af70*/  WARPSYNC.COLLECTIVE R15, `(.L_x_1389) ;  /* 0x000000000f087348 */ /* 0x000fea0003c00000 */
[----:B------:R-:W-:Y:S01]  /*af80*/  NOP ;  /* 0x0000000000007918 */ /* 0x000fe20000000000 */
[----:B------:R-:W-:Y:S01]  /*af90*/  ENDCOLLECTIVE ;  /* 0x000000000000791b */ /* 0x000fe20003800000 */
.L_x_1389:
[----:B------:R-:W-:Y:S05]  /*afa0*/  BSYNC B0 ;  /* 0x0000000000007941 */ /* 0x000fea0003800000 */
.L_x_1388:
[----:B------:R-:W-:Y:S05]  /*afb0*/  BRA `(.L_x_1390) ;  /* 0xffffffcc00147947 */ /* 0x000fea000383ffff */
.L_x_1335:
[----:B------:R-:W-:Y:S01]  /*afc0*/  BSSY B0, `(.L_x_1391) ;  /* 0x0000005000007945 */ /* 0x000fe20003800000 */
[----:B------:R-:W-:-:S07]  /*afd0*/  IMAD.MOV.U32 R15, RZ, RZ, -0x1 ;  /* 0xffffffffff0f7424 */ /* 0x000fce00078e00ff */
[----:B------:R-:W-:Y:S05]  /*afe0*/  WARPSYNC.COLLECTIVE R15, `(.L_x_1392) ;  /* 0x000000000f087348 */ /* 0x000fea0003c00000 */
[----:B------:R-:W-:Y:S01]  /*aff0*/  NOP ;  /* 0x0000000000007918 */ /* 0x000fe20000000000 */
[----:B------:R-:W-:Y:S01]  /*b000*/  ENDCOLLECTIVE ;  /* 0x000000000000791b */ /* 0x000fe20003800000 */
.L_x_1392:
[----:B------:R-:W-:Y:S05]  /*b010*/  BSYNC B0 ;  /* 0x0000000000007941 */ /* 0x000fea0003800000 */
.L_x_1391:
[----:B------:R-:W-:Y:S05]  /*b020*/  BRA `(.L_x_1393) ;  /* 0xffffffd000347947 */ /* 0x000fea000383ffff */
.L_x_1357:
[----:B-1----:R1:W2:Y:S02]  /*b030*/  SYNCS.PHASECHK.TRANS64.TRYWAIT P0, [R16+URZ+0x30820], R3 ;  /* 0x03082003100075a7 */ /* 0x0022a4000800017f */
[----:B--2---:R-:W-:Y:S05]  /*b040*/  @!P0 NANOSLEEP.SYNCS 0x989680 ;  /* 0x009896800000895d */ /* 0x004fea0003900000 */
[----:B------:R-:W2:Y:S02]  /*b050*/  @!P0 SYNCS.PHASECHK.TRANS64 P0, [R16+URZ+0x30820], R3 ;  /* 0x03082003100085a7 */ /* 0x000ea4000800007f */
[----:B--2---:R-:W-:Y:S05]  /*b060*/  @!P0 BRA `(.L_x_1357) ;  /* 0xfffffffc00f08947 */ /* 0x004fea000383ffff */
[----:B------:R-:W-:Y:S05]  /*b070*/  BRA `(.L_x_1394) ;  /* 0xffffffe000047947 */ /* 0x000fea000383ffff */
.L_x_1361:
[----:B-1----:R1:W3:Y:S02]  /*b080*/  SYNCS.PHASECHK.TRANS64.TRYWAIT P1, [R16+URZ+0x30840], R21 ;  /* 0x03084015100075a7 */ /* 0x0022e4000802017f */
[----:B---3--:R-:W-:Y:S05]  /*b090*/  @!P1 NANOSLEEP.SYNCS 0x989680 ;  /* 0x009896800000995d */ /* 0x008fea0003900000 */
[----:B------:R-:W3:Y:S02]  /*b0a0*/  @!P1 SYNCS.PHASECHK.TRANS64 P1, [R16+URZ+0x30840], R21 ;  /* 0x03084015100095a7 */ /* 0x000ee4000802007f */
[----:B---3--:R-:W-:Y:S05]  /*b0b0*/  @!P1 BRA `(.L_x_1361) ;  /* 0xfffffffc00f09947 */ /* 0x008fea000383ffff */
[----:B------:R-:W-:Y:S05]  /*b0c0*/  BRA `(.L_x_1395) ;  /* 0xffffffe400c07947 */ /* 0x000fea000383ffff */
.L_x_1363:
[----:B--2---:R2:W3:Y:S02]  /*b0d0*/  SYNCS.PHASECHK.TRANS64.TRYWAIT P1, [R16+URZ+0x30828], R21 ;  /* 0x03082815100075a7 */ /* 0x0044e4000802017f */
[----:B---3--:R-:W-:Y:S05]  /*b0e0*/  @!P1 NANOSLEEP.SYNCS 0x989680 ;  /* 0x009896800000995d */ /* 0x008fea0003900000 */
[----:B------:R-:W3:Y:S02]  /*b0f0*/  @!P1 SYNCS.PHASECHK.TRANS64 P1, [R16+URZ+0x30828], R21 ;  /* 0x03082815100095a7 */ /* 0x000ee4000802007f */
[----:B---3--:R-:W-:Y:S05]  /*b100*/  @!P1 BRA `(.L_x_1363) ;  /* 0xfffffffc00f09947 */ /* 0x008fea000383ffff */
[----:B------:R-:W-:Y:S05]  /*b110*/  BRA `(.L_x_1396) ;  /* 0xffffffe800547947 */ /* 0x000fea000383ffff */
.L_x_1365:
[----:B---3--:R3:W4:Y:S02]  /*b120*/  SYNCS.PHASECHK.TRANS64.TRYWAIT P1, [R16+URZ+0x30848], R21 ;  /* 0x03084815100075a7 */ /* 0x008724000802017f */
[----:B----4-:R-:W-:Y:S05]  /*b130*/  @!P1 NANOSLEEP.SYNCS 0x989680 ;  /* 0x009896800000995d */ /* 0x010fea0003900000 */
[----:B------:R-:W4:Y:S02]  /*b140*/  @!P1 SYNCS.PHASECHK.TRANS64 P1, [R16+URZ+0x30848], R21 ;  /* 0x03084815100095a7 */ /* 0x000f24000802007f */
[----:B----4-:R-:W-:Y:S05]  /*b150*/  @!P1 BRA `(.L_x_1365) ;  /* 0xfffffffc00f09947 */ /* 0x010fea000383ffff */
[----:B------:R-:W-:Y:S05]  /*b160*/  BRA `(.L_x_1397) ;  /* 0xffffffe800e87947 */ /* 0x000fea000383ffff */
.L_x_1367:
[----:B------:R-:W-:-:S07]  /*b170*/  SHF.L.U32 R5, R11, 0x1f, RZ ;  /* 0x0000001f0b057819 */ /* 0x000fce00000006ff */
.L_x_1398:
[----:B------:R1:W1:Y:S02]  /*b180*/  SYNCS.PHASECHK.TRANS64.TRYWAIT P1, [R16+URZ+0x30820], R5 ;  /* 0x03082005100075a7 */ /* 0x000264000802017f */
[----:B-1----:R-:W-:Y:S05]  /*b190*/  @!P1 NANOSLEEP.SYNCS 0x989680 ;  /* 0x009896800000995d */ /* 0x002fea0003900000 */
[----:B------:R-:W1:Y:S02]  /*b1a0*/  @!P1 SYNCS.PHASECHK.TRANS64 P1, [R16+URZ+0x30820], R5 ;  /* 0x03082005100095a7 */ /* 0x000e64000802007f */
[----:B-1----:R-:W-:Y:S05]  /*b1b0*/  @!P1 BRA `(.L_x_1398) ;  /* 0xfffffffc00f09947 */ /* 0x002fea000383ffff */
[----:B------:R-:W-:Y:S05]  /*b1c0*/  BRA `(.L_x_1399) ;  /* 0xffffffec00647947 */ /* 0x000fea000383ffff */
.L_x_1370:
[----:B-1----:R1:W3:Y:S02]  /*b1d0*/  SYNCS.PHASECHK.TRANS64.TRYWAIT P1, [R16+URZ+0x30840], R13 ;  /* 0x0308400d100075a7 */ /* 0x0022e4000802017f */
[----:B---3--:R-:W-:Y:S05]  /*b1e0*/  @!P1 NANOSLEEP.SYNCS 0x989680 ;  /* 0x009896800000995d */ /* 0x008fea0003900000 */
[----:B------:R-:W3:Y:S02]  /*b1f0*/  @!P1 SYNCS.PHASECHK.TRANS64 P1, [R16+URZ+0x30840], R13 ;  /* 0x0308400d100095a7 */ /* 0x000ee4000802007f */
[----:B---3--:R-:W-:Y:S05]  /*b200*/  @!P1 BRA `(.L_x_1370) ;  /* 0xfffffffc00f09947 */ /* 0x008fea000383ffff */
[----:B------:R-:W-:Y:S05]  /*b210*/  BRA `(.L_x_1400) ;  /* 0xfffffff000187947 */ /* 0x000fea000383ffff */
.L_x_1372:
[----:B--2---:R2:W3:Y:S02]  /*b220*/  SYNCS.PHASECHK.TRANS64.TRYWAIT P1, [R16+URZ+0x30828], R13 ;  /* 0x0308280d100075a7 */ /* 0x0044e4000802017f */
[----:B---3--:R-:W-:Y:S05]  /*b230*/  @!P1 NANOSLEEP.SYNCS 0x989680 ;  /* 0x009896800000995d */ /* 0x008fea0003900000 */
[----:B------:R-:W3:Y:S02]  /*b240*/  @!P1 SYNCS.PHASECHK.TRANS64 P1, [R16+URZ+0x30828], R13 ;  /* 0x0308280d100095a7 */ /* 0x000ee4000802007f */
[----:B---3--:R-:W-:Y:S05]  /*b250*/  @!P1 BRA `(.L_x_1372) ;  /* 0xfffffffc00f09947 */ /* 0x008fea000383ffff */
[----:B------:R-:W-:Y:S05]  /*b260*/  BRA `(.L_x_1401) ;  /* 0xfffffff000a07947 */ /* 0x000fea000383ffff */
.L_x_1374:
[----:B---3--:R3:W1:Y:S02]  /*b270*/  SYNCS.PHASECHK.TRANS64.TRYWAIT P0, [R3+URZ+0x30840], R0 ;  /* 0x03084000030075a7 */ /* 0x008664000800017f */
[----:B-1----:R-:W-:Y:S05]  /*b280*/  @!P0 NANOSLEEP.SYNCS 0x989680 ;  /* 0x009896800000895d */ /* 0x002fea0003900000 */
[----:B------:R-:W1:Y:S02]  /*b290*/  @!P0 SYNCS.PHASECHK.TRANS64 P0, [R3+URZ+0x30840], R0 ;  /* 0x03084000030085a7 */ /* 0x000e64000800007f */
[----:B-1----:R-:W-:Y:S05]  /*b2a0*/  @!P0 BRA `(.L_x_1374) ;  /* 0xfffffffc00f08947 */ /* 0x002fea000383ffff */
[----:B------:R-:W-:Y:S05]  /*b2b0*/  BRA `(.L_x_1402) ;  /* 0xfffffff400487947 */ /* 0x000fea000383ffff */
.L_x_1376:
[----:B------:R-:W-:Y:S01]  /*b2c0*/  BSSY B0, `(.L_x_1403) ;  /* 0x0000006000007945 */ /* 0x000fe20003800000 */
[----:B------:R-:W-:-:S07]  /*b2d0*/  IMAD.MOV.U32 R15, RZ, RZ, -0x1 ;  /* 0xffffffffff0f7424 */ /* 0x000fce00078e00ff */
[----:B------:R-:W-:Y:S05]  /*b2e0*/  WARPSYNC.COLLECTIVE R15, `(.L_x_1404) ;  /* 0x000000000f0c7348 */ /* 0x000fea0003c00000 */
[----:B------:R-:W-:Y:S02]  /*b2f0*/  ELECT P6, UR62, PT ;  /* 0x00000000003e782f */ /* 0x000fe400038c0000 */
[----:B------:R-:W-:Y:S01]  /*b300*/  MOV R14, UR62 ;  /* 0x0000003e000e7c02 */ /* 0x000fe20008000f00 */
[----:B------:R-:W-:Y:S10]  /*b310*/  ENDCOLLECTIVE ;  /* 0x000000000000791b */ /* 0x000ff40003800000 */
.L_x_1404:
[----:B------:R-:W-:Y:S05]  /*b320*/  BSYNC B0 ;  /* 0x0000000000007941 */ /* 0x000fea0003800000 */
.L_x_1403:
[----:B------:R-:W-:Y:S05]  /*b330*/  BRA `(.L_x_1405) ;  /* 0xfffffff400f47947 */ /* 0x000fea000383ffff */
.L_x_1378:
[----:B-1----:R1:W2:Y:S02]  /*b340*/  SYNCS.PHASECHK.TRANS64.TRYWAIT P0, [R6+URZ], R5 ;  /* 0x00000005060075a7 */ /* 0x0022a4000800017f */
[----:B--2---:R-:W-:Y:S05]  /*b350*/  @!P0 NANOSLEEP.SYNCS 0x989680 ;  /* 0x009896800000895d */ /* 0x004fea0003900000 */
[----:B------:R-:W2:Y:S02]  /*b360*/  @!P0 SYNCS.PHASECHK.TRANS64 P0, [R6+URZ], R5 ;  /* 0x00000005060085a7 */ /* 0x000ea4000800007f */
[----:B--2---:R-:W-:Y:S05]  /*b370*/  @!P0 BRA `(.L_x_1378) ;  /* 0xfffffffc00f08947 */ /* 0x004fea000383ffff */
[----:B------:R-:W-:Y:S05]  /*b380*/  BRA `(.L_x_1406) ;  /* 0xfffffff800347947 */ /* 0x000fea000383ffff */
.L_x_1379:
[----:B--2---:R2:W3:Y:S02]  /*b390*/  SYNCS.PHASECHK.TRANS64.TRYWAIT P0, [R3+URZ], R2 ;  /* 0x00000002030075a7 */ /* 0x0044e4000800017f */
[----:B---3--:R-:W-:Y:S05]  /*b3a0*/  @!P0 NANOSLEEP.SYNCS 0x989680 ;  /* 0x009896800000895d */ /* 0x008fea0003900000 */
[----:B------:R-:W3:Y:S02]  /*b3b0*/  @!P0 SYNCS.PHASECHK.TRANS64 P0, [R3+URZ], R2 ;  /* 0x00000002030085a7 */ /* 0x000ee4000800007f */
[----:B---3--:R-:W-:Y:S05]  /*b3c0*/  @!P0 BRA `(.L_x_1379) ;  /* 0xfffffffc00f08947 */ /* 0x008fea000383ffff */
[----:B------:R-:W-:Y:S05]  /*b3d0*/  BRA `(.L_x_1407) ;  /* 0xfffffff800287947 */ /* 0x000fea000383ffff */
.L_x_1381:
[----:B--2---:R2:W3:Y:S02]  /*b3e0*/  SYNCS.PHASECHK.TRANS64.TRYWAIT P0, [R0+URZ], R5 ;  /* 0x00000005000075a7 */ /* 0x0044e4000800017f */
[----:B---3--:R-:W-:Y:S05]  /*b3f0*/  @!P0 NANOSLEEP.SYNCS 0x989680 ;  /* 0x009896800000895d */ /* 0x008fea0003900000 */
[----:B------:R-:W3:Y:S02]  /*b400*/  @!P0 SYNCS.PHASECHK.TRANS64 P0, [R0+URZ], R5 ;  /* 0x00000005000085a7 */ /* 0x000ee4000800007f */
[----:B---3--:R-:W-:Y:S05]  /*b410*/  @!P0 BRA `(.L_x_1381) ;  /* 0xfffffffc00f08947 */ /* 0x008fea000383ffff */
[----:B------:R-:W-:Y:S05]  /*b420*/  BRA `(.L_x_1408) ;  /* 0xfffffff8002c7947 */ /* 0x000fea000383ffff */
.L_x_1409:
        /* <DEDUP_REMOVED lines=13> */
.L_x_3662:


//--------------------- .text._ZN7cutlass13device_kernelIN5flash11enable_sm90INS1_16FlashAttnBwdSm90INS1_25CollectiveMainloopBwdSm90ILi2ELi2ELi2EN4cute5tupleIJNS5_1CILi1EEES8_S8_EEENS6_IJNS7_ILi64EEENS7_ILi128EEESB_EEENS_6half_tEfNS_4arch4Sm90ELb0ELb1ELb1ELb0ELb0ELb1ELb0ELb0ELi2ELi1ELi2ELi1ELb0EEENS1_24CollectiveEpilogueBwdGQAISC_fSF_Li256ELb0ELb0EEENS1_19SingleTileSchedulerILb0ELb0ELb0ELi128EEEEEEEEEvNT_6ParamsE --------------------------
	.section	.text._ZN7cutlass13device_kernelIN5flash11enable_sm90INS1_16FlashAttnBwdSm90INS1_25CollectiveMainloopBwdSm90ILi2ELi2ELi2EN4cute5tupleIJNS5_1CILi1EEES8_S8_EEENS6_IJNS7_ILi64EEENS7_ILi128EEESB_EEENS_6half_tEfNS_4arch4Sm90ELb0ELb1ELb1ELb0ELb0ELb1ELb0ELb0ELi2ELi1ELi2ELi1ELb0EEENS1_24CollectiveEpilogueBwdGQAISC_fSF_Li256ELb0ELb0EEENS1_19SingleTileSchedulerILb0ELb0ELb0ELi128EEEEEEEEEvNT_6ParamsE,"ax",@progbits
	.align	128
.text._ZN7cutlass13device_kernelIN5flash11enable_sm90INS1_16FlashAttnBwdSm90INS1_25CollectiveMainloopBwdSm90ILi2ELi2ELi2EN4cute5tupleIJNS5_1CILi1EEES8_S8_EEENS6_IJNS7_ILi64EEENS7_ILi128EEESB_EEENS_6half_tEfNS_4arch4Sm90ELb0ELb1ELb1ELb0ELb0ELb1ELb0ELb0ELi2ELi1ELi2ELi1ELb0EEENS1_24CollectiveEpilogueBwdGQAISC_fSF_Li256ELb0ELb0EEENS1_19SingleTileSchedulerILb0ELb0ELb0ELi128EEEEEEEEEvNT_6ParamsE:
        .type           _ZN7cutlass13device_kernelIN5flash11enable_sm90INS1_16FlashAttnBwdSm90INS1_25CollectiveMainloopBwdSm90ILi2ELi2ELi2EN4cute5tupleIJNS5_1CILi1EEES8_S8_EEENS6_IJNS7_ILi64EEENS7_ILi128EEESB_EEENS_6half_tEfNS_4arch4Sm90ELb0ELb1ELb1ELb0ELb0ELb1ELb0ELb0ELi2ELi1ELi2ELi1ELb0EEENS1_24CollectiveEpilogueBwdGQAISC_fSF_Li256ELb0ELb0EEENS1_19SingleTileSchedulerILb0ELb0ELb0ELi128EEEEEEEEEvNT_6ParamsE,@function
        .size           _ZN7cutlass13device_kernelIN5flash11enable_sm90INS1_16FlashAttnBwdSm90INS1_25CollectiveMainloopBwdSm90ILi2ELi2ELi2EN4cute5tupleIJNS5_1CILi1EEES8_S8_EEENS6_IJNS7_ILi64EEENS7_ILi128EEESB_EEENS_6half_tEfNS_4arch4Sm90ELb0ELb1ELb1ELb0ELb0ELb1ELb0ELb0ELi2ELi1ELi2ELi1ELb0EEENS1_24CollectiveEpilogueBwdGQAISC_fSF_Li256ELb0ELb0EEENS1_19SingleTileSchedulerILb0ELb0ELb0ELi128EEEEEEEEEvNT_6ParamsE,(.L_x_3663 - _ZN7cutlass13device_kernelIN5flash11enable_sm90INS1_16FlashAttnBwdSm90INS1_25CollectiveMainloopBwdSm90ILi2ELi2ELi2EN4cute5tupleIJNS5_1CILi1EEES8_S8_EEENS6_IJNS7_ILi64EEENS7_ILi128EEESB_EEENS_6half_tEfNS_4arch4Sm90ELb0ELb1ELb1ELb0ELb0ELb1ELb0ELb0ELi2ELi1ELi2ELi1ELb0EEENS1_24CollectiveEpilogueBwdGQAISC_fSF_Li256ELb0ELb0EEENS1_19SingleTileSchedulerILb0ELb0ELb0ELi128EEEEEEEEEvNT_6ParamsE)
        .other          _ZN7cutlass13device_kernelIN5flash11enable_sm90INS1_16FlashAttnBwdSm90INS1_25CollectiveMainloopBwdSm90ILi2ELi2ELi2EN4cute5tupleIJNS5_1CILi1EEES8_S8_EEENS6_IJNS7_ILi64EEENS7_ILi128EEESB_EEENS_6half_tEfNS_4arch4Sm90ELb0ELb1ELb1ELb0ELb0ELb1ELb0ELb0ELi2ELi1ELi2ELi1ELb0EEENS1_24CollectiveEpilogueBwdGQAISC_fSF_Li256ELb0ELb0EEENS1_19SingleTileSchedulerILb0ELb0ELb0ELi128EEEEEEEEEvNT_6ParamsE,@"STO_CUDA_ENTRY STV_DEFAULT"
_ZN7cutlass13device_kernelIN5flash11enable_sm90INS1_16FlashAttnBwdSm90INS1_25CollectiveMainloopBwdSm90ILi2ELi2ELi2EN4cute5tupleIJNS5_1CILi1EEES8_S8_EEENS6_IJNS7_ILi64EEENS7_ILi128EEESB_EEENS_6half_tEfNS_4arch4Sm90ELb0ELb1ELb1ELb0ELb0ELb1ELb0ELb0ELi2ELi1ELi2ELi1ELb0EEENS1_24CollectiveEpilogueBwdGQAISC_fSF_Li256ELb0ELb0EEENS1_19SingleTileSchedulerILb0ELb0ELb0ELi128EEEEEEEEEvNT_6ParamsE:
        /* <DEDUP_REMOVED lines=24> */
.L_x_1411:
[----:B------:R-:W-:Y:S05]  /*0180*/  BSYNC B0 ;  /* 0x0000000000007941 */ /* 0x000fea0003800000 */
.L_x_1410:
        /* <DEDUP_REMOVED lines=37> */
.L_x_1412:
        /* <DEDUP_REMOVED lines=22> */
.L_x_1413:
[----:B------:R-:W-:Y:S01]  /*0540*/  PLOP3.LUT P0, PT, PT, PT, UP0, 0x80, 0x0 ;  /* 0x000000000000781c */ /* 0x000fe20003f0f008 */
[----:B------:R-:W-:Y:S01]  /*0550*/  NOP ;  /* 0x0000000000007918 */ /* 0x000fe20000000000 */
[----:B------:R-:W-:Y:S01]  /*0560*/  BSSY B6, `(.L_x_1414) ;  /* 0x00007db000067945 */ /* 0x000fe20003800000 */
[----:B-12-4-:R-:W-:Y:S10]  /*0570*/  BAR.SYNC.DEFER_BLOCKING 0x0 ;  /* 0x0000000000007b1d */ /* 0x016ff40000010000 */
[----:B------:R-:W-:Y:S05]  /*0580*/  @!P0 BRA `(.L_x_1415) ;  /* 0x0000004c00cc8947 */ /* 0x000fea0003800000 */
.L_x_1416:
        /* <DEDUP_REMOVED lines=101> */
.L_x_1418:
        /* <DEDUP_REMOVED lines=31> */
.L_x_1421:
        /* <DEDUP_REMOVED lines=15> */
.L_x_1420:
        /* <DEDUP_REMOVED lines=22> */
.L_x_1423:
        /* <DEDUP_REMOVED lines=15> */
.L_x_1422:
        /* <DEDUP_REMOVED lines=8> */
.L_x_1495:
        /* <DEDUP_REMOVED lines=23> */
.L_x_1425:
        /* <DEDUP_REMOVED lines=98> */
.L_x_1437:
[----:B------:R-:W-:-:S05]  /*1920*/  IMAD.U32 R0, RZ, RZ, UR38 ;  /* 0x00000026ff007e24 */ /* 0x000fca000f8e00ff */
[----:B------:R-:W-:-:S04]  /*1930*/  LOP3.LUT R0, R0, 0x1, RZ, 0xfc, !PT ;  /* 0x0000000100007812 */ /* 0x000fc800078efcff */
[----:B------:R-:W-:-:S13]  /*1940*/  ISETP.NE.AND P6, PT, R0, 0x3, PT ;  /* 0x000000030000780c */ /* 0x000fda0003fc5270 */
[----:B-1----:R-:W-:Y:S05]  /*1950*/  @!P6 BRA `(.L_x_1427) ;  /* 0x000000000004e947 */ /* 0x002fea0003800000 */
[----:B------:R-:W-:Y:S01]  /*1960*/  BPT.TRAP 0x1 ;  /* 0x000000040000795c */ /* 0x000fe20000300000 */
.L_x_1427:
        /* <DEDUP_REMOVED lines=8> */
.L_x_1428:
[----:B---3--:R-:W-:Y:S05]  /*19f0*/  @P0 BRA `(.L_x_1429) ;  /* 0x0000000000080947 */ /* 0x008fea0003800000 */
[----:B------:R-:W3:Y:S02]  /*1a00*/  SYNCS.PHASECHK.TRANS64.TRYWAIT P0, [R0+URZ+0x30810], R191 ;  /* 0x030810bf000075a7 */ /* 0x000ee4000800017f */
[----:B---3--:R-:W-:Y:S05]  /*1a10*/  @!P0 BRA `(.L_x_1430) ;  /* 0x0000006800808947 */ /* 0x008fea0003800000 */
.L_x_1429:
        /* <DEDUP_REMOVED lines=84> */
.L_x_1431:
[----:B------:R1:W1:Y:S01]  /*1f60*/  SYNCS.PHASECHK.TRANS64.TRYWAIT P0, [R0+URZ+0x30830], R191 ;  /* 0x030830bf000075a7 */ /* 0x000262000800017f */
[----:B------:R-:W-:Y:S05]  /*1f70*/  @!P6 BRA `(.L_x_1432) ;  /* 0x000000000004e947 */ /* 0x000fea0003800000 */
[----:B------:R-:W-:Y:S01]  /*1f80*/  BPT.TRAP 0x1 ;  /* 0x000000040000795c */ /* 0x000fe20000300000 */
.L_x_1432:
        /* <DEDUP_REMOVED lines=52> */
.L_x_1433:
        /* <DEDUP_REMOVED lines=539> */
.L_x_1435:
        /* <DEDUP_REMOVED lines=49> */
.L_x_1436:
        /* <DEDUP_REMOVED lines=78> */
.L_x_1419:
[----:B------:R-:W-:Y:S05]  /*4c70*/  @P0 BRA `(.L_x_1417) ;  /* 0x0000003400a40947 */ /* 0x000fea0003800000 */
[----:B------:R-:W2:Y:S01]  /*4c80*/  S2R R4, SR_TID.X ;  /* 0x0000000000047919 */ /* 0x000ea20000002100 */
[----:B------:R-:W3:Y:S01]  /*4c90*/  S2UR UR6, SR_CgaCtaId ;  /* 0x00000000000679c3 */ /* 0x000ee20000008800 */
[----:B------:R-:W-:Y:S01]  /*4ca0*/  ULDC UR7, c[0x0][0x850] ;  /* 0x0002140000077ab9 */ /* 0x000fe20000000800 */
[----:B------:R-:W-:Y:S01]  /*4cb0*/  UMOV UR4, 0x400 ;  /* 0x0000040000047882 */ /* 0x000fe20000000000 */
[----:B------:R-:W-:Y:S01]  /*4cc0*/  UISETP.NE.AND UP0, UPT, UR7, 0x1, UPT ;  /* 0x000000010700788c */ /* 0x000fe2000bf05270 */
[----:B------:R-:W-:Y:S01]  /*4cd0*/  BSSY B0, `(.L_x_1438) ;  /* 0x0000056000007945 */ /* 0x000fe20003800000 */
[----:B------:R-:W-:Y:S01]  /*4ce0*/  ULDC.64 UR12, c[0x0][0x818] ;  /* 0x00020600000c7ab9 */ /* 0x000fe20000000a00 */
[----:B------:R-:W-:Y:S01]  /*4cf0*/  ULDC.64 UR14, c[0x0][0x820] ;  /* 0x00020800000e7ab9 */ /* 0x000fe20000000a00 */
[----:B------:R-:W-:Y:S01]  /*4d00*/  ULDC.64 UR16, c[0x0][0x848] ;  /* 0x0002120000107ab9 */ /* 0x000fe20000000a00 */
[----:B------:R-:W4:Y:S06]  /*4d10*/  S2UR UR5, SR_CTAID.Y ;  /* 0x00000000000579c3 */ /* 0x000f2c0000002600 */
[----:B------:R-:W-:-:S02]  /*4d20*/  @UP0 ULDC UR9, c[0x0][0x858] ;  /* 0x0002160000090ab9 */ /* 0x000fc40000000800 */
[----:B------:R-:W5:Y:S01]  /*4d30*/  S2UR UR8, SR_CTAID.X ;  /* 0x00000000000879c3 */ /* 0x000f620000002500 */
[----:B---3--:R-:W-:-:S07]  /*4d40*/  ULEA UR4, UR6, UR4, 0x18 ;  /* 0x0000000406047291 */ /* 0x008fce000f8ec03f */
[----:B------:R-:W3:Y:S01]  /*4d50*/  S2UR UR18, SR_CTAID.Z ;  /* 0x00000000001279c3 */ /* 0x000ee20000002700 */
[----:B------:R-:W-:Y:S01]  /*4d60*/  @UP0 ULDC UR6, c[0x0][0x854] ;  /* 0x0002150000060ab9 */ /* 0x000fe20000000800 */
[----:B--2---:R-:W-:Y:S01]  /*4d70*/  VIADD R5, R4, 0xffffff80 ;  /* 0xffffff8004057836 */ /* 0x004fe20000000000 */
[----:B----4-:R-:W-:-:S04]  /*4d80*/  UIMAD.WIDE.U32 UR6, UR5, UR6, URZ ;  /* 0x00000006050672a5 */ /* 0x010fc8000f8e003f */
[----:B------:R-:W-:Y:S01]  /*4d90*/  SHF.R.S32.HI R0, RZ, 0x1f, R5 ;  /* 0x0000001fff007819 */ /* 0x000fe20000011405 */
[----:B------:R-:W-:Y:S01]  /*4da0*/  @UP0 USHF.R.U32.HI UR5, URZ, UR9, UR7 ;  /* 0x000000093f050299 */ /* 0x000fe20008011607 */
[----:B------:R-:W-:Y:S01]  /*4db0*/  BAR.SYNC.DEFER_BLOCKING 0x1, 0x100 ;  /* 0x0044000000007b1d */ /* 0x000fe20000010000 */
[----:B------:R-:W-:Y:S01]  /*4dc0*/  ISETP.NE.AND P0, PT, R5, RZ, PT ;  /* 0x000000ff0500720c */ /* 0x000fe20003f05270 */
[----:B-----5:R-:W-:Y:S01]  /*4dd0*/  USHF.L.U32 UR8, UR8, 0xe, URZ ;  /* 0x0000000e08087899 */ /* 0x020fe2000800063f */
[----:B------:R-:W-:Y:S01]  /*4de0*/  LEA.HI R2, R0, R5, RZ, 0x7 ;  /* 0x0000000500027211 */ /* 0x000fe200078f38ff */
[----:B------:R-:W-:Y:S02]  /*4df0*/  USHF.R.S32.HI UR10, URZ, 0x1f, UR5 ;  /* 0x0000001f3f0a7899 */ /* 0x000fe40008011405 */
[----:B------:R-:W-:Y:S01]  /*4e00*/  USHF.R.S32.HI UR9, URZ, 0x1f, UR8 ;  /* 0x0000001f3f097899 */ /* 0x000fe20008011408 */
[C---:B------:R-:W-:Y:S01]  /*4e10*/  LOP3.LUT R0, R2.reuse, 0xfffff80, RZ, 0xc0, !PT ;  /* 0x0fffff8002007812 */ /* 0x040fe200078ec0ff */
[----:B------:R-:W-:Y:S01]  /*4e20*/  IMAD.SHL.U32 R2, R2, 0x40, RZ ;  /* 0x0000004002027824 */ /* 0x000fe200078e00ff */
[----:B------:R-:W-:-:S02]  /*4e30*/  UIMAD UR11, UR10, UR12, URZ ;  /* 0x0000000c0a0b72a4 */ /* 0x000fc4000f8e023f */
[----:B------:R-:W-:Y:S01]  /*4e40*/  UIMAD.WIDE.U32 UR6, UR5, UR12, UR8 ;  /* 0x0000000c050672a5 */ /* 0x000fe2000f8e0008 */
[----:B------:R-:W-:Y:S01]  /*4e50*/  IMAD.IADD R0, R5, 0x1, -R0 ;  /* 0x0000000105007824 */ /* 0x000fe200078e0a00 */
[----:B-1----:R-:W-:Y:S01]  /*4e60*/  LOP3.LUT R3, R2, 0x3fffe000, RZ, 0xc0, !PT ;  /* 0x3fffe00002037812 */ /* 0x002fe200078ec0ff */
[----:B------:R-:W-:-:S03]  /*4e70*/  UIMAD UR11, UR5, UR13, UR11 ;  /* 0x0000000d050b72a4 */ /* 0x000fc6000f8e020b */
[----:B------:R-:W-:Y:S01]  /*4e80*/  ULDC.64 UR12, c[0x0][0x840] ;  /* 0x00021000000c7ab9 */ /* 0x000fe20000000a00 */
[----:B------:R-:W-:Y:S01]  /*4e90*/  IMAD R0, R0, 0x4, R3 ;  /* 0x0000000400007824 */ /* 0x000fe200078e0203 */
[----:B------:R-:W-:Y:S02]  /*4ea0*/  UIMAD UR10, UR10, UR12, URZ ;  /* 0x0000000c0a0a72a4 */ /* 0x000fe4000f8e023f */
[----:B------:R-:W-:Y:S02]  /*4eb0*/  UIMAD.WIDE.U32 UR8, UR5, UR12, UR8 ;  /* 0x0000000c050872a5 */ /* 0x000fe4000f8e0008 */
[----:B------:R-:W-:Y:S01]  /*4ec0*/  LEA R0, R0, UR4, 0x2 ;  /* 0x0000000400007c11 */ /* 0x000fe2000f8e10ff */
[----:B------:R-:W-:Y:S02]  /*4ed0*/  UIMAD UR12, UR5, UR13, UR10 ;  /* 0x0000000d050c72a4 */ /* 0x000fe4000f8e020a */
[----:B---3--:R-:W-:Y:S02]  /*4ee0*/  USHF.R.S32.HI UR5, URZ, 0x1f, UR18 ;  /* 0x0000001f3f057899 */ /* 0x008fe40008011412 */
[----:B------:R1:W-:Y:S01]  /*4ef0*/  STS.128 [R0], R24 ;  /* 0x0000001800007388 */ /* 0x0003e20000000c00 */
[----:B------:R-:W-:-:S02]  /*4f00*/  UIADD3 UR7, UR7, UR11, URZ ;  /* 0x0000000b07077290 */ /* 0x000fc4000fffe03f */
[----:B------:R-:W-:Y:S01]  /*4f10*/  UIMAD UR10, UR5, UR14, URZ ;  /* 0x0000000e050a72a4 */ /* 0x000fe2000f8e023f */
[----:B------:R1:W-:Y:S01]  /*4f20*/  STS.128 [R0+0x800], R28 ;  /* 0x0008001c00007388 */ /* 0x0003e20000000c00 */
[----:B------:R-:W-:Y:S02]  /*4f30*/  UIMAD UR5, UR5, UR16, URZ ;  /* 0x00000010050572a4 */ /* 0x000fe4000f8e023f */
[----:B------:R-:W-:Y:S01]  /*4f40*/  UIADD3 UR9, UR9, UR12, URZ ;  /* 0x0000000c09097290 */ /* 0x000fe2000fffe03f */
[----:B------:R1:W-:Y:S01]  /*4f50*/  STS.128 [R0+0x1000], R32 ;  /* 0x0010002000007388 */ /* 0x0003e20000000c00 */
[----:B------:R-:W-:Y:S02]  /*4f60*/  UIMAD UR10, UR18, UR15, UR10 ;  /* 0x0000000f120a72a4 */ /* 0x000fe4000f8e020a */
[----:B------:R-:W-:Y:S01]  /*4f70*/  UIMAD.WIDE.U32 UR6, UR18, UR14, UR6 ;  /* 0x0000000e120672a5 */ /* 0x000fe2000f8e0006 */
[----:B------:R1:W-:Y:S01]  /*4f80*/  STS.128 [R0+0x1800], R36 ;  /* 0x0018002400007388 */ /* 0x0003e20000000c00 */
[----:B------:R-:W-:-:S02]  /*4f90*/  UIMAD UR5, UR18, UR17, UR5 ;  /* 0x00000011120572a4 */ /* 0x000fc4000f8e0205 */
[----:B------:R-:W-:Y:S01]  /*4fa0*/  UIMAD.WIDE.U32 UR8, UR18, UR16, UR8 ;  /* 0x00000010120872a5 */ /* 0x000fe2000f8e0008 */
[----:B------:R1:W-:Y:S01]  /*4fb0*/  STS.128 [R0+0x2000], R40 ;  /* 0x0020002800007388 */ /* 0x0003e20000000c00 */
[----:B------:R-:W-:Y:S01]  /*4fc0*/  ULDC.64 UR12, c[0x0][0x800] ;  /* 0x00020000000c7ab9 */ /* 0x000fe20000000a00 */
[----:B------:R-:W-:Y:S01]  /*4fd0*/  ULDC.64 UR14, c[0x0][0x828] ;  /* 0x00020a00000e7ab9 */ /* 0x000fe20000000a00 */
[----:B------:R-:W-:Y:S01]  /*4fe0*/  UIADD3 UR7, UR7, UR10, URZ ;  /* 0x0000000a07077290 */ /* 0x000fe2000fffe03f */
[----:B------:R1:W-:Y:S01]  /*4ff0*/  STS.128 [R0+0x2800], R44 ;  /* 0x0028002c00007388 */ /* 0x0003e20000000c00 */
[----:B------:R-:W-:Y:S02]  /*5000*/  ULEA UR12, UP0, UR6, UR12, 0x2 ;  /* 0x0000000c060c7291 */ /* 0x000fe4000f80103f */
[----:B------:R-:W-:Y:S01]  /*5010*/  UIADD3 UR5, UR9, UR5, URZ ;  /* 0x0000000509057290 */ /* 0x000fe2000fffe03f */
[----:B------:R1:W-:Y:S01]  /*5020*/  STS.128 [R0+0x3000], R48 ;  /* 0x0030003000007388 */ /* 0x0003e20000000c00 */
[----:B------:R-:W-:-:S02]  /*5030*/  ULEA UR14, UP1, UR8, UR14, 0x2 ;  /* 0x0000000e080e7291 */ /* 0x000fc4000f82103f */
[----:B------:R-:W-:Y:S01]  /*5040*/  ULEA.HI.X UR13, UR6, UR13, UR7, 0x2, UP0 ;  /* 0x0000000d060d7291 */ /* 0x000fe200080f1407 */
[----:B------:R1:W-:Y:S01]  /*5050*/  STS.128 [R0+0x3800], R52 ;  /* 0x0038003400007388 */ /* 0x0003e20000000c00 */
[----:B------:R-:W-:-:S03]  /*5060*/  ULEA.HI.X UR7, UR8, UR15, UR5, 0x2, UP1 ;  /* 0x0000000f08077291 */ /* 0x000fc600088f1405 */
        /* <DEDUP_REMOVED lines=14> */
[----:B--2---:R-:W-:Y:S06]  /*5150*/  BAR.SYNC.DEFER_BLOCKING 0x1, 0x100 ;  /* 0x0044000000007b1d */ /* 0x004fec0000010000 */
[----:B------:R-:W-:Y:S05]  /*5160*/  @P0 BRA `(.L_x_1439) ;  /* 0x0000000000300947 */ /* 0x000fea0003800000 */
[----:B------:R-:W-:Y:S01]  /*5170*/  PLOP3.LUT P0, PT, PT, PT, PT, 0x80, 0x0 ;  /* 0x000000000000781c */ /* 0x000fe20003f0f070 */
[----:B------:R-:W-:Y:S01]  /*5180*/  UMOV UR5, 0x1000 ;  /* 0x0000100000057882 */ /* 0x000fe20000000000 */
[----:B------:R-:W-:Y:S01]  /*5190*/  UMOV UR8, 0x0 ;  /* 0x0000000000087882 */ /* 0x000fe20000000000 */
[----:B------:R-:W-:Y:S01]  /*51a0*/  UMOV UR9, 0x14f00000 ;  /* 0x14f0000000097882 */ /* 0x000fe20000000000 */
[----:B------:R-:W-:-:S09]  /*51b0*/  UMOV UR6, UR14 ;  /* 0x0000000e00067c82 */ /* 0x000fd20008000000 */
.L_x_1440:
[----:B------:R-:W-:Y:S01]  /*51c0*/  @P0 ELECT P1, URZ, PT ;  /* 0x00000000003f082f */ /* 0x000fe20003820000 */
[----:B------:R2:W-:-:S12]  /*51d0*/  UBLKRED.G.S.ADD.F32.RN [UR6], [UR4], UR5, desc[UR8] ;  /* 0x00000806040073bb */ /* 0x0005d800080a1405 */
[----:B------:R-:W-:Y:S02]  /*51e0*/  @P1 PLOP3.LUT P0, PT, P1, PT, PT, 0x8, 0x0 ;  /* 0x000000000000181c */ /* 0x000fe40000f0e170 */
[----:B------:R-:W-:-:S11]  /*51f0*/  PLOP3.LUT P1, PT, PT, PT, PT, 0x8, 0x0 ;  /* 0x000000000000781c */ /* 0x000fd60003f2e170 */
[----:B--2---:R-:W-:Y:S05]  /*5200*/  @P0 BRA.U.ANY `(.L_x_1440) ;  /* 0xfffffffd00ec0947 */ /* 0x004fea000393ffff */
[----:B------:R0:W-:Y:S01]  /*5210*/  UTMACMDFLUSH ;  /* 0x00000000000079b7 */ /* 0x0001e20000000000 */
[----:B------:R-:W-:-:S04]  /*5220*/  DEPBAR.LE SB0, 0x0 ;  /* 0x000080000000791a */ /* 0x000fc80000000000 */
.L_x_1439:
[----:B------:R-:W-:Y:S05]  /*5230*/  BSYNC B0 ;  /* 0x0000000000007941 */ /* 0x000fea0003800000 */
.L_x_1438:
        /* <DEDUP_REMOVED lines=23> */
[----:B---3--:R-:W3:Y:S02]  /*53b0*/  FENCE.VIEW.ASYNC.S ;  /* 0x00000000000073c6 */ /* 0x008ee40000000000 */
[----:B---3--:R-:W-:Y:S06]  /*53c0*/  BAR.SYNC.DEFER_BLOCKING 0x1, 0x100 ;  /* 0x0044000000007b1d */ /* 0x008fec0000010000 */
[----:B------:R-:W-:Y:S05]  /*53d0*/  @P0 BRA `(.L_x_1417) ;  /* 0x0000002c00cc0947 */ /* 0x000fea0003800000 */
[----:B------:R-:W-:Y:S01]  /*53e0*/  PLOP3.LUT P0, PT, PT, PT, PT, 0x80, 0x0 ;  /* 0x000000000000781c */ /* 0x000fe20003f0f070 */
[----:B------:R-:W-:Y:S01]  /*53f0*/  UMOV UR5, 0x1000 ;  /* 0x0000100000057882 */ /* 0x000fe20000000000 */
[----:B------:R-:W-:Y:S01]  /*5400*/  UMOV UR8, 0x0 ;  /* 0x0000000000087882 */ /* 0x000fe20000000000 */
[----:B------:R-:W-:Y:S01]  /*5410*/  UMOV UR9, 0x14f00000 ;  /* 0x14f0000000097882 */ /* 0x000fe20000000000 */
[----:B------:R-:W-:Y:S01]  /*5420*/  UMOV UR6, UR12 ;  /* 0x0000000c00067c82 */ /* 0x000fe20008000000 */
[----:B------:R-:W-:-:S08]  /*5430*/  UMOV UR7, UR13 ;  /* 0x0000000d00077c82 */ /* 0x000fd00008000000 */
.L_x_1441:
[----:B------:R-:W-:Y:S01]  /*5440*/  @P0 ELECT P1, URZ, PT ;  /* 0x00000000003f082f */ /* 0x000fe20003820000 */
[----:B------:R3:W-:-:S12]  /*5450*/  UBLKRED.G.S.ADD.F32.RN [UR6], [UR4], UR5, desc[UR8] ;  /* 0x00000806040073bb */ /* 0x0007d800080a1405 */
[----:B------:R-:W-:Y:S02]  /*5460*/  @P1 PLOP3.LUT P0, PT, P1, PT, PT, 0x8, 0x0 ;  /* 0x000000000000181c */ /* 0x000fe40000f0e170 */
[----:B------:R-:W-:-:S11]  /*5470*/  PLOP3.LUT P1, PT, PT, PT, PT, 0x8, 0x0 ;  /* 0x000000000000781c */ /* 0x000fd60003f2e170 */
[----:B---3--:R-:W-:Y:S05]  /*5480*/  @P0 BRA.U.ANY `(.L_x_1441) ;  /* 0xfffffffd00ec0947 */ /* 0x008fea000393ffff */
[----:B------:R0:W-:Y:S01]  /*5490*/  UTMACMDFLUSH ;  /* 0x00000000000079b7 */ /* 0x0001e20000000000 */
[----:B------:R-:W-:-:S04]  /*54a0*/  DEPBAR.LE SB0, 0x0 ;  /* 0x000080000000791a */ /* 0x000fc80000000000 */
[----:B------:R-:W-:Y:S05]  /*54b0*/  BRA `(.L_x_1417) ;  /* 0x0000002c00947947 */ /* 0x000fea0003800000 */
.L_x_1415:
        /* <DEDUP_REMOVED lines=40> */
.L_x_1443:
[----:B------:R-:W-:Y:S02]  /*5740*/  UISETP.GT.AND UP0, UPT, UR8, UR5, UPT ;  /* 0x000000050800728c */ /* 0x000fe4000bf04270 */
[----:B------:R-:W-:Y:S02]  /*5750*/  USHF.R.S32.HI UR14, URZ, 0x1f, UR12 ;  /* 0x0000001f3f0e7899 */ /* 0x000fe4000801140c */
[----:B------:R-:W-:Y:S02]  /*5760*/  USHF.R.S32.HI UR4, URZ, 0x1f, UR13 ;  /* 0x0000001f3f047899 */ /* 0x000fe4000801140d */
[----:B------:R-:W-:-:S13]  /*5770*/  PLOP3.LUT P0, PT, PT, PT, UP0, 0x80, 0x0 ;  /* 0x000000000000781c */ /* 0x000fda0003f0f008 */
[----:B------:R-:W-:Y:S05]  /*5780*/  @!P0 BRA `(.L_x_1417) ;  /* 0x0000002800e08947 */ /* 0x000fea0003800000 */
[----:B------:R-:W-:Y:S01]  /*5790*/  ULDC.64 UR10, c[0x0][0x2d8] ;  /* 0x0000b600000a7ab9 */ /* 0x000fe20000000a00 */
[----:B------:R-:W-:Y:S01]  /*57a0*/  ELECT P0, URZ, PT ;  /* 0x00000000003f782f */ /* 0x000fe20003800000 */
[----:B------:R-:W-:Y:S02]  /*57b0*/  UIMAD UR9, UR4, UR10, URZ ;  /* 0x0000000a040972a4 */ /* 0x000fe4000f8e023f */
[----:B------:R-:W-:Y:S02]  /*57c0*/  UIADD3 UR4, -UR5, UR8, URZ ;  /* 0x0000000805047290 */ /* 0x000fe4000fffe13f */
[----:B------:R-:W-:Y:S02]  /*57d0*/  UIMAD.WIDE.U32 UR6, UR13, UR10, URZ ;  /* 0x0000000a0d0672a5 */ /* 0x000fe4000f8e003f */
[----:B------:R-:W-:Y:S02]  /*57e0*/  ULOP3.LUT UR4, UR4, 0x1, URZ, 0xc0, !UPT ;  /* 0x0000000104047892 */ /* 0x000fe4000f8ec03f */
[----:B------:R-:W-:-:S02]  /*57f0*/  UIMAD UR9, UR13, UR11, UR9 ;  /* 0x0000000b0d0972a4 */ /* 0x000fc4000f8e0209 */
[----:B------:R-:W-:Y:S01]  /*5800*/  UISETP.NE.U32.AND UP0, UPT, UR4, 0x1, UPT ;  /* 0x000000010400788c */ /* 0x000fe2000bf05070 */
[----:B------:R-:W-:Y:S01]  /*5810*/  ULDC.64 UR10, c[0x0][0x2e0] ;  /* 0x0000b800000a7ab9 */ /* 0x000fe20000000a00 */
[----:B------:R-:W-:Y:S02]  /*5820*/  UIADD3 UR7, UR7, UR9, URZ ;  /* 0x0000000907077290 */ /* 0x000fe4000fffe03f */
[----:B------:R-:W-:Y:S02]  /*5830*/  UIMAD UR9, UR14, UR10, URZ ;  /* 0x0000000a0e0972a4 */ /* 0x000fe4000f8e023f */
[----:B------:R-:W-:Y:S01]  /*5840*/  PLOP3.LUT P1, PT, PT, PT, UP0, 0x80, 0x0 ;  /* 0x000000000000781c */ /* 0x000fe20003f2f008 */
[----:B------:R-:W-:Y:S02]  /*5850*/  UIMAD.WIDE.U32 UR6, UR12, UR10, UR6 ;  /* 0x0000000a0c0672a5 */ /* 0x000fe4000f8e0006 */
[----:B------:R-:W-:-:S04]  /*5860*/  UIMAD UR9, UR12, UR11, UR9 ;  /* 0x0000000b0c0972a4 */ /* 0x000fc8000f8e0209 */
[----:B------:R-:W-:-:S06]  /*5870*/  UIADD3 UR9, UR7, UR9, URZ ;  /* 0x0000000907097290 */ /* 0x000fcc000fffe03f */
[----:B------:R-:W-:Y:S06]  /*5880*/  @P1 BRA `(.L_x_1444) ;  /* 0x0000000000bc1947 */ /* 0x000fec0003800000 */
        /* <DEDUP_REMOVED lines=18> */
.L_x_1446:
[----:B------:R-:W-:Y:S05]  /*59b0*/  BSYNC B0 ;  /* 0x0000000000007941 */ /* 0x000fea0003800000 */
.L_x_1445:
        /* <DEDUP_REMOVED lines=19> */
.L_x_1448:
[----:B------:R-:W-:Y:S05]  /*5af0*/  BSYNC B0 ;  /* 0x0000000000007941 */ /* 0x000fea0003800000 */
.L_x_1447:
[----:B------:R-:W-:Y:S06]  /*5b00*/  BAR.ARV 0xa, 0xa0 ;  /* 0x0282800000007b1d */ /* 0x000fec0000002000 */
[----:B------:R-:W-:Y:S04]  /*5b10*/  BSSY B0, `(.L_x_1449) ;  /* 0x0000003000007945 */ /* 0x000fe80003800000 */
[----:B------:R-:W-:Y:S05]  /*5b20*/  @!P0 BRA `(.L_x_1450) ;  /* 0x0000000000048947 */ /* 0x000fea0003800000 */
[----:B------:R-:W-:-:S04]  /*5b30*/  DEPBAR.LE SB0, 0x0 ;  /* 0x000080000000791a */ /* 0x000fc80000000000 */
.L_x_1450:
[----:B------:R-:W-:Y:S05]  /*5b40*/  BSYNC B0 ;  /* 0x0000000000007941 */ /* 0x000fea0003800000 */
.L_x_1449:
[----:B------:R-:W-:Y:S06]  /*5b50*/  BAR.ARV 0xb, 0xa0 ;  /* 0x02c2800000007b1d */ /* 0x000fec0000002000 */
[----:B------:R-:W-:Y:S01]  /*5b60*/  UIADD3 UR12, UR5, 0x1, URZ ;  /* 0x00000001050c7890 */ /* 0x000fe2000fffe03f */
[----:B------:R-:W-:Y:S11]  /*5b70*/  BRA `(.L_x_1451) ;  /* 0x0000000000047947 */ /* 0x000ff60003800000 */
.L_x_1444:
[----:B------:R-:W-:-:S05]  /*5b80*/  UMOV UR12, UR5 ;  /* 0x00000005000c7c82 */ /* 0x000fca0008000000 */
.L_x_1451:
        /* <DEDUP_REMOVED lines=17> */
.L_x_1464:
        /* <DEDUP_REMOVED lines=20> */
.L_x_1453:
[----:B------:R-:W-:Y:S05]  /*5de0*/  BSYNC B0 ;  /* 0x0000000000007941 */ /* 0x000fea0003800000 */
.L_x_1452:
        /* <DEDUP_REMOVED lines=13> */
.L_x_1455:
[----:B------:R-:W-:Y:S05]  /*5ec0*/  BSYNC B0 ;  /* 0x0000000000007941 */ /* 0x000fea0003800000 */
.L_x_1454:
[----:B------:R-:W-:Y:S06]  /*5ed0*/  BAR.ARV 0xa, 0xa0 ;  /* 0x0282800000007b1d */ /* 0x000fec0000002000 */
[----:B------:R-:W-:Y:S04]  /*5ee0*/  BSSY B0, `(.L_x_1456) ;  /* 0x0000003000007945 */ /* 0x000fe80003800000 */
[----:B------:R-:W-:Y:S05]  /*5ef0*/  @!P0 BRA `(.L_x_1457) ;  /* 0x0000000000048947 */ /* 0x000fea0003800000 */
[----:B------:R-:W-:-:S04]  /*5f00*/  DEPBAR.LE SB0, 0x0 ;  /* 0x000080000000791a */ /* 0x000fc80000000000 */
.L_x_1457:
[----:B------:R-:W-:Y:S05]  /*5f10*/  BSYNC B0 ;  /* 0x0000000000007941 */ /* 0x000fea0003800000 */
.L_x_1456:
        /* <DEDUP_REMOVED lines=13> */
.L_x_1459:
[----:B------:R-:W-:Y:S05]  /*5ff0*/  BSYNC B0 ;  /* 0x0000000000007941 */ /* 0x000fea0003800000 */
.L_x_1458:
        /* <DEDUP_REMOVED lines=13> */
.L_x_1461:
[----:B------:R-:W-:Y:S05]  /*60d0*/  BSYNC B0 ;  /* 0x0000000000007941 */ /* 0x000fea0003800000 */
.L_x_1460:
[----:B------:R-:W-:Y:S01]  /*60e0*/  UIADD3 UR12, UR12, 0x2, URZ ;  /* 0x000000020c0c7890 */ /* 0x000fe2000fffe03f */
[----:B------:R-:W-:Y:S06]  /*60f0*/  BAR.ARV 0xa, 0xa0 ;  /* 0x0282800000007b1d */ /* 0x000fec0000002000 */
[----:B------:R-:W-:Y:S01]  /*6100*/  UISETP.GE.AND UP0, UPT, UR12, UR8, UPT ;  /* 0x000000080c00728c */ /* 0x000fe2000bf06270 */
[----:B------:R-:W-:Y:S04]  /*6110*/  BSSY B0, `(.L_x_1462) ;  /* 0x0000003000007945 */ /* 0x000fe80003800000 */
[----:B------:R-:W-:Y:S06]  /*6120*/  @!P0 BRA `(.L_x_1463) ;  /* 0x0000000000048947 */ /* 0x000fec0003800000 */
[----:B------:R-:W-:-:S04]  /*6130*/  DEPBAR.LE SB0, 0x0 ;  /* 0x000080000000791a */ /* 0x000fc80000000000 */
.L_x_1463:
[----:B------:R-:W-:Y:S05]  /*6140*/  BSYNC B0 ;  /* 0x0000000000007941 */ /* 0x000fea0003800000 */
.L_x_1462:
[----:B------:R-:W-:Y:S06]  /*6150*/  BAR.ARV 0xb, 0xa0 ;  /* 0x02c2800000007b1d */ /* 0x000fec0000002000 */
[----:B------:R-:W-:Y:S01]  /*6160*/  PLOP3.LUT P1, PT, PT, PT, UP0, 0x80, 0x0 ;  /* 0x000000000000781c */ /* 0x000fe20003f2f008 */
[----:B------:R-:W-:Y:S02]  /*6170*/  UIADD3 UR20, UR20, 0x4000, URZ ;  /* 0x0000400014147890 */ /* 0x000fe4000fffe03f */
[----:B------:R-:W-:-:S10]  /*6180*/  UIADD3 UR4, UR4, 0x4000, URZ ;  /* 0x0000400004047890 */ /* 0x000fd4000fffe03f */
[----:B------:R-:W-:Y:S05]  /*6190*/  @!P1 BRA `(.L_x_1464) ;  /* 0xfffffff800c09947 */ /* 0x000fea000383ffff */
[----:B------:R-:W-:Y:S05]  /*61a0*/  BRA `(.L_x_1417) ;  /* 0x0000002000587947 */ /* 0x000fea0003800000 */
.L_x_1442:
        /* <DEDUP_REMOVED lines=33> */
.L_x_1466:
        /* <DEDUP_REMOVED lines=43> */
.L_x_1496:
        /* <DEDUP_REMOVED lines=15> */
.L_x_1469:
        /* <DEDUP_REMOVED lines=98> */
.L_x_1480:
[----:B--234-:R-:W-:-:S04]  /*6d80*/  SHF.L.U32 R21, R11, 0x1f, RZ ;  /* 0x0000001f0b157819 */ /* 0x01cfc800000006ff */
[----:B------:R-:W1:Y:S02]  /*6d90*/  SYNCS.PHASECHK.TRANS64.TRYWAIT P1, [R16+URZ+0x30840], R21 ;  /* 0x03084015100075a7 */ /* 0x000e64000802017f */
[----:B-1----:R-:W-:Y:S05]  /*6da0*/  @!P1 BRA `(.L_x_1472) ;  /* 0x0000001400d89947 */ /* 0x002fea0003800000 */
.L_x_1497:
[----:B------:R-:W-:Y:S05]  /*6db0*/  @P0 BRA `(.L_x_1473) ;  /* 0x0000000000140947 */ /* 0x000fea0003800000 */
[----:B------:R-:W-:Y:S01]  /*6dc0*/  ISETP.NE.AND P1, PT, R6, RZ, PT ;  /* 0x000000ff0600720c */ /* 0x000fe20003f25270 */
[----:B------:R-:W-:-:S04]  /*6dd0*/  IMAD.MOV.U32 R3, RZ, RZ, 0x4100 ;  /* 0x00004100ff037424 */ /* 0x000fc800078e00ff */
[----:B------:R3:W-:Y:S08]  /*6de0*/  SYNCS.ARRIVE.TRANS64 RZ, [R16+URZ+0x30830], R3 ;  /* 0x0308300310ff79a7 */ /* 0x0007f0000800003f */
[----:B------:R-:W-:Y:S05]  /*6df0*/  @!P1 BRA `(.L_x_1473) ;  /* 0x0000000000049947 */ /* 0x000fea0003800000 */
[----:B------:R-:W-:Y:S01]  /*6e00*/  BPT.TRAP 0x1 ;  /* 0x000000040000795c */ /* 0x000fe20000300000 */
.L_x_1473:
        /* <DEDUP_REMOVED lines=36> */
.L_x_1498:
[----:B------:R-:W-:Y:S05]  /*7050*/  @P0 BRA `(.L_x_1475) ;  /* 0x0000000000140947 */ /* 0x000fea0003800000 */
[----:B------:R-:W-:Y:S01]  /*7060*/  ISETP.NE.AND P1, PT, R6, RZ, PT ;  /* 0x000000ff0600720c */ /* 0x000fe20003f25270 */
[----:B------:R-:W-:-:S04]  /*7070*/  IMAD.MOV.U32 R2, RZ, RZ, 0x4100 ;  /* 0x00004100ff027424 */ /* 0x000fc800078e00ff */
[----:B------:R3:W-:Y:S08]  /*7080*/  SYNCS.ARRIVE.TRANS64 RZ, [R16+URZ+0x30818], R2 ;  /* 0x0308180210ff79a7 */ /* 0x0007f0000800003f */
[----:B------:R-:W-:Y:S05]  /*7090*/  @!P1 BRA `(.L_x_1475) ;  /* 0x0000000000049947 */ /* 0x000fea0003800000 */
[----:B------:R-:W-:Y:S01]  /*70a0*/  BPT.TRAP 0x1 ;  /* 0x000000040000795c */ /* 0x000fe20000300000 */
.L_x_1475:
        /* <DEDUP_REMOVED lines=36> */
.L_x_1499:
[----:B------:R-:W-:Y:S05]  /*72f0*/  @P0 BRA `(.L_x_1477) ;  /* 0x0000000000140947 */ /* 0x000fea0003800000 */
[----:B------:R-:W-:Y:S01]  /*7300*/  ISETP.NE.AND P1, PT, R6, RZ, PT ;  /* 0x000000ff0600720c */ /* 0x000fe20003f25270 */
[----:B-123--:R-:W-:-:S04]  /*7310*/  IMAD.MOV.U32 R21, RZ, RZ, 0x4100 ;  /* 0x00004100ff157424 */ /* 0x00efc800078e00ff */
[----:B------:R4:W-:Y:S08]  /*7320*/  SYNCS.ARRIVE.TRANS64 RZ, [R16+URZ+0x30838], R21 ;  /* 0x0308381510ff79a7 */ /* 0x0009f0000800003f */
[----:B------:R-:W-:Y:S05]  /*7330*/  @!P1 BRA `(.L_x_1477) ;  /* 0x0000000000049947 */ /* 0x000fea0003800000 */
[----:B------:R-:W-:Y:S01]  /*7340*/  BPT.TRAP 0x1 ;  /* 0x000000040000795c */ /* 0x000fe20000300000 */
.L_x_1477:
        /* <DEDUP_REMOVED lines=31> */
.L_x_1501:
[----:B------:R-:W-:Y:S05]  /*7540*/  @P0 BRA `(.L_x_1479) ;  /* 0x0000000000140947 */ /* 0x000fea0003800000 */
[----:B------:R-:W-:Y:S01]  /*7550*/  ISETP.NE.AND P1, PT, R6, RZ, PT ;  /* 0x000000ff0600720c */ /* 0x000fe20003f25270 */
[----:B------:R-:W-:-:S04]  /*7560*/  IMAD.MOV.U32 R5, RZ, RZ, 0x4100 ;  /* 0x00004100ff057424 */ /* 0x000fc800078e00ff */
[----:B------:R1:W-:Y:S08]  /*7570*/  SYNCS.ARRIVE.TRANS64 RZ, [R16+URZ+0x30810], R5 ;  /* 0x0308100510ff79a7 */ /* 0x0003f0000800003f */
[----:B------:R-:W-:Y:S05]  /*7580*/  @!P1 BRA `(.L_x_1479) ;  /* 0x0000000000049947 */ /* 0x000fea0003800000 */
[----:B------:R-:W-:Y:S01]  /*7590*/  BPT.TRAP 0x1 ;  /* 0x000000040000795c */ /* 0x000fe20000300000 */
.L_x_1479:
        /* <DEDUP_REMOVED lines=37> */
.L_x_1471:
[----:B------:R-:W3:Y:S02]  /*77f0*/  LDL.LU R4, [R1+0x4] ;  /* 0x0000040001047983 */ /* 0x000ee40000300800 */
[----:B---3--:R-:W-:Y:S02]  /*7800*/  ISETP.NE.AND P1, PT, R4, RZ, PT ;  /* 0x000000ff0400720c */ /* 0x008fe40003f25270 */
[----:B------:R1:W5:Y:S11]  /*7810*/  LDL R4, [R1] ;  /* 0x0000000001047983 */ /* 0x0003760000100800 */
[----:B-1----:R-:W-:Y:S05]  /*7820*/  @!P1 BRA `(.L_x_1470) ;  /* 0x0000000400489947 */ /* 0x002fea0003800000 */
[----:B------:R-:W-:-:S04]  /*7830*/  SHF.L.U32 R13, R11, 0x1f, RZ ;  /* 0x0000001f0b0d7819 */ /* 0x000fc800000006ff */
[----:B------:R-:W1:Y:S02]  /*7840*/  SYNCS.PHASECHK.TRANS64.TRYWAIT P1, [R16+URZ+0x30840], R13 ;  /* 0x0308400d100075a7 */ /* 0x000e64000802017f */
[----:B-1----:R-:W-:Y:S05]  /*7850*/  @!P1 BRA `(.L_x_1481) ;  /* 0x0000000c00809947 */ /* 0x002fea0003800000 */
.L_x_1502:
[----:B------:R-:W-:Y:S05]  /*7860*/  @P0 BRA `(.L_x_1482) ;  /* 0x0000000000140947 */ /* 0x000fea0003800000 */
[----:B------:R-:W-:Y:S01]  /*7870*/  ISETP.NE.AND P1, PT, R6, RZ, PT ;  /* 0x000000ff0600720c */ /* 0x000fe20003f25270 */
[----:B--2---:R-:W-:-:S04]  /*7880*/  IMAD.MOV.U32 R5, RZ, RZ, 0x4100 ;  /* 0x00004100ff057424 */ /* 0x004fc800078e00ff */
[----:B------:R3:W-:Y:S08]  /*7890*/  SYNCS.ARRIVE.TRANS64 RZ, [R16+URZ+0x30830], R5 ;  /* 0x0308300510ff79a7 */ /* 0x0007f0000800003f */
[----:B------:R-:W-:Y:S05]  /*78a0*/  @!P1 BRA `(.L_x_1482) ;  /* 0x0000000000049947 */ /* 0x000fea0003800000 */
[----:B------:R-:W-:Y:S01]  /*78b0*/  BPT.TRAP 0x1 ;  /* 0x000000040000795c */ /* 0x000fe20000300000 */
.L_x_1482:
        /* <DEDUP_REMOVED lines=33> */
.L_x_1503:
[----:B------:R-:W-:Y:S05]  /*7ad0*/  @P0 BRA `(.L_x_1484) ;  /* 0x0000000000140947 */ /* 0x000fea0003800000 */
[----:B------:R-:W-:Y:S01]  /*7ae0*/  ISETP.NE.AND P0, PT, R6, RZ, PT ;  /* 0x000000ff0600720c */ /* 0x000fe20003f05270 */
[----:B------:R-:W-:-:S04]  /*7af0*/  IMAD.MOV.U32 R5, RZ, RZ, 0x4100 ;  /* 0x00004100ff057424 */ /* 0x000fc800078e00ff */
[----:B------:R3:W-:Y:S08]  /*7b00*/  SYNCS.ARRIVE.TRANS64 RZ, [R16+URZ+0x30818], R5 ;  /* 0x0308180510ff79a7 */ /* 0x0007f0000800003f */
[----:B------:R-:W-:Y:S05]  /*7b10*/  @!P0 BRA `(.L_x_1484) ;  /* 0x0000000000048947 */ /* 0x000fea0003800000 */
[----:B------:R-:W-:Y:S01]  /*7b20*/  BPT.TRAP 0x1 ;  /* 0x000000040000795c */ /* 0x000fe20000300000 */
.L_x_1484:
        /* <DEDUP_REMOVED lines=34> */
.L_x_1470:
[----:B------:R-:W3:Y:S01]  /*7d50*/  S2R R0, SR_TID.X ;  /* 0x0000000000007919 */ /* 0x000ee20000002100 */
[----:B------:R-:W-:Y:S01]  /*7d60*/  IMAD R3, R19, 0x8, R16 ;  /* 0x0000000813037824 */ /* 0x000fe200078e0210 */
[----:B---3--:R-:W-:Y:S02]  /*7d70*/  LOP3.LUT R2, R0, 0x7f, RZ, 0xc0, !PT ;  /* 0x0000007f00027812 */ /* 0x008fe400078ec0ff */
[----:B------:R-:W-:Y:S02]  /*7d80*/  SHF.L.U32 R0, R11, 0x1f, RZ ;  /* 0x0000001f0b007819 */ /* 0x000fe400000006ff */
[----:B------:R-:W-:Y:S02]  /*7d90*/  ISETP.NE.AND P1, PT, R2, RZ, PT ;  /* 0x000000ff0200720c */ /* 0x000fe40003f25270 */
[----:B------:R-:W3:Y:S02]  /*7da0*/  SYNCS.PHASECHK.TRANS64.TRYWAIT P0, [R3+URZ+0x30840], R0 ;  /* 0x03084000030075a7 */ /* 0x000ee4000800017f */
[----:B---3--:R-:W-:Y:S09]  /*7db0*/  @!P0 BRA `(.L_x_1485) ;  /* 0x0000000800508947 */ /* 0x008ff20003800000 */
.L_x_1504:
[----:B------:R-:W-:Y:S05]  /*7dc0*/  @P1 BRA `(.L_x_1486) ;  /* 0x0000000000181947 */ /* 0x000fea0003800000 */
[----:B------:R-:W1:Y:S01]  /*7dd0*/  S2R R2, SR_TID.X ;  /* 0x0000000000027919 */ /* 0x000e620000002100 */
[----:B---3--:R-:W-:-:S04]  /*7de0*/  IMAD.MOV.U32 R0, RZ, RZ, 0x4100 ;  /* 0x00004100ff007424 */ /* 0x008fc800078e00ff */
[----:B------:R3:W-:Y:S01]  /*7df0*/  SYNCS.ARRIVE.TRANS64 RZ, [R3+URZ+0x30830], R0 ;  /* 0x0308300003ff79a7 */ /* 0x0007e2000800003f */
[----:B-1----:R-:W-:-:S13]  /*7e00*/  LOP3.LUT P0, RZ, R2, 0x1f, RZ, 0xc0, !PT ;  /* 0x0000001f02ff7812 */ /* 0x002fda000780c0ff */
[----:B---3--:R-:W-:Y:S05]  /*7e10*/  @!P0 BRA `(.L_x_1486) ;  /* 0x0000000000048947 */ /* 0x008fea0003800000 */
[----:B------:R-:W-:Y:S01]  /*7e20*/  BPT.TRAP 0x1 ;  /* 0x000000040000795c */ /* 0x000fe20000300000 */
.L_x_1486:
        /* <DEDUP_REMOVED lines=40> */
.L_x_1467:
[----:B------:R-:W-:Y:S05]  /*80b0*/  BSYNC B0 ;  /* 0x0000000000007941 */ /* 0x000fea0003800000 */
.L_x_1465:
[----:B------:R-:W-:-:S03]  /*80c0*/  UMOV UR7, 0xffffffff ;  /* 0xffffffff00077882 */ /* 0x000fc60000000000 */
[----:B------:R-:W-:Y:S05]  /*80d0*/  BRA.DIV UR7, `(.L_x_1487) ;  /* 0x00000006079c7947 */ /* 0x000fea000b800000 */
[----:B------:R-:W-:-:S13]  /*80e0*/  ELECT P6, URZ, PT ;  /* 0x00000000003f782f */ /* 0x000fda00038c0000 */
.L_x_1507:
[----:B------:R-:W-:Y:S05]  /*80f0*/  @!P6 BRA `(.L_x_1417) ;  /* 0x000000000084e947 */ /* 0x000fea0003800000 */
[----:B------:R-:W-:-:S06]  /*8100*/  ULOP3.LUT UR7, UR38, 0x2, URZ, 0xfc, !UPT ;  /* 0x0000000226077892 */ /* 0x000fcc000f8efc3f */
[----:B------:R-:W-:-:S05]  /*8110*/  IMAD.U32 R2, RZ, RZ, UR7 ;  /* 0x00000007ff027e24 */ /* 0x000fca000f8e00ff */
[----:B------:R-:W-:-:S13]  /*8120*/  ISETP.NE.AND P2, PT, R2, 0x3, PT ;  /* 0x000000030200780c */ /* 0x000fda0003f45270 */
[----:B------:R-:W-:Y:S05]  /*8130*/  @!P2 BRA `(.L_x_1488) ;  /* 0x000000000004a947 */ /* 0x000fea0003800000 */
[----:B------:R-:W-:Y:S01]  /*8140*/  BPT.TRAP 0x1 ;  /* 0x000000040000795c */ /* 0x000fe20000300000 */
.L_x_1488:
        /* <DEDUP_REMOVED lines=15> */
.L_x_1508:
[----:B------:R-:W2:Y:S02]  /*8240*/  SYNCS.PHASECHK.TRANS64.TRYWAIT P0, [R3+URZ], R2 ;  /* 0x00000002030075a7 */ /* 0x000ea4000800017f */
[----:B--2---:R-:W-:Y:S05]  /*8250*/  @!P0 BRA `(.L_x_1490) ;  /* 0x0000000400708947 */ /* 0x004fea0003800000 */
.L_x_1509:
[----:B------:R-:W-:Y:S05]  /*8260*/  @!P2 BRA `(.L_x_1491) ;  /* 0x000000000004a947 */ /* 0x000fea0003800000 */
[----:B------:R-:W-:Y:S01]  /*8270*/  BPT.TRAP 0x1 ;  /* 0x000000040000795c */ /* 0x000fe20000300000 */
.L_x_1491:
[----:B--2---:R-:W-:-:S04]  /*8280*/  VIADD R3, R7, 0x30840 ;  /* 0x0003084007037836 */ /* 0x004fc80000000000 */
[----:B------:R-:W-:-:S04]  /*8290*/  IMAD R0, R0, 0x8, R3 ;  /* 0x0000000800007824 */ /* 0x000fc800078e0203 */
[----:B------:R-:W2:Y:S02]  /*82a0*/  SYNCS.PHASECHK.TRANS64.TRYWAIT P0, [R0+URZ], R5 ;  /* 0x00000005000075a7 */ /* 0x000ea4000800017f */
[----:B--2---:R-:W-:Y:S05]  /*82b0*/  @!P0 BRA `(.L_x_1492) ;  /* 0x00000004006c8947 */ /* 0x004fea0003800000 */
.L_x_1510:
[----:B------:R-:W-:-:S07]  /*82c0*/  IMAD R3, R4, 0x8, R3 ;  /* 0x0000000804037824 */ /* 0x000fce00078e0203 */
.L_x_1493:
[----:B---3--:R3:W4:Y:S02]  /*82d0*/  SYNCS.PHASECHK.TRANS64.TRYWAIT P0, [R3+URZ], R2 ;  /* 0x00000002030075a7 */ /* 0x008724000800017f */
[----:B----4-:R-:W-:Y:S05]  /*82e0*/  @!P0 NANOSLEEP.SYNCS 0x989680 ;  /* 0x009896800000895d */ /* 0x010fea0003900000 */
[----:B------:R-:W4:Y:S02]  /*82f0*/  @!P0 SYNCS.PHASECHK.TRANS64 P0, [R3+URZ], R2 ;  /* 0x00000002030085a7 */ /* 0x000f24000800007f */
[----:B----4-:R-:W-:Y:S05]  /*8300*/  @!P0 BRA `(.L_x_1493) ;  /* 0xfffffffc00f08947 */ /* 0x010fea000383ffff */
.L_x_1417:
[----:B------:R-:W-:Y:S05]  /*8310*/  BSYNC B6 ;  /* 0x0000000000067941 */ /* 0x000fea0003800000 */
.L_x_1414:
[----:B------:R-:W-:Y:S05]  /*8320*/  EXIT ;  /* 0x000000000000794d */ /* 0x000fea0003800000 */
.L_x_1424:
[----:B------:R-:W-:Y:S02]  /*8330*/  IMAD.MOV.U32 R12, RZ, RZ, RZ ;  /* 0x000000ffff0c7224 */ /* 0x000fe400078e00ff */
[----:B------:R-:W-:Y:S02]  /*8340*/  IMAD.MOV.U32 R11, RZ, RZ, 0x1f ;  /* 0x0000001fff0b7424 */ /* 0x000fe400078e00ff */
[----:B------:R-:W-:-:S07]  /*8350*/  IMAD.MOV.U32 R15, RZ, RZ, -0x1 ;  /* 0xffffffffff0f7424 */ /* 0x000fce00078e00ff */
[----:B------:R-:W-:Y:S05]  /*8360*/  WARPSYNC.COLLECTIVE R15, `(.L_x_1494) ;  /* 0x000000000f087348 */ /* 0x000fea0003c00000 */
[----:B------:R1:W2:Y:S02]  /*8370*/  SHFL.IDX P6, R14, R13, R12, R11 ;  /* 0x0000000c0d0e7389 */ /* 0x0002a400000c000b */
[----:B-12---:R-:W-:Y:S01]  /*8380*/  ENDCOLLECTIVE ;  /* 0x000000000000791b */ /* 0x006fe20003800000 */
.L_x_1494:
[----:B------:R-:W-:Y:S05]  /*8390*/  BRA `(.L_x_1495) ;  /* 0xffffff8c007c7947 */ /* 0x000fea000383ffff */
.L_x_1426:
        /* <DEDUP_REMOVED lines=8> */
.L_x_1430:
[----:B---3--:R3:W4:Y:S02]  /*8420*/  SYNCS.PHASECHK.TRANS64.TRYWAIT P0, [R0+URZ+0x30810], R191 ;  /* 0x030810bf000075a7 */ /* 0x008724000800017f */
[----:B----4-:R-:W-:Y:S05]  /*8430*/  @!P0 NANOSLEEP.SYNCS 0x989680 ;  /* 0x009896800000895d */ /* 0x010fea0003900000 */
[----:B------:R-:W4:Y:S02]  /*8440*/  @!P0 SYNCS.PHASECHK.TRANS64 P0, [R0+URZ+0x30810], R191 ;  /* 0x030810bf000085a7 */ /* 0x000f24000800007f */
[----:B----4-:R-:W-:Y:S05]  /*8450*/  @!P0 BRA `(.L_x_1430) ;  /* 0xfffffffc00f08947 */ /* 0x010fea000383ffff */
[----:B------:R-:W-:Y:S05]  /*8460*/  BRA `(.L_x_1429) ;  /* 0xffffff94006c7947 */ /* 0x000fea000383ffff */
.L_x_1434:
[----:B--2---:R2:W1:Y:S02]  /*8470*/  SYNCS.PHASECHK.TRANS64.TRYWAIT P0, [R0+URZ+0x30830], R191 ;  /* 0x030830bf000075a7 */ /* 0x004464000800017f */
[----:B-1----:R-:W-:Y:S05]  /*8480*/  @!P0 NANOSLEEP.SYNCS 0x989680 ;  /* 0x009896800000895d */ /* 0x002fea0003900000 */
[----:B------:R-:W1:Y:S02]  /*8490*/  @!P0 SYNCS.PHASECHK.TRANS64 P0, [R0+URZ+0x30830], R191 ;  /* 0x030830bf000085a7 */ /* 0x000e64000800007f */
[----:B-1----:R-:W-:Y:S05]  /*84a0*/  @!P0 BRA `(.L_x_1434) ;  /* 0xfffffffc00f08947 */ /* 0x002fea000383ffff */
[----:B------:R-:W-:Y:S05]  /*84b0*/  BRA `(.L_x_1433) ;  /* 0xffffff9c00847947 */ /* 0x000fea000383ffff */
.L_x_1468:
[----:B-1----:R1:W2:Y:S02]  /*84c0*/  SYNCS.PHASECHK.TRANS64.TRYWAIT P0, [R16+URZ+0x30820], R3 ;  /* 0x03082003100075a7 */ /* 0x0022a4000800017f */
[----:B--2---:R-:W-:Y:S05]  /*84d0*/  @!P0 NANOSLEEP.SYNCS 0x989680 ;  /* 0x009896800000895d */ /* 0x004fea0003900000 */
[----:B------:R-:W2:Y:S02]  /*84e0*/  @!P0 SYNCS.PHASECHK.TRANS64 P0, [R16+URZ+0x30820], R3 ;  /* 0x03082003100085a7 */ /* 0x000ea4000800007f */
[----:B--2---:R-:W-:Y:S05]  /*84f0*/  @!P0 BRA `(.L_x_1468) ;  /* 0xfffffffc00f08947 */ /* 0x004fea000383ffff */
[----:B------:R-:W-:Y:S05]  /*8500*/  BRA `(.L_x_1496) ;  /* 0xffffffe000587947 */ /* 0x000fea000383ffff */
.L_x_1472:
[----:B-1----:R1:W3:Y:S02]  /*8510*/  SYNCS.PHASECHK.TRANS64.TRYWAIT P1, [R16+URZ+0x30840], R21 ;  /* 0x03084015100075a7 */ /* 0x0022e4000802017f */
[----:B---3--:R-:W-:Y:S05]  /*8520*/  @!P1 NANOSLEEP.SYNCS 0x989680 ;  /* 0x009896800000995d */ /* 0x008fea0003900000 */
[----:B------:R-:W3:Y:S02]  /*8530*/  @!P1 SYNCS.PHASECHK.TRANS64 P1, [R16+URZ+0x30840], R21 ;  /* 0x03084015100095a7 */ /* 0x000ee4000802007f */
[----:B---3--:R-:W-:Y:S05]  /*8540*/  @!P1 BRA `(.L_x_1472) ;  /* 0xfffffffc00f09947 */ /* 0x008fea000383ffff */
[----:B------:R-:W-:Y:S05]  /*8550*/  BRA `(.L_x_1497) ;  /* 0xffffffe800147947 */ /* 0x000fea000383ffff */
.L_x_1474:
[----:B--2---:R2:W3:Y:S02]  /*8560*/  SYNCS.PHASECHK.TRANS64.TRYWAIT P1, [R16+URZ+0x30828], R21 ;  /* 0x03082815100075a7 */ /* 0x0044e4000802017f */
[----:B---3--:R-:W-:Y:S05]  /*8570*/  @!P1 NANOSLEEP.SYNCS 0x989680 ;  /* 0x009896800000995d */ /* 0x008fea0003900000 */
[----:B------:R-:W3:Y:S02]  /*8580*/  @!P1 SYNCS.PHASECHK.TRANS64 P1, [R16+URZ+0x30828], R21 ;  /* 0x03082815100095a7 */ /* 0x000ee4000802007f */
[----:B---3--:R-:W-:Y:S05]  /*8590*/  @!P1 BRA `(.L_x_1474) ;  /* 0xfffffffc00f09947 */ /* 0x008fea000383ffff */
[----:B------:R-:W-:Y:S05]  /*85a0*/  BRA `(.L_x_1498) ;  /* 0xffffffe800a87947 */ /* 0x000fea000383ffff */
.L_x_1476:
[----:B---3--:R3:W4:Y:S02]  /*85b0*/  SYNCS.PHASECHK.TRANS64.TRYWAIT P1, [R16+URZ+0x30848], R21 ;  /* 0x03084815100075a7 */ /* 0x008724000802017f */
[----:B----4-:R-:W-:Y:S05]  /*85c0*/  @!P1 NANOSLEEP.SYNCS 0x989680 ;  /* 0x009896800000995d */ /* 0x010fea0003900000 */
[----:B------:R-:W4:Y:S02]  /*85d0*/  @!P1 SYNCS.PHASECHK.TRANS64 P1, [R16+URZ+0x30848], R21 ;  /* 0x03084815100095a7 */ /* 0x000f24000802007f */
[----:B----4-:R-:W-:Y:S05]  /*85e0*/  @!P1 BRA `(.L_x_1476) ;  /* 0xfffffffc00f09947 */ /* 0x010fea000383ffff */
[----:B------:R-:W-:Y:S05]  /*85f0*/  BRA `(.L_x_1499) ;  /* 0xffffffec003c7947 */ /* 0x000fea000383ffff */
.L_x_1478:
[----:B------:R-:W-:-:S07]  /*8600*/  SHF.L.U32 R5, R11, 0x1f, RZ ;  /* 0x0000001f0b057819 */ /* 0x000fce00000006ff */
.L_x_1500:
[----:B------:R1:W1:Y:S02]  /*8610*/  SYNCS.PHASECHK.TRANS64.TRYWAIT P1, [R16+URZ+0x30820], R5 ;  /* 0x03082005100075a7 */ /* 0x000264000802017f */
[----:B-1----:R-:W-:Y:S05]  /*8620*/  @!P1 NANOSLEEP.SYNCS 0x989680 ;  /* 0x009896800000995d */ /* 0x002fea0003900000 */
[----:B------:R-:W1:Y:S02]  /*8630*/  @!P1 SYNCS.PHASECHK.TRANS64 P1, [R16+URZ+0x30820], R5 ;  /* 0x03082005100095a7 */ /* 0x000e64000802007f */
[----:B-1----:R-:W-:Y:S05]  /*8640*/  @!P1 BRA `(.L_x_1500) ;  /* 0xfffffffc00f09947 */ /* 0x002fea000383ffff */
[----:B------:R-:W-:Y:S05]  /*8650*/  BRA `(.L_x_1501) ;  /* 0xffffffec00b87947 */ /* 0x000fea000383ffff */
.L_x_1481:
[----:B-1----:R1:W3:Y:S02]  /*8660*/  SYNCS.PHASECHK.TRANS64.TRYWAIT P1, [R16+URZ+0x30840], R13 ;  /* 0x0308400d100075a7 */ /* 0x0022e4000802017f */
[----:B---3--:R-:W-:Y:S05]  /*8670*/  @!P1 NANOSLEEP.SYNCS 0x989680 ;  /* 0x009896800000995d */ /* 0x008fea0003900000 */
[----:B------:R-:W3:Y:S02]  /*8680*/  @!P1 SYNCS.PHASECHK.TRANS64 P1, [R16+URZ+0x30840], R13 ;  /* 0x0308400d100095a7 */ /* 0x000ee4000802007f */
[----:B---3--:R-:W-:Y:S05]  /*8690*/  @!P1 BRA `(.L_x_1481) ;  /* 0xfffffffc00f09947 */ /* 0x008fea000383ffff */
[----:B------:R-:W-:Y:S05]  /*86a0*/  BRA `(.L_x_1502) ;  /* 0xfffffff0006c7947 */ /* 0x000fea000383ffff */
.L_x_1483:
[----:B--2---:R2:W3:Y:S02]  /*86b0*/  SYNCS.PHASECHK.TRANS64.TRYWAIT P1, [R16+URZ+0x30828], R13 ;  /* 0x0308280d100075a7 */ /* 0x0044e4000802017f */
[----:B---3--:R-:W-:Y:S05]  /*86c0*/  @!P1 NANOSLEEP.SYNCS 0x989680 ;  /* 0x009896800000995d */ /* 0x008fea0003900000 */
[----:B------:R-:W3:Y:S02]  /*86d0*/  @!P1 SYNCS.PHASECHK.TRANS64 P1, [R16+URZ+0x30828], R13 ;  /* 0x0308280d100095a7 */ /* 0x000ee4000802007f */
[----:B---3--:R-:W-:Y:S05]  /*86e0*/  @!P1 BRA `(.L_x_1483) ;  /* 0xfffffffc00f09947 */ /* 0x008fea000383ffff */
[----:B------:R-:W-:Y:S05]  /*86f0*/  BRA `(.L_x_1503) ;  /* 0xfffffff000f47947 */ /* 0x000fea000383ffff */
.L_x_1485:
[----:B---3--:R3:W1:Y:S02]  /*8700*/  SYNCS.PHASECHK.TRANS64.TRYWAIT P0, [R3+URZ+0x30840], R0 ;  /* 0x03084000030075a7 */ /* 0x008664000800017f */
[----:B-1----:R-:W-:Y:S05]  /*8710*/  @!P0 NANOSLEEP.SYNCS 0x989680 ;  /* 0x009896800000895d */ /* 0x002fea0003900000 */
[----:B------:R-:W1:Y:S02]  /*8720*/  @!P0 SYNCS.PHASECHK.TRANS64 P0, [R3+URZ+0x30840], R0 ;  /* 0x03084000030085a7 */ /* 0x000e64000800007f */
[----:B-1----:R-:W-:Y:S05]  /*8730*/  @!P0 BRA `(.L_x_1485) ;  /* 0xfffffffc00f08947 */ /* 0x002fea000383ffff */
[----:B------:R-:W-:Y:S05]  /*8740*/  BRA `(.L_x_1504) ;  /* 0xfffffff4009c7947 */ /* 0x000fea000383ffff */
.L_x_1487:
[----:B------:R-:W-:Y:S01]  /*8750*/  BSSY B0, `(.L_x_1505) ;  /* 0x0000006000007945 */ /* 0x000fe20003800000 */
[----:B------:R-:W-:-:S07]  /*8760*/  IMAD.MOV.U32 R15, RZ, RZ, -0x1 ;  /* 0xffffffffff0f7424 */ /* 0x000fce00078e00ff */
[----:B------:R-:W-:Y:S05]  /*8770*/  WARPSYNC.COLLECTIVE R15, `(.L_x_1506) ;  /* 0x000000000f0c7348 */ /* 0x000fea0003c00000 */
[----:B------:R-:W-:Y:S02]  /*8780*/  ELECT P6, UR62, PT ;  /* 0x00000000003e782f */ /* 0x000fe400038c0000 */
[----:B------:R-:W-:Y:S01]  /*8790*/  MOV R14, UR62 ;  /* 0x0000003e000e7c02 */ /* 0x000fe20008000f00 */
[----:B------:R-:W-:Y:S10]  /*87a0*/  ENDCOLLECTIVE ;  /* 0x000000000000791b */ /* 0x000ff40003800000 */
.L_x_1506:
[----:B------:R-:W-:Y:S05]  /*87b0*/  BSYNC B0 ;  /* 0x0000000000007941 */ /* 0x000fea0003800000 */
.L_x_1505:
[----:B------:R-:W-:Y:S05]  /*87c0*/  BRA `(.L_x_1507) ;  /* 0xfffffff800487947 */ /* 0x000fea000383ffff */
.L_x_1489:
[----:B-1----:R1:W2:Y:S02]  /*87d0*/  SYNCS.PHASECHK.TRANS64.TRYWAIT P0, [R6+URZ], R5 ;  /* 0x00000005060075a7 */ /* 0x0022a4000800017f */
[----:B--2---:R-:W-:Y:S05]  /*87e0*/  @!P0 NANOSLEEP.SYNCS 0x989680 ;  /* 0x009896800000895d */ /* 0x004fea0003900000 */
[----:B------:R-:W2:Y:S02]  /*87f0*/  @!P0 SYNCS.PHASECHK.TRANS64 P0, [R6+URZ], R5 ;  /* 0x00000005060085a7 */ /* 0x000ea4000800007f */
[----:B--2---:R-:W-:Y:S05]  /*8800*/  @!P0 BRA `(.L_x_1489) ;  /* 0xfffffffc00f08947 */ /* 0x004fea000383ffff */
[----:B------:R-:W-:Y:S05]  /*8810*/  BRA `(.L_x_1508) ;  /* 0xfffffff800887947 */ /* 0x000fea000383ffff */
.L_x_1490:
[----:B--2---:R2:W3:Y:S02]  /*8820*/  SYNCS.PHASECHK.TRANS64.TRYWAIT P0, [R3+URZ], R2 ;  /* 0x00000002030075a7 */ /* 0x0044e4000800017f */
[----:B---3--:R-:W-:Y:S05]  /*8830*/  @!P0 NANOSLEEP.SYNCS 0x989680 ;  /* 0x009896800000895d */ /* 0x008fea0003900000 */
[----:B------:R-:W3:Y:S02]  /*8840*/  @!P0 SYNCS.PHASECHK.TRANS64 P0, [R3+URZ], R2 ;  /* 0x00000002030085a7 */ /* 0x000ee4000800007f */
[----:B---3--:R-:W-:Y:S05]  /*8850*/  @!P0 BRA `(.L_x_1490) ;  /* 0xfffffffc00f08947 */ /* 0x008fea000383ffff */
[----:B------:R-:W-:Y:S05]  /*8860*/  BRA `(.L_x_1509) ;  /* 0xfffffff8007c7947 */ /* 0x000fea000383ffff */
.L_x_1492:
[----:B--2---:R2:W3:Y:S02]  /*8870*/  SYNCS.PHASECHK.TRANS64.TRYWAIT P0, [R0+URZ], R5 ;  /* 0x00000005000075a7 */ /* 0x0044e4000800017f */
[----:B---3--:R-:W-:Y:S05]  /*8880*/  @!P0 NANOSLEEP.SYNCS 0x989680 ;  /* 0x009896800000895d */ /* 0x008fea0003900000 */
[----:B------:R-:W3:Y:S02]  /*8890*/  @!P0 SYNCS.PHASECHK.TRANS64 P0, [R0+URZ], R5 ;  /* 0x00000005000085a7 */ /* 0x000ee4000800007f */
[----:B---3--:R-:W-:Y:S05]  /*88a0*/  @!P0 BRA `(.L_x_1492) ;  /* 0xfffffffc00f08947 */ /* 0x008fea000383ffff */
[----:B------:R-:W-:Y:S05]  /*88b0*/  BRA `(.L_x_1510) ;  /* 0xfffffff800807947 */ /* 0x000fea000383ffff */
.L_x_1511:
        /* <DEDUP_REMOVED lines=12> */
.L_x_3663:


//--------------------- .text._ZN7cutlass13device_kernelIN5flash11enable_sm90INS1_16FlashAttnBwdSm90INS1_25CollectiveMainloopBwdSm90ILi2ELi2ELi2EN4cute5tupleIJNS5_1CILi1EEES8_S8_EEENS6_IJNS7_ILi64EEENS7_ILi128EEESB_EEENS_6half_tEfNS_4arch4Sm90ELb0ELb1ELb1ELb0ELb1ELb1ELb0ELb0ELi2ELi1ELi2ELi1ELb0EEENS1_24CollectiveEpilogueBwdGQAISC_fSF_Li256ELb0ELb1EEENS1_19SingleTileSchedulerILb0ELb0ELb0ELi128EEEEEEEEEvNT_6ParamsE --------------------------
	.section	.text._ZN7cutlass13device_kernelIN5flash11enable_sm90INS1_16FlashAttnBwdSm90INS1_25CollectiveMainloopBwdSm90ILi2ELi2ELi2EN4cute5tupleIJNS5_1CILi1EEES8_S8_EEENS6_IJNS7_ILi64EEENS7_ILi128EEESB_EEENS_6half_tEfNS_4arch4Sm90ELb0ELb1ELb1ELb0ELb1ELb1ELb0ELb0ELi2ELi1ELi2ELi1ELb0EEENS1_24CollectiveEpilogueBwdGQAISC_fSF_Li256ELb0ELb1EEENS1_19SingleTileSchedulerILb0ELb0ELb0ELi128EEEEEEEEEvNT_6ParamsE,"ax",@progbits
	.align	128
.text._ZN7cutlass13device_kernelIN5flash11enable_sm90INS1_16FlashAttnBwdSm90INS1_25CollectiveMainloopBwdSm90ILi2ELi2ELi2EN4cute5tupleIJNS5_1CILi1EEES8_S8_EEENS6_IJNS7_ILi64EEENS7_ILi128EEESB_EEENS_6half_tEfNS_4arch4Sm90ELb0ELb1ELb1ELb0ELb1ELb1ELb0ELb0ELi2ELi1ELi2ELi1ELb0EEENS1_24CollectiveEpilogueBwdGQAISC_fSF_Li256ELb0ELb1EEENS1_19SingleTileSchedulerILb0ELb0ELb0ELi128EEEEEEEEEvNT_6ParamsE:
        .type           _ZN7cutlass13device_kernelIN5flash11enable_sm90INS1_16FlashAttnBwdSm90INS1_25CollectiveMainloopBwdSm90ILi2ELi2ELi2EN4cute5tupleIJNS5_1CILi1EEES8_S8_EEENS6_IJNS7_ILi64EEENS7_ILi128EEESB_EEENS_6half_tEfNS_4arch4Sm90ELb0ELb1ELb1ELb0ELb1ELb1ELb0ELb0ELi2ELi1ELi2ELi1ELb0EEENS1_24CollectiveEpilogueBwdGQAISC_fSF_Li256ELb0ELb1EEENS1_19SingleTileSchedulerILb0ELb0ELb0ELi128EEEEEEEEEvNT_6ParamsE,@function
        .size           _ZN7cutlass13device_kernelIN5flash11enable_sm90INS1_16FlashAttnBwdSm90INS1_25CollectiveMainloopBwdSm90ILi2ELi2ELi2EN4cute5tupleIJNS5_1CILi1EEES8_S8_EEENS6_IJNS7_ILi64EEENS7_ILi128EEESB_EEENS_6half_tEfNS_4arch4Sm90ELb0ELb1ELb1ELb0ELb1ELb1ELb0ELb0ELi2ELi1ELi2ELi1ELb0EEENS1_24CollectiveEpilogueBwdGQAISC_fSF_Li256ELb0ELb1EEENS1_19SingleTileSchedulerILb0ELb0ELb0ELi128EEEEEEEEEvNT_6ParamsE,(.L_x_3664 - _ZN7cutlass13device_kernelIN5flash11enable_sm90INS1_16FlashAttnBwdSm90INS1_25CollectiveMainloopBwdSm90ILi2ELi2ELi2EN4cute5tupleIJNS5_1CILi1EEES8_S8_EEENS6_IJNS7_ILi64EEENS7_ILi128EEESB_EEENS_6half_tEfNS_4arch4Sm90ELb0ELb1ELb1ELb0ELb1ELb1ELb0ELb0ELi2ELi1ELi2ELi1ELb0EEENS1_24CollectiveEpilogueBwdGQAISC_fSF_Li256ELb0ELb1EEENS1_19SingleTileSchedulerILb0ELb0ELb0ELi128EEEEEEEEEvNT_6ParamsE)
        .other          _ZN7cutlass13device_kernelIN5flash11enable_sm90INS1_16FlashAttnBwdSm90INS1_25CollectiveMainloopBwdSm90ILi2ELi2ELi2EN4cute5tupleIJNS5_1CILi1EEES8_S8_EEENS6_IJNS7_ILi64EEENS7_ILi128EEESB_EEENS_6half_tEfNS_4arch4Sm90ELb0ELb1ELb1ELb0ELb1ELb1ELb0ELb0ELi2ELi1ELi2ELi1ELb0EEENS1_24CollectiveEpilogueBwdGQAISC_fSF_Li256ELb0ELb1EEENS1_19SingleTileSchedulerILb0ELb0ELb0ELi128EEEEEEEEEvNT_6ParamsE,@"STO_CUDA_ENTRY STV_DEFAULT"
_ZN7cutlass13device_kernelIN5flash11enable_sm90INS1_16FlashAttnBwdSm90INS1_25CollectiveMainloopBwdSm90ILi2ELi2ELi2EN4cute5tupleIJNS5_1CILi1EEES8_S8_EEENS6_IJNS7_ILi64EEENS7_ILi128EEESB_EEENS_6half_tEfNS_4arch4Sm90ELb0ELb1ELb1ELb0ELb1ELb1ELb0ELb0ELi2ELi1ELi2ELi1ELb0EEENS1_24CollectiveEpilogueBwdGQAISC_fSF_Li256ELb0ELb1EEENS1_19SingleTileSchedulerILb0ELb0ELb0ELi128EEEEEEEEEvNT_6ParamsE:
        /* <DEDUP_REMOVED lines=24> */
.L_x_1513:
[----:B------:R-:W-:Y:S05]  /*0180*/  BSYNC B0 ;  /* 0x0000000000007941 */ /* 0x000fea0003800000 */
.L_x_1512:
        /* <DEDUP_REMOVED lines=37> */
.L_x_1514:
        /* <DEDUP_REMOVED lines=22> */
.L_x_1515:
[----:B------:R-:W-:Y:S01]  /*0540*/  PLOP3.LUT P0, PT, PT, PT, UP0, 0x80, 0x0 ;  /* 0x000000000000781c */ /* 0x000fe20003f0f008 */
[----:B------:R-:W-:Y:S01]  /*0550*/  NOP ;  /* 0x0000000000007918 */ /* 0x000fe20000000000 */
[----:B------:R-:W-:Y:S01]  /*0560*/  ULDC.64 UR46, c[0x0][0x208] ;  /* 0x00008200002e7ab9 */ /* 0x000fe20000000a00 */
[----:B------:R-:W-:Y:S01]  /*0570*/  BSSY B6, `(.L_x_1516) ;  /* 0x0000919000067945 */ /* 0x000fe20003800000 */
[----:B-12-4-:R-:W-:Y:S09]  /*0580*/  BAR.SYNC.DEFER_BLOCKING 0x0 ;  /* 0x0000000000007b1d */ /* 0x016ff20000010000 */
[----:B------:R-:W-:Y:S05]  /*0590*/  @!P0 BRA `(.L_x_1517) ;  /* 0x0000005400048947 */ /* 0x000fea0003800000 */
.L_x_1518:
        /* <DEDUP_REMOVED lines=101> */
.L_x_1520:
        /* <DEDUP_REMOVED lines=31> */
.L_x_1523:
        /* <DEDUP_REMOVED lines=15> */
.L_x_1522:
        /* <DEDUP_REMOVED lines=22> */
.L_x_1525:
        /* <DEDUP_REMOVED lines=15> */
.L_x_1524:
        /* <DEDUP_REMOVED lines=8> */
.L_x_1638:
        /* <DEDUP_REMOVED lines=23> */
.L_x_1527:
        /* <DEDUP_REMOVED lines=98> */
.L_x_1539:
[----:B------:R-:W-:-:S05]  /*1930*/  IMAD.U32 R0, RZ, RZ, UR38 ;  /* 0x00000026ff007e24 */ /* 0x000fca000f8e00ff */
[----:B------:R-:W-:-:S04]  /*1940*/  LOP3.LUT R0, R0, 0x1, RZ, 0xfc, !PT ;  /* 0x0000000100007812 */ /* 0x000fc800078efcff */
[----:B------:R-:W-:-:S13]  /*1950*/  ISETP.NE.AND P6, PT, R0, 0x3, PT ;  /* 0x000000030000780c */ /* 0x000fda0003fc5270 */
[----:B-1----:R-:W-:Y:S05]  /*1960*/  @!P6 BRA `(.L_x_1529) ;  /* 0x000000000004e947 */ /* 0x002fea0003800000 */
[----:B------:R-:W-:Y:S01]  /*1970*/  BPT.TRAP 0x1 ;  /* 0x000000040000795c */ /* 0x000fe20000300000 */
.L_x_1529:
        /* <DEDUP_REMOVED lines=8> */
.L_x_1530:
[----:B---3--:R-:W-:Y:S05]  /*1a00*/  @P0 BRA `(.L_x_1531) ;  /* 0x0000000000080947 */ /* 0x008fea0003800000 */
[----:B------:R-:W3:Y:S02]  /*1a10*/  SYNCS.PHASECHK.TRANS64.TRYWAIT P0, [R0+URZ+0x30810], R191 ;  /* 0x030810bf000075a7 */ /* 0x000ee4000800017f */
[----:B---3--:R-:W-:Y:S05]  /*1a20*/  @!P0 BRA `(.L_x_1532) ;  /* 0x0000007c00788947 */ /* 0x008fea0003800000 */
.L_x_1531:
        /* <DEDUP_REMOVED lines=84> */
.L_x_1533:
[----:B------:R1:W1:Y:S01]  /*1f70*/  SYNCS.PHASECHK.TRANS64.TRYWAIT P0, [R0+URZ+0x30830], R191 ;  /* 0x030830bf000075a7 */ /* 0x000262000800017f */
[----:B------:R-:W-:Y:S05]  /*1f80*/  @!P6 BRA `(.L_x_1534) ;  /* 0x000000000004e947 */ /* 0x000fea0003800000 */
[----:B------:R-:W-:Y:S01]  /*1f90*/  BPT.TRAP 0x1 ;  /* 0x000000040000795c */ /* 0x000fe20000300000 */
.L_x_1534:
        /* <DEDUP_REMOVED lines=52> */
.L_x_1535:
        /* <DEDUP_REMOVED lines=539> */
.L_x_1537:
        /* <DEDUP_REMOVED lines=49> */
.L_x_1538:
        /* <DEDUP_REMOVED lines=78> */
.L_x_1521:
[----:B------:R-:W-:Y:S05]  /*4c80*/  @P0 BRA `(.L_x_1519) ;  /* 0x00000048009c0947 */ /* 0x000fea0003800000 */
[----:B------:R-:W2:Y:S01]  /*4c90*/  S2R R4, SR_TID.X ;  /* 0x0000000000047919 */ /* 0x000ea20000002100 */
[----:B------:R-:W3:Y:S01]  /*4ca0*/  S2UR UR8, SR_CTAID.Y ;  /* 0x00000000000879c3 */ /* 0x000ee20000002600 */
[----:B------:R-:W-:Y:S01]  /*4cb0*/  ULDC UR9, c[0x0][0x850] ;  /* 0x0002140000097ab9 */ /* 0x000fe20000000800 */
[----:B------:R-:W-:Y:S01]  /*4cc0*/  ULDC.64 UR12, c[0x0][0x818] ;  /* 0x00020600000c7ab9 */ /* 0x000fe20000000a00 */
[----:B------:R-:W-:Y:S01]  /*4cd0*/  UISETP.NE.AND UP0, UPT, UR9, 0x1, UPT ;  /* 0x000000010900788c */ /* 0x000fe2000bf05270 */
[----:B------:R-:W-:Y:S01]  /*4ce0*/  BSSY B0, `(.L_x_1540) ;  /* 0x000005c000007945 */ /* 0x000fe20003800000 */
[----:B------:R-:W-:Y:S01]  /*4cf0*/  ULDC UR18, c[0x0][0x870] ;  /* 0x00021c0000127ab9 */ /* 0x000fe20000000800 */
[----:B------:R-:W-:Y:S01]  /*4d00*/  ULDC UR20, c[0x0][0x80c] ;  /* 0x0002030000147ab9 */ /* 0x000fe20000000800 */
[----:B------:R-:W-:Y:S01]  /*4d10*/  ULDC.64 UR16, c[0x0][0x840] ;  /* 0x0002100000107ab9 */ /* 0x000fe20000000a00 */
[----:B------:R-:W4:Y:S01]  /*4d20*/  S2UR UR15, SR_CTAID.X ;  /* 0x00000000000f79c3 */ /* 0x000f220000002500 */
[----:B------:R-:W-:-:S05]  /*4d30*/  ULDC.64 UR24, c[0x0][0x848] ;  /* 0x0002120000187ab9 */ /* 0x000fca0000000a00 */
[----:B------:R-:W-:Y:S01]  /*4d40*/  @UP0 ULDC UR4, c[0x0][0x854] ;  /* 0x0002150000040ab9 */ /* 0x000fe20000000800 */
[----:B------:R-:W-:Y:S01]  /*4d50*/  @UP0 ULDC UR7, c[0x0][0x858] ;  /* 0x0002160000070ab9 */ /* 0x000fe20000000800 */
[----:B------:R-:W5:Y:S08]  /*4d60*/  S2UR UR14, SR_CTAID.Z ;  /* 0x00000000000e79c3 */ /* 0x000f700000002700 */
[----:B------:R-:W1:Y:S01]  /*4d70*/  S2UR UR21, SR_CgaCtaId ;  /* 0x00000000001579c3 */ /* 0x000e620000008800 */
[----:B---3--:R-:W-:-:S02]  /*4d80*/  UIMAD.WIDE.U32 UR4, UR8, UR4, URZ ;  /* 0x00000004080472a5 */ /* 0x008fc4000f8e003f */
[----:B------:R-:W-:Y:S02]  /*4d90*/  UMOV UR11, UR8 ;  /* 0x00000008000b7c82 */ /* 0x000fe40008000000 */
[----:B------:R-:W-:Y:S01]  /*4da0*/  @UP0 USHF.R.U32.HI UR11, URZ, UR7, UR5 ;  /* 0x000000073f0b0299 */ /* 0x000fe20008011605 */
[C---:B--2---:R-:W-:Y:S01]  /*4db0*/  VIADD R5, R4.reuse, 0xffffff80 ;  /* 0xffffff8004057836 */ /* 0x044fe20000000000 */
[----:B----4-:R-:W-:Y:S01]  /*4dc0*/  UIMAD UR18, UR15, UR18, URZ ;  /* 0x000000120f1272a4 */ /* 0x010fe2000f8e023f */
[----:B------:R-:W-:Y:S01]  /*4dd0*/  BAR.SYNC.DEFER_BLOCKING 0x1, 0x100 ;  /* 0x0044000000007b1d */ /* 0x000fe20000010000 */
[----:B------:R-:W-:Y:S01]  /*4de0*/  USHF.R.S32.HI UR19, URZ, 0x1f, UR11 ;  /* 0x0000001f3f137899 */ /* 0x000fe2000801140b */
[----:B------:R-:W-:Y:S01]  /*4df0*/  ISETP.NE.AND P1, PT, R4, 0x80, PT ;  /* 0x000000800400780c */ /* 0x000fe20003f25270 */
[----:B------:R-:W-:Y:S01]  /*4e00*/  USHF.L.U32 UR6, UR15, 0xe, URZ ;  /* 0x0000000e0f067899 */ /* 0x000fe2000800063f */
[----:B------:R-:W-:Y:S01]  /*4e10*/  SHF.R.S32.HI R0, RZ, 0x1f, R5 ;  /* 0x0000001fff007819 */ /* 0x000fe20000011405 */
[----:B------:R-:W-:Y:S01]  /*4e20*/  UIMAD UR10, UR19, UR12, URZ ;  /* 0x0000000c130a72a4 */ /* 0x000fe2000f8e023f */
[----:B------:R-:W-:Y:S01]  /*4e30*/  ISETP.NE.AND P0, PT, R5, RZ, PT ;  /* 0x000000ff0500720c */ /* 0x000fe20003f05270 */
[----:B------:R-:W-:Y:S01]  /*4e40*/  UIMAD UR18, UR18, UR20, URZ ;  /* 0x00000014121272a4 */ /* 0x000fe2000f8e023f */
[----:B------:R-:W-:Y:S01]  /*4e50*/  LEA.HI R2, R0, R5, RZ, 0x7 ;  /* 0x0000000500027211 */ /* 0x000fe200078f38ff */
[----:B------:R-:W-:-:S02]  /*4e60*/  UIMAD UR22, UR11, UR13, UR10 ;  /* 0x0000000d0b1672a4 */ /* 0x000fc4000f8e020a */
[----:B-----5:R-:W-:Y:S01]  /*4e70*/  UIMAD UR15, UR14, UR20, URZ ;  /* 0x000000140e0f72a4 */ /* 0x020fe2000f8e023f */
[C---:B------:R-:W-:Y:S01]  /*4e80*/  LOP3.LUT R0, R2.reuse, 0xfffff80, RZ, 0xc0, !PT ;  /* 0x0fffff8002007812 */ /* 0x040fe200078ec0ff */
[----:B------:R-:W-:Y:S01]  /*4e90*/  IMAD.SHL.U32 R2, R2, 0x40, RZ ;  /* 0x0000004002027824 */ /* 0x000fe200078e00ff */
[----:B------:R-:W-:Y:S01]  /*4ea0*/  UMOV UR10, 0x400 ;  /* 0x00000400000a7882 */ /* 0x000fe20000000000 */
[----:B------:R-:W-:Y:S02]  /*4eb0*/  USHF.R.S32.HI UR7, URZ, 0x1f, UR6 ;  /* 0x0000001f3f077899 */ /* 0x000fe40008011406 */
[----:B------:R-:W-:Y:S01]  /*4ec0*/  IMAD.IADD R0, R5, 0x1, -R0 ;  /* 0x0000000105007824 */ /* 0x000fe200078e0a00 */
[----:B-1----:R-:W-:Y:S01]  /*4ed0*/  LOP3.LUT R3, R2, 0x3fffe000, RZ, 0xc0, !PT ;  /* 0x3fffe00002037812 */ /* 0x002fe200078ec0ff */
[----:B------:R-:W-:Y:S02]  /*4ee0*/  ULEA UR10, UR21, UR10, 0x18 ;  /* 0x0000000a150a7291 */ /* 0x000fe4000f8ec03f */
[----:B------:R-:W-:-:S02]  /*4ef0*/  USHF.R.S32.HI UR21, URZ, 0x1f, UR18 ;  /* 0x0000001f3f157899 */ /* 0x000fc40008011412 */
[----:B------:R-:W-:Y:S01]  /*4f00*/  USHF.R.S32.HI UR20, URZ, 0x1f, UR15 ;  /* 0x0000001f3f147899 */ /* 0x000fe2000801140f */
[----:B------:R-:W-:Y:S01]  /*4f10*/  IMAD R0, R0, 0x4, R3 ;  /* 0x0000000400007824 */ /* 0x000fe200078e0203 */
[----:B------:R-:W-:Y:S02]  /*4f20*/  UIADD3 UR18, UP0, UP1, UR18, UR15, UR11 ;  /* 0x0000000f12127290 */ /* 0x000fe4000f91e00b */
[----:B------:R-:W-:Y:S02]  /*4f30*/  UIMAD.WIDE.U32 UR4, UR11, UR12, UR6 ;  /* 0x0000000c0b0472a5 */ /* 0x000fe4000f8e0006 */
[----:B------:R-:W-:Y:S01]  /*4f40*/  UIMAD.WIDE.U32 UR6, UR11, UR16, UR6 ;  /* 0x000000100b0672a5 */ /* 0x000fe2000f8e0006 */
[----:B------:R-:W-:Y:S01]  /*4f50*/  LEA R0, R0, UR10, 0x2 ;  /* 0x0000000a00007c11 */ /* 0x000fe2000f8e10ff */
[----:B------:R-:W-:Y:S02]  /*4f60*/  UIMAD UR23, UR19, UR16, URZ ;  /* 0x00000010131772a4 */ /* 0x000fe4000f8e023f */
[----:B------:R-:W-:-:S02]  /*4f70*/  UIADD3.X UR16, UR21, UR20, UR19, UP0, UP1 ;  /* 0x0000001415107290 */ /* 0x000fc400087e2413 */
[----:B------:R-:W-:Y:S01]  /*4f80*/  USHF.L.U32 UR15, UR18, 0x2, URZ ;  /* 0x00000002120f7899 */ /* 0x000fe2000800063f */
[----:B------:R1:W-:Y:S01]  /*4f90*/  STS.128 [R0], R24 ;  /* 0x0000001800007388 */ /* 0x0003e20000000c00 */
[----:B------:R-:W-:Y:S01]  /*4fa0*/  ULDC.64 UR12, c[0x0][0x868] ;  /* 0x00021a00000c7ab9 */ /* 0x000fe20000000a00 */
[----:B------:R-:W-:Y:S02]  /*4fb0*/  USHF.L.U64.HI UR16, UR18, 0x2, UR16 ;  /* 0x0000000212107899 */ /* 0x000fe40008010210 */
[----:B------:R-:W-:Y:S01]  /*4fc0*/  UIADD3 UR18, UP0, UR15, UR12, URZ ;  /* 0x0000000c0f127290 */ /* 0x000fe2000ff1e03f */
[----:B------:R1:W-:Y:S01]  /*4fd0*/  STS.128 [R0+0x800], R28 ;  /* 0x0008001c00007388 */ /* 0x0003e20000000c00 */
[----:B------:R-:W-:Y:S02]  /*4fe0*/  USHF.R.S32.HI UR12, URZ, 0x1f, UR14 ;  /* 0x0000001f3f0c7899 */ /* 0x000fe4000801140e */
[----:B------:R-:W-:Y:S01]  /*4ff0*/  UIMAD UR17, UR11, UR17, UR23 ;  /* 0x000000110b1172a4 */ /* 0x000fe2000f8e0217 */
[----:B------:R1:W-:Y:S01]  /*5000*/  STS.128 [R0+0x1000], R32 ;  /* 0x0010002000007388 */ /* 0x0003e20000000c00 */
[----:B------:R-:W-:Y:S01]  /*5010*/  ULDC.64 UR20, c[0x0][0x820] ;  /* 0x0002080000147ab9 */ /* 0x000fe20000000a00 */
[----:B------:R-:W-:Y:S01]  /*5020*/  UIADD3.X UR19, UR16, UR13, URZ, UP0, !UPT ;  /* 0x0000000d10137290 */ /* 0x000fe200087fe43f */
[----:B------:R-:W-:Y:S01]  /*5030*/  IMAD.U32 R2, RZ, RZ, UR18 ;  /* 0x00000012ff027e24 */ /* 0x000fe2000f8e00ff */
[----:B------:R1:W-:Y:S01]  /*5040*/  STS.128 [R0+0x1800], R36 ;  /* 0x0018002400007388 */ /* 0x0003e20000000c00 */
[----:B------:R-:W-:-:S02]  /*5050*/  UIMAD UR13, UR12, UR20, URZ ;  /* 0x000000140c0d72a4 */ /* 0x000fc4000f8e023f */
[----:B------:R-:W-:Y:S01]  /*5060*/  UIADD3 UR5, UR5, UR22, URZ ;  /* 0x0000001605057290 */ /* 0x000fe2000fffe03f */
[----:B------:R1:W-:Y:S01]  /*5070*/  STS.128 [R0+0x2000], R40 ;  /* 0x0020002800007388 */ /* 0x0003e20000000c00 */
[----:B------:R-:W-:Y:S01]  /*5080*/  UIMAD UR12, UR12, UR24, URZ ;  /* 0x000000180c0c72a4 */ /* 0x000fe2000f8e023f */
[----:B------:R-:W-:Y:S01]  /*5090*/  IMAD.U32 R3, RZ, RZ, UR19 ;  /* 0x00000013ff037e24 */ /* 0x000fe2000f8e00ff */
        /* <DEDUP_REMOVED lines=10> */
[----:B------:R-:W-:Y:S01]  /*5140*/  UIADD3 UR14, -UR11, URZ, URZ ;  /* 0x0000003f0b0e7290 */ /* 0x000fe2000fffe13f */
[----:B------:R1:W-:Y:S01]  /*5150*/  STS.128 [R0+0x4000], R56 ;  /* 0x0040003800007388 */ /* 0x0003e20000000c00 */
[----:B------:R-:W-:Y:S02]  /*5160*/  UIADD3 UR11, UR5, UR13, URZ ;  /* 0x0000000d050b7290 */ /* 0x000fe4000fffe03f */
[----:B------:R-:W-:Y:S01]  /*5170*/  ULEA UR20, UP0, UR4, UR20, 0x2 ;  /* 0x0000001404147291 */ /* 0x000fe2000f80103f */
[----:B------:R1:W-:Y:S01]  /*5180*/  STS.128 [R0+0x4800], R60 ;  /* 0x0048003c00007388 */ /* 0x0003e20000000c00 */
[----:B------:R-:W-:-:S02]  /*5190*/  UIADD3 UR5, UR7, UR12, URZ ;  /* 0x0000000c07057290 */ /* 0x000fc4000fffe03f */
[----:B------:R-:W-:Y:S01]  /*51a0*/  ULEA UR22, UP1, UR6, UR22, 0x2 ;  /* 0x0000001606167291 */ /* 0x000fe2000f82103f */
[----:B------:R1:W-:Y:S01]  /*51b0*/  STS.128 [R0+0x5000], R64 ;  /* 0x0050004000007388 */ /* 0x0003e20000000c00 */
[----:B------:R-:W-:Y:S02]  /*51c0*/  ULEA.HI.X UR21, UR4, UR21, UR11, 0x2, UP0 ;  /* 0x0000001504157291 */ /* 0x000fe400080f140b */
[----:B------:R-:W-:Y:S01]  /*51d0*/  ULEA.HI.X UR5, UR6, UR23, UR5, 0x2, UP1 ;  /* 0x0000001706057291 */ /* 0x000fe200088f1405 */
[----:B------:R1:W-:Y:S01]  /*51e0*/  STS.128 [R0+0x5800], R68 ;  /* 0x0058004400007388 */ /* 0x0003e20000000c00 */
[----:B------:R-:W-:-:S03]  /*51f0*/  UIMAD UR14, UR9, UR14, UR8 ;  /* 0x0000000e090e72a4 */ /* 0x000fc6000f8e0208 */
[----:B------:R1:W-:Y:S04]  /*5200*/  STS.128 [R0+0x6000], R72 ;  /* 0x0060004800007388 */ /* 0x0003e80000000c00 */
[----:B------:R1:W-:Y:S04]  /*5210*/  STS.128 [R0+0x6800], R76 ;  /* 0x0068004c00007388 */ /* 0x0003e80000000c00 */
[----:B------:R1:W-:Y:S04]  /*5220*/  STS.128 [R0+0x7000], R80 ;  /* 0x0070005000007388 */ /* 0x0003e80000000c00 */
[----:B------:R1:W-:Y:S01]  /*5230*/  STS.128 [R0+0x7800], R84 ;  /* 0x0078005400007388 */ /* 0x0003e20000000c00 */
[----:B------:R-:W-:Y:S05]  /*5240*/  @P0 BRA `(.L_x_1541) ;  /* 0x0000000000140947 */ /* 0x000fea0003800000 */
.L_x_1542:
[----:B------:R-:W2:Y:S04]  /*5250*/  LDG.E.STRONG.GPU R4, desc[UR46][R2.64] ;  /* 0x0000002e02047981 */ /* 0x000ea8000c1ef900 */
[----:B--2---:R-:W-:Y:S01]  /*5260*/  CCTL.IVALL ;  /* 0x00000000ff00798f */ /* 0x004fe20002000000 */
[----:B------:R-:W-:Y:S05]  /*5270*/  YIELD ;  /* 0x0000000000007946 */ /* 0x000fea0003800000 */
[----:B------:R-:W-:-:S13]  /*5280*/  ISETP.NE.AND P0, PT, R4, UR14, PT ;  /* 0x0000000e04007c0c */ /* 0x000fda000bf05270 */
[----:B------:R-:W-:Y:S05]  /*5290*/  @P0 BRA `(.L_x_1542) ;  /* 0xfffffffc00ec0947 */ /* 0x000fea000383ffff */
.L_x_1541:
[----:B------:R-:W-:Y:S05]  /*52a0*/  BSYNC B0 ;  /* 0x0000000000007941 */ /* 0x000fea0003800000 */
.L_x_1540:
[----:B------:R-:W-:-:S03]  /*52b0*/  UMOV UR4, 0xffffffff ;  /* 0xffffffff00047882 */ /* 0x000fc60000000000 */
[----:B------:R-:W-:Y:S05]  /*52c0*/  BRA.DIV UR4, `(.L_x_1543) ;  /* 0x0000004604787947 */ /* 0x000fea000b800000 */
[----:B------:R-:W-:Y:S01]  /*52d0*/  NOP ;  /* 0x0000000000007918 */ /* 0x000fe20000000000 */
.L_x_1641:
        /* <DEDUP_REMOVED lines=10> */
[----:B------:R-:W-:Y:S01]  /*5380*/  PLOP3.LUT P0, PT, PT, PT, PT, 0x80, 0x0 ;  /* 0x000000000000781c */ /* 0x000fe20003f0f070 */
[----:B------:R-:W-:Y:S01]  /*5390*/  UMOV UR6, 0x1000 ;  /* 0x0000100000067882 */ /* 0x000fe20000000000 */
[----:B------:R-:W-:Y:S01]  /*53a0*/  UMOV UR8, 0x0 ;  /* 0x0000000000087882 */ /* 0x000fe20000000000 */
[----:B------:R-:W-:Y:S01]  /*53b0*/  UMOV UR9, 0x14f00000 ;  /* 0x14f0000000097882 */ /* 0x000fe20000000000 */
[----:B------:R-:W-:-:S09]  /*53c0*/  UMOV UR4, UR22 ;  /* 0x0000001600047c82 */ /* 0x000fd20008000000 */
.L_x_1546:
[----:B------:R-:W-:Y:S01]  /*53d0*/  @P0 ELECT P2, URZ, PT ;  /* 0x00000000003f082f */ /* 0x000fe20003840000 */
[----:B------:R2:W-:-:S12]  /*53e0*/  UBLKRED.G.S.ADD.F32.RN [UR4], [UR10], UR6, desc[UR8] ;  /* 0x000008040a0073bb */ /* 0x0005d800080a1406 */
[----:B------:R-:W-:Y:S02]  /*53f0*/  @P2 PLOP3.LUT P0, PT, P2, PT, PT, 0x8, 0x0 ;  /* 0x000000000000281c */ /* 0x000fe4000170e170 */
[----:B------:R-:W-:-:S11]  /*5400*/  PLOP3.LUT P2, PT, PT, PT, PT, 0x8, 0x0 ;  /* 0x000000000000781c */ /* 0x000fd60003f4e170 */
[----:B--2---:R-:W-:Y:S05]  /*5410*/  @P0 BRA.U.ANY `(.L_x_1546) ;  /* 0xfffffffd00ec0947 */ /* 0x004fea000393ffff */
[----:B------:R0:W-:Y:S01]  /*5420*/  UTMACMDFLUSH ;  /* 0x00000000000079b7 */ /* 0x0001e20000000000 */
[----:B------:R-:W-:-:S04]  /*5430*/  DEPBAR.LE SB0, 0x0 ;  /* 0x000080000000791a */ /* 0x000fc80000000000 */
.L_x_1545:
[----:B------:R-:W-:Y:S05]  /*5440*/  BSYNC B0 ;  /* 0x0000000000007941 */ /* 0x000fea0003800000 */
.L_x_1544:
        /* <DEDUP_REMOVED lines=12> */
[----:B------:R-:W-:-:S05]  /*5510*/  IMAD.MOV.U32 R5, RZ, RZ, 0x1 ;  /* 0x00000001ff057424 */ /* 0x000fca00078e00ff */
[----:B------:R2:W-:Y:S02]  /*5520*/  REDG.E.ADD.S32.STRONG.GPU desc[UR46][R2.64], R5 ;  /* 0x000000050200798e */ /* 0x0005e4000c10e3ae */
.L_x_1548:
[----:B------:R-:W-:Y:S05]  /*5530*/  BSYNC B0 ;  /* 0x0000000000007941 */ /* 0x000fea0003800000 */
.L_x_1547:
[----:B------:R-:W-:Y:S06]  /*5540*/  BAR.SYNC.DEFER_BLOCKING 0x1, 0x100 ;  /* 0x0044000000007b1d */ /* 0x000fec0000010000 */
[----:B------:R-:W-:Y:S01]  /*5550*/  ULDC.64 UR4, c[0x0][0x860] ;  /* 0x0002180000047ab9 */ /* 0x000fe20000000a00 */
[----:B------:R-:W-:Y:S01]  /*5560*/  BSSY B0, `(.L_x_1549) ;  /* 0x000001b000007945 */ /* 0x000fe20003800000 */
[----:B------:R-:W-:-:S04]  /*5570*/  UIADD3 UR15, UP0, UR15, UR4, URZ ;  /* 0x000000040f0f7290 */ /* 0x000fc8000ff1e03f */
[----:B------:R-:W-:Y:S02]  /*5580*/  UIADD3.X UR16, UR16, UR5, URZ, UP0, !UPT ;  /* 0x0000000510107290 */ /* 0x000fe400087fe43f */
[----:B--2---:R-:W-:-:S04]  /*5590*/  IMAD.U32 R2, RZ, RZ, UR15 ;  /* 0x0000000fff027e24 */ /* 0x004fc8000f8e00ff */
[----:B------:R-:W-:Y:S01]  /*55a0*/  IMAD.U32 R3, RZ, RZ, UR16 ;  /* 0x00000010ff037e24 */ /* 0x000fe2000f8e00ff */
        /* <DEDUP_REMOVED lines=17> */
.L_x_1551:
[----:B-12---:R-:W2:Y:S04]  /*56c0*/  LDG.E.STRONG.GPU R0, desc[UR46][R2.64] ;  /* 0x0000002e02007981 */ /* 0x006ea8000c1ef900 */
[----:B--2---:R-:W-:Y:S01]  /*56d0*/  CCTL.IVALL ;  /* 0x00000000ff00798f */ /* 0x004fe20002000000 */
[----:B------:R-:W-:Y:S05]  /*56e0*/  YIELD ;  /* 0x0000000000007946 */ /* 0x000fea0003800000 */
[----:B------:R-:W-:-:S13]  /*56f0*/  ISETP.NE.AND P0, PT, R0, UR14, PT ;  /* 0x0000000e00007c0c */ /* 0x000fda000bf05270 */
[----:B------:R-:W-:Y:S05]  /*5700*/  @P0 BRA `(.L_x_1551) ;  /* 0xfffffffc00ec0947 */ /* 0x000fea000383ffff */
.L_x_1550:
[----:B------:R-:W-:Y:S05]  /*5710*/  BSYNC B0 ;  /* 0x0000000000007941 */ /* 0x000fea0003800000 */
.L_x_1549:
[----:B------:R-:W-:-:S03]  /*5720*/  UMOV UR4, 0xffffffff ;  /* 0xffffffff00047882 */ /* 0x000fc60000000000 */
[----:B------:R-:W-:Y:S05]  /*5730*/  BRA.DIV UR4, `(.L_x_1552) ;  /* 0x0000004204787947 */ /* 0x000fea000b800000 */
[----:B------:R-:W-:Y:S01]  /*5740*/  NOP ;  /* 0x0000000000007918 */ /* 0x000fe20000000000 */
.L_x_1644:
[----:B------:R-:W-:Y:S01]  /*5750*/  @!PT LDS RZ, [RZ] ;  /* 0x00000000fffff984 */ /* 0x000fe20000000800 */
[----:B------:R-:W-:Y:S01]  /*5760*/  @!PT LDS RZ, [RZ] ;  /* 0x00000000fffff984 */ /* 0x000fe20000000800 */
[----:B------:R-:W-:Y:S01]  /*5770*/  @!PT LDS RZ, [RZ] ;  /* 0x00000000fffff984 */ /* 0x000fe20000000800 */
[----:B------:R-:W-:Y:S01]  /*5780*/  @!PT LDS RZ, [RZ] ;  /* 0x00000000fffff984 */ /* 0x000fe20000000800 */
[----:B------:R3:W-:Y:S06]  /*5790*/  MEMBAR.ALL.CTA ;  /* 0x0000000000007992 */ /* 0x0007ec0000008000 */
[----:B---3--:R-:W3:Y:S01]  /*57a0*/  FENCE.VIEW.ASYNC.S ;  /* 0x00000000000073c6 */ /* 0x008ee20000000000 */
[----:B------:R-:W-:Y:S05]  /*57b0*/  WARPSYNC.ALL ;  /* 0x0000000000007948 */ /* 0x000fea0003800000 */
[----:B------:R-:W-:Y:S01]  /*57c0*/  BSSY B0, `(.L_x_1553) ;  /* 0x0000010000007945 */ /* 0x000fe20003800000 */
        /* <DEDUP_REMOVED lines=8> */
.L_x_1555:
[----:B------:R-:W-:Y:S01]  /*5850*/  @P0 ELECT P2, URZ, PT ;  /* 0x00000000003f082f */ /* 0x000fe20003840000 */
[----:B------:R3:W-:-:S12]  /*5860*/  UBLKRED.G.S.ADD.F32.RN [UR4], [UR10], UR6, desc[UR8] ;  /* 0x000008040a0073bb */ /* 0x0007d800080a1406 */
[----:B------:R-:W-:Y:S02]  /*5870*/  @P2 PLOP3.LUT P0, PT, P2, PT, PT, 0x8, 0x0 ;  /* 0x000000000000281c */ /* 0x000fe4000170e170 */
[----:B------:R-:W-:-:S11]  /*5880*/  PLOP3.LUT P2, PT, PT, PT, PT, 0x8, 0x0 ;  /* 0x000000000000781c */ /* 0x000fd60003f4e170 */
[----:B---3--:R-:W-:Y:S05]  /*5890*/  @P0 BRA.U.ANY `(.L_x_1555) ;  /* 0xfffffffd00ec0947 */ /* 0x008fea000393ffff */
[----:B------:R0:W-:Y:S01]  /*58a0*/  UTMACMDFLUSH ;  /* 0x00000000000079b7 */ /* 0x0001e20000000000 */
[----:B------:R-:W-:-:S04]  /*58b0*/  DEPBAR.LE SB0, 0x0 ;  /* 0x000080000000791a */ /* 0x000fc80000000000 */
.L_x_1554:
[----:B------:R-:W-:Y:S05]  /*58c0*/  BSYNC B0 ;  /* 0x0000000000007941 */ /* 0x000fea0003800000 */
.L_x_1553:
        /* <DEDUP_REMOVED lines=11> */
[----:B012345:R-:W-:Y:S04]  /*5980*/  CCTL.IVALL ;  /* 0x00000000ff00798f */ /* 0x03ffe80002000000 */
[----:B------:R3:W-:Y:S01]  /*5990*/  REDG.E.ADD.S32.STRONG.GPU desc[UR46][R2.64], R5 ;  /* 0x000000050200798e */ /* 0x0007e2000c10e3ae */
[----:B------:R-:W-:Y:S05]  /*59a0*/  BRA `(.L_x_1519) ;  /* 0x0000003c00547947 */ /* 0x000fea0003800000 */
.L_x_1517:
        /* <DEDUP_REMOVED lines=33> */
.L_x_1557:
[----:B------:R-:W-:-:S05]  /*5bc0*/  UMOV UR11, UR5 ;  /* 0x00000005000b7c82 */ /* 0x000fca0008000000 */
.L_x_1558:
[----:B------:R-:W-:Y:S01]  /*5bd0*/  ULEA UR6, UR23, UR6, 0x7 ;  /* 0x0000000617067291 */ /* 0x000fe2000f8e383f */
[----:B------:R-:W-:Y:S01]  /*5be0*/  ULDC UR7, c[0x0][0x290] ;  /* 0x0000a40000077ab9 */ /* 0x000fe20000000800 */
[----:B------:R-:W-:Y:S01]  /*5bf0*/  ULDC UR8, c[0x0][0x74c] ;  /* 0x0001d30000087ab9 */ /* 0x000fe20000000800 */
[----:B------:R-:W-:Y:S01]  /*5c00*/  ULDC.64 UR12, c[0x0][0x2d8] ;  /* 0x0000b600000c7ab9 */ /* 0x000fe20000000a00 */
[----:B------:R-:W-:Y:S02]  /*5c10*/  UIADD3 UR7, -UR8, UR6, -UR7 ;  /* 0x0000000608077290 */ /* 0x000fe4000fffe907 */
[----:B------:R-:W-:Y:S02]  /*5c20*/  UIMAD UR6, UR4, UR12, URZ ;  /* 0x0000000c040672a4 */ /* 0x000fe4000f8e023f */
[----:B------:R-:W-:Y:S02]  /*5c30*/  USHF.R.S32.HI UR8, URZ, 0x1f, UR7 ;  /* 0x0000001f3f087899 */ /* 0x000fe40008011407 */
[----:B------:R-:W-:-:S02]  /*5c40*/  UIMAD UR6, UR17, UR13, UR6 ;  /* 0x0000000d110672a4 */ /* 0x000fc4000f8e0206 */
[----:B------:R-:W-:Y:S02]  /*5c50*/  ULEA.HI UR7, UR8, UR7, URZ, 0x6 ;  /* 0x0000000708077291 */ /* 0x000fe4000f8f303f */
[----:B------:R-:W-:Y:S02]  /*5c60*/  UIMAD.WIDE.U32 UR8, UR17, UR12, URZ ;  /* 0x0000000c110872a5 */ /* 0x000fe4000f8e003f */
[----:B------:R-:W-:Y:S02]  /*5c70*/  USHF.R.S32.HI UR10, URZ, 0x6, UR7 ;  /* 0x000000063f0a7899 */ /* 0x000fe40008011407 */
[----:B------:R-:W-:Y:S02]  /*5c80*/  UIADD3 UR9, UR9, UR6, URZ ;  /* 0x0000000609097290 */ /* 0x000fe4000fffe03f */
[----:B------:R-:W-:Y:S02]  /*5c90*/  UISETP.LT.AND UP0, UPT, URZ, UR10, UPT ;  /* 0x0000000a3f00728c */ /* 0x000fe4000bf01270 */
[----:B------:R-:W-:-:S02]  /*5ca0*/  USHF.R.S32.HI UR7, URZ, 0x1f, UR16 ;  /* 0x0000001f3f077899 */ /* 0x000fc40008011410 */
[----:B------:R-:W-:Y:S01]  /*5cb0*/  USEL UR6, URZ, UR10, !UP0 ;  /* 0x0000000a3f067287 */ /* 0x000fe2000c000000 */
[----:B------:R-:W-:Y:S01]  /*5cc0*/  ULDC.64 UR12, c[0x0][0x2e0] ;  /* 0x0000b800000c7ab9 */ /* 0x000fe20000000a00 */
[----:B------:R-:W-:Y:S02]  /*5cd0*/  ULDC UR15, c[0x0][0x288] ;  /* 0x0000a200000f7ab9 */ /* 0x000fe40000000800 */
[----:B------:R-:W-:Y:S02]  /*5ce0*/  UISETP.GT.AND UP0, UPT, UR11, UR6, UPT ;  /* 0x000000060b00728c */ /* 0x000fe4000bf04270 */
[----:B------:R-:W-:Y:S02]  /*5cf0*/  UIMAD UR7, UR7, UR12, URZ ;  /* 0x0000000c070772a4 */ /* 0x000fe4000f8e023f */
[----:B------:R-:W-:Y:S02]  /*5d00*/  UIMAD UR10, UR16, UR15, URZ ;  /* 0x0000000f100a72a4 */ /* 0x000fe4000f8e023f */
[----:B------:R-:W-:Y:S01]  /*5d10*/  PLOP3.LUT P1, PT, PT, PT, UP0, 0x80, 0x0 ;  /* 0x000000000000781c */ /* 0x000fe20003f2f008 */
[----:B------:R-:W-:-:S02]  /*5d20*/  UIMAD UR14, UR16, UR13, UR7 ;  /* 0x0000000d100e72a4 */ /* 0x000fc4000f8e0207 */
        /* <DEDUP_REMOVED lines=26> */
.L_x_1563:
[----:B------:R-:W2:Y:S04]  /*5ed0*/  LDG.E.STRONG.GPU R0, desc[UR46][R2.64] ;  /* 0x0000002e02007981 */ /* 0x000ea8000c1ef900 */
[----:B--2---:R-:W-:Y:S01]  /*5ee0*/  CCTL.IVALL ;  /* 0x00000000ff00798f */ /* 0x004fe20002000000 */
[----:B------:R-:W-:Y:S05]  /*5ef0*/  YIELD ;  /* 0x0000000000007946 */ /* 0x000fea0003800000 */
[----:B------:R-:W-:-:S13]  /*5f00*/  ISETP.NE.AND P1, PT, R0, UR23, PT ;  /* 0x0000001700007c0c */ /* 0x000fda000bf25270 */
[----:B------:R-:W-:Y:S05]  /*5f10*/  @P1 BRA `(.L_x_1563) ;  /* 0xfffffffc00ec1947 */ /* 0x000fea000383ffff */
.L_x_1562:
[----:B------:R-:W-:Y:S05]  /*5f20*/  BSYNC B0 ;  /* 0x0000000000007941 */ /* 0x000fea0003800000 */
.L_x_1561:
[----:B------:R-:W-:-:S03]  /*5f30*/  UMOV UR4, 0xffffffff ;  /* 0xffffffff00047882 */ /* 0x000fc60000000000 */
[----:B------:R-:W-:Y:S05]  /*5f40*/  BRA.DIV UR4, `(.L_x_1564) ;  /* 0x0000003a04907947 */ /* 0x000fea000b800000 */
[----:B------:R-:W-:Y:S01]  /*5f50*/  NOP ;  /* 0x0000000000007918 */ /* 0x000fe20000000000 */
.L_x_1647:
        /* <DEDUP_REMOVED lines=22> */
.L_x_1566:
[----:B------:R-:W-:Y:S05]  /*60c0*/  BSYNC B0 ;  /* 0x0000000000007941 */ /* 0x000fea0003800000 */
.L_x_1565:
        /* <DEDUP_REMOVED lines=20> */
.L_x_1568:
[----:B------:R-:W-:Y:S05]  /*6210*/  BSYNC B0 ;  /* 0x0000000000007941 */ /* 0x000fea0003800000 */
.L_x_1567:
[----:B------:R-:W-:Y:S06]  /*6220*/  BAR.ARV 0xa, 0xa0 ;  /* 0x0282800000007b1d */ /* 0x000fec0000002000 */
[----:B------:R-:W-:Y:S04]  /*6230*/  BSSY B0, `(.L_x_1569) ;  /* 0x0000003000007945 */ /* 0x000fe80003800000 */
[----:B------:R-:W-:Y:S05]  /*6240*/  @!P0 BRA `(.L_x_1570) ;  /* 0x0000000000048947 */ /* 0x000fea0003800000 */
[----:B------:R-:W-:-:S04]  /*6250*/  DEPBAR.LE SB0, 0x0 ;  /* 0x000080000000791a */ /* 0x000fc80000000000 */
.L_x_1570:
[----:B------:R-:W-:Y:S05]  /*6260*/  BSYNC B0 ;  /* 0x0000000000007941 */ /* 0x000fea0003800000 */
.L_x_1569:
        /* <DEDUP_REMOVED lines=19> */
.L_x_1572:
[----:B------:R-:W-:Y:S05]  /*63a0*/  BSYNC B0 ;  /* 0x0000000000007941 */ /* 0x000fea0003800000 */
.L_x_1571:
[----:B------:R-:W-:Y:S01]  /*63b0*/  UIADD3 UR18, UR6, 0x1, URZ ;  /* 0x0000000106127890 */ /* 0x000fe2000fffe03f */
[----:B------:R-:W-:Y:S11]  /*63c0*/  BRA `(.L_x_1573) ;  /* 0x0000000000047947 */ /* 0x000ff60003800000 */
.L_x_1560:
[----:B------:R-:W-:-:S05]  /*63d0*/  UMOV UR18, UR6 ;  /* 0x0000000600127c82 */ /* 0x000fca0008000000 */
.L_x_1573:
        /* <DEDUP_REMOVED lines=12> */
.L_x_1598:
        /* <DEDUP_REMOVED lines=11> */
.L_x_1576:
[----:B------:R-:W2:Y:S04]  /*6550*/  LDG.E.STRONG.GPU R0, desc[UR46][R2.64] ;  /* 0x0000002e02007981 */ /* 0x000ea8000c1ef900 */
[----:B--2---:R-:W-:Y:S01]  /*6560*/  CCTL.IVALL ;  /* 0x00000000ff00798f */ /* 0x004fe20002000000 */
[----:B------:R-:W-:Y:S05]  /*6570*/  YIELD ;  /* 0x0000000000007946 */ /* 0x000fea0003800000 */
[----:B------:R-:W-:-:S13]  /*6580*/  ISETP.NE.AND P1, PT, R0, UR23, PT ;  /* 0x0000001700007c0c */ /* 0x000fda000bf25270 */
[----:B------:R-:W-:Y:S05]  /*6590*/  @P1 BRA `(.L_x_1576) ;  /* 0xfffffffc00ec1947 */ /* 0x000fea000383ffff */
.L_x_1575:
[----:B------:R-:W-:Y:S05]  /*65a0*/  BSYNC B0 ;  /* 0x0000000000007941 */ /* 0x000fea0003800000 */
.L_x_1574:
[----:B------:R-:W-:-:S03]  /*65b0*/  UMOV UR16, 0xffffffff ;  /* 0xffffffff00107882 */ /* 0x000fc60000000000 */
[----:B------:R-:W-:Y:S05]  /*65c0*/  BRA.DIV UR16, `(.L_x_1577) ;  /* 0x00000036100c7947 */ /* 0x000fea000b800000 */
[----:B------:R-:W-:Y:S01]  /*65d0*/  NOP ;  /* 0x0000000000007918 */ /* 0x000fe20000000000 */
.L_x_1650:
        /* <DEDUP_REMOVED lines=19> */
.L_x_1579:
[----:B------:R-:W-:Y:S05]  /*6710*/  BSYNC B0 ;  /* 0x0000000000007941 */ /* 0x000fea0003800000 */
.L_x_1578:
        /* <DEDUP_REMOVED lines=15> */
.L_x_1581:
[----:B------:R-:W-:Y:S05]  /*6810*/  BSYNC B0 ;  /* 0x0000000000007941 */ /* 0x000fea0003800000 */
.L_x_1580:
[----:B------:R-:W-:Y:S06]  /*6820*/  BAR.ARV 0xa, 0xa0 ;  /* 0x0282800000007b1d */ /* 0x000fec0000002000 */
[----:B------:R-:W-:Y:S04]  /*6830*/  BSSY B0, `(.L_x_1582) ;  /* 0x0000003000007945 */ /* 0x000fe80003800000 */
[----:B------:R-:W-:Y:S05]  /*6840*/  @!P0 BRA `(.L_x_1583) ;  /* 0x0000000000048947 */ /* 0x000fea0003800000 */
[----:B------:R-:W-:-:S04]  /*6850*/  DEPBAR.LE SB0, 0x0 ;  /* 0x000080000000791a */ /* 0x000fc80000000000 */
.L_x_1583:
[----:B------:R-:W-:Y:S05]  /*6860*/  BSYNC B0 ;  /* 0x0000000000007941 */ /* 0x000fea0003800000 */
.L_x_1582:
        /* <DEDUP_REMOVED lines=19> */
.L_x_1585:
[----:B------:R-:W-:Y:S05]  /*69a0*/  BSYNC B0 ;  /* 0x0000000000007941 */ /* 0x000fea0003800000 */
.L_x_1584:
        /* <DEDUP_REMOVED lines=9> */
.L_x_1588:
[----:B------:R-:W2:Y:S04]  /*6a40*/  LDG.E.STRONG.GPU R0, desc[UR46][R2.64] ;  /* 0x0000002e02007981 */ /* 0x000ea8000c1ef900 */
[----:B--2---:R-:W-:Y:S01]  /*6a50*/  CCTL.IVALL ;  /* 0x00000000ff00798f */ /* 0x004fe20002000000 */
[----:B------:R-:W-:Y:S05]  /*6a60*/  YIELD ;  /* 0x0000000000007946 */ /* 0x000fea0003800000 */
[----:B------:R-:W-:-:S13]  /*6a70*/  ISETP.NE.AND P1, PT, R0, UR23, PT ;  /* 0x0000001700007c0c */ /* 0x000fda000bf25270 */
[----:B------:R-:W-:Y:S05]  /*6a80*/  @P1 BRA `(.L_x_1588) ;  /* 0xfffffffc00ec1947 */ /* 0x000fea000383ffff */
.L_x_1587:
[----:B------:R-:W-:Y:S05]  /*6a90*/  BSYNC B0 ;  /* 0x0000000000007941 */ /* 0x000fea0003800000 */
.L_x_1586:
[----:B------:R-:W-:-:S03]  /*6aa0*/  UMOV UR12, 0xffffffff ;  /* 0xffffffff000c7882 */ /* 0x000fc60000000000 */
[----:B------:R-:W-:Y:S05]  /*6ab0*/  BRA.DIV UR12, `(.L_x_1589) ;  /* 0x0000002e0cec7947 */ /* 0x000fea000b800000 */
[----:B------:R-:W-:Y:S01]  /*6ac0*/  NOP ;  /* 0x0000000000007918 */ /* 0x000fe20000000000 */
.L_x_1653:
        /* <DEDUP_REMOVED lines=15> */
.L_x_1591:
[----:B------:R-:W-:Y:S05]  /*6bc0*/  BSYNC B0 ;  /* 0x0000000000007941 */ /* 0x000fea0003800000 */
.L_x_1590:
        /* <DEDUP_REMOVED lines=15> */
.L_x_1593:
[----:B------:R-:W-:Y:S05]  /*6cc0*/  BSYNC B0 ;  /* 0x0000000000007941 */ /* 0x000fea0003800000 */
.L_x_1592:
[----:B------:R-:W-:Y:S06]  /*6cd0*/  BAR.ARV 0xa, 0xa0 ;  /* 0x0282800000007b1d */ /* 0x000fec0000002000 */
[----:B------:R-:W-:Y:S04]  /*6ce0*/  BSSY B0, `(.L_x_1594) ;  /* 0x0000003000007945 */ /* 0x000fe80003800000 */
[----:B------:R-:W-:Y:S05]  /*6cf0*/  @!P0 BRA `(.L_x_1595) ;  /* 0x0000000000048947 */ /* 0x000fea0003800000 */
[----:B------:R-:W-:-:S04]  /*6d00*/  DEPBAR.LE SB0, 0x0 ;  /* 0x000080000000791a */ /* 0x000fc80000000000 */
.L_x_1595:
[----:B------:R-:W-:Y:S05]  /*6d10*/  BSYNC B0 ;  /* 0x0000000000007941 */ /* 0x000fea0003800000 */
.L_x_1594:
        /* <DEDUP_REMOVED lines=19> */
.L_x_1597:
[----:B------:R-:W-:Y:S05]  /*6e50*/  BSYNC B0 ;  /* 0x0000000000007941 */ /* 0x000fea0003800000 */
.L_x_1596:
[----:B------:R-:W-:Y:S02]  /*6e60*/  UIADD3 UR6, UR6, 0x2, URZ ;  /* 0x0000000206067890 */ /* 0x000fe4000fffe03f */
[----:B------:R-:W-:Y:S02]  /*6e70*/  UIADD3 UR4, UR4, 0x4000, URZ ;  /* 0x0000400004047890 */ /* 0x000fe4000fffe03f */
[----:B------:R-:W-:-:S06]  /*6e80*/  UISETP.GE.AND UP0, UPT, UR6, UR11, UPT ;  /* 0x0000000b0600728c */ /* 0x000fcc000bf06270 */
[----:B------:R-:W-:-:S13]  /*6e90*/  PLOP3.LUT P1, PT, PT, PT, UP0, 0x80, 0x0 ;  /* 0x000000000000781c */ /* 0x000fda0003f2f008 */
[----:B------:R-:W-:Y:S05]  /*6ea0*/  @!P1 BRA `(.L_x_1598) ;  /* 0xfffffff4007c9947 */ /* 0x000fea000383ffff */
.L_x_1559:
        /* <DEDUP_REMOVED lines=41> */
.L_x_1601:
[----:B------:R-:W-:Y:S05]  /*7140*/  BSYNC B0 ;  /* 0x0000000000007941 */ /* 0x000fea0003800000 */
.L_x_1600:
[----:B------:R-:W-:Y:S05]  /*7150*/  BRA `(.L_x_1602) ;  /* 0x0000000000047947 */ /* 0x000fea0003800000 */
.L_x_1599:
[----:B------:R-:W-:-:S05]  /*7160*/  UMOV UR4, UR6 ;  /* 0x0000000600047c82 */ /* 0x000fca0008000000 */
.L_x_1602:
        /* <DEDUP_REMOVED lines=11> */
.L_x_1607:
        /* <DEDUP_REMOVED lines=24> */
.L_x_1604:
[----:B------:R-:W-:Y:S05]  /*73a0*/  BSYNC B0 ;  /* 0x0000000000007941 */ /* 0x000fea0003800000 */
.L_x_1603:
        /* <DEDUP_REMOVED lines=24> */
.L_x_1606:
[----:B------:R-:W-:Y:S05]  /*7530*/  BSYNC B0 ;  /* 0x0000000000007941 */ /* 0x000fea0003800000 */
.L_x_1605:
[----:B------:R-:W-:Y:S02]  /*7540*/  UIADD3 UR11, UR11, 0x2, URZ ;  /* 0x000000020b0b7890 */ /* 0x000fe4000fffe03f */
[----:B------:R-:W-:Y:S02]  /*7550*/  ULEA UR8, UR18, UR8, 0x1 ;  /* 0x0000000812087291 */ /* 0x000fe4000f8e083f */
[----:B------:R-:W-:Y:S02]  /*7560*/  ULEA UR9, UR18, UR9, 0x1 ;  /* 0x0000000912097291 */ /* 0x000fe4000f8e083f */
[----:B------:R-:W-:-:S13]  /*7570*/  ISETP.NE.AND P0, PT, RZ, UR11, PT ;  /* 0x0000000bff007c0c */ /* 0x000fda000bf05270 */
[----:B------:R-:W-:Y:S05]  /*7580*/  @!P0 BRA `(.L_x_1519) ;  /* 0x00000020005c8947 */ /* 0x000fea0003800000 */
[----:B------:R-:W-:Y:S05]  /*7590*/  BRA `(.L_x_1607) ;  /* 0xfffffffc00207947 */ /* 0x000fea000383ffff */
.L_x_1556:
        /* <DEDUP_REMOVED lines=33> */
.L_x_1609:
        /* <DEDUP_REMOVED lines=43> */
.L_x_1654:
        /* <DEDUP_REMOVED lines=15> */
.L_x_1612:
        /* <DEDUP_REMOVED lines=98> */
.L_x_1623:
[----:B--234-:R-:W-:-:S04]  /*8170*/  SHF.L.U32 R21, R11, 0x1f, RZ ;  /* 0x0000001f0b157819 */ /* 0x01cfc800000006ff */
[----:B------:R-:W1:Y:S02]  /*8180*/  SYNCS.PHASECHK.TRANS64.TRYWAIT P1, [R16+URZ+0x30840], R21 ;  /* 0x03084015100075a7 */ /* 0x000e64000802017f */
[----:B-1----:R-:W-:Y:S05]  /*8190*/  @!P1 BRA `(.L_x_1615) ;  /* 0x0000001800649947 */ /* 0x002fea0003800000 */
.L_x_1655:
[----:B------:R-:W-:Y:S05]  /*81a0*/  @P0 BRA `(.L_x_1616) ;  /* 0x0000000000140947 */ /* 0x000fea0003800000 */
[----:B------:R-:W-:Y:S01]  /*81b0*/  ISETP.NE.AND P1, PT, R6, RZ, PT ;  /* 0x000000ff0600720c */ /* 0x000fe20003f25270 */
[----:B------:R-:W-:-:S04]  /*81c0*/  IMAD.MOV.U32 R3, RZ, RZ, 0x4100 ;  /* 0x00004100ff037424 */ /* 0x000fc800078e00ff */
[----:B------:R3:W-:Y:S08]  /*81d0*/  SYNCS.ARRIVE.TRANS64 RZ, [R16+URZ+0x30830], R3 ;  /* 0x0308300310ff79a7 */ /* 0x0007f0000800003f */
[----:B------:R-:W-:Y:S05]  /*81e0*/  @!P1 BRA `(.L_x_1616) ;  /* 0x0000000000049947 */ /* 0x000fea0003800000 */
[----:B------:R-:W-:Y:S01]  /*81f0*/  BPT.TRAP 0x1 ;  /* 0x000000040000795c */ /* 0x000fe20000300000 */
.L_x_1616:
        /* <DEDUP_REMOVED lines=36> */
.L_x_1656:
[----:B------:R-:W-:Y:S05]  /*8440*/  @P0 BRA `(.L_x_1618) ;  /* 0x0000000000140947 */ /* 0x000fea0003800000 */
[----:B------:R-:W-:Y:S01]  /*8450*/  ISETP.NE.AND P1, PT, R6, RZ, PT ;  /* 0x000000ff0600720c */ /* 0x000fe20003f25270 */
[----:B------:R-:W-:-:S04]  /*8460*/  IMAD.MOV.U32 R2, RZ, RZ, 0x4100 ;  /* 0x00004100ff027424 */ /* 0x000fc800078e00ff */
[----:B------:R3:W-:Y:S08]  /*8470*/  SYNCS.ARRIVE.TRANS64 RZ, [R16+URZ+0x30818], R2 ;  /* 0x0308180210ff79a7 */ /* 0x0007f0000800003f */
[----:B------:R-:W-:Y:S05]  /*8480*/  @!P1 BRA `(.L_x_1618) ;  /* 0x0000000000049947 */ /* 0x000fea0003800000 */
[----:B------:R-:W-:Y:S01]  /*8490*/  BPT.TRAP 0x1 ;  /* 0x000000040000795c */ /* 0x000fe20000300000 */
.L_x_1618:
        /* <DEDUP_REMOVED lines=36> */
.L_x_1657:
[----:B------:R-:W-:Y:S05]  /*86e0*/  @P0 BRA `(.L_x_1620) ;  /* 0x0000000000140947 */ /* 0x000fea0003800000 */
[----:B------:R-:W-:Y:S01]  /*86f0*/  ISETP.NE.AND P1, PT, R6, RZ, PT ;  /* 0x000000ff0600720c */ /* 0x000fe20003f25270 */
[----:B-123--:R-:W-:-:S04]  /*8700*/  IMAD.MOV.U32 R21, RZ, RZ, 0x4100 ;  /* 0x00004100ff157424 */ /* 0x00efc800078e00ff */
[----:B------:R4:W-:Y:S08]  /*8710*/  SYNCS.ARRIVE.TRANS64 RZ, [R16+URZ+0x30838], R21 ;  /* 0x0308381510ff79a7 */ /* 0x0009f0000800003f */
[----:B------:R-:W-:Y:S05]  /*8720*/  @!P1 BRA `(.L_x_1620) ;  /* 0x0000000000049947 */ /* 0x000fea0003800000 */
[----:B------:R-:W-:Y:S01]  /*8730*/  BPT.TRAP 0x1 ;  /* 0x000000040000795c */ /* 0x000fe20000300000 */
.L_x_1620:
        /* <DEDUP_REMOVED lines=31> */
.L_x_1659:
[----:B------:R-:W-:Y:S05]  /*8930*/  @P0 BRA `(.L_x_1622) ;  /* 0x0000000000140947 */ /* 0x000fea0003800000 */
[----:B------:R-:W-:Y:S01]  /*8940*/  ISETP.NE.AND P1, PT, R6, RZ, PT ;  /* 0x000000ff0600720c */ /* 0x000fe20003f25270 */
[----:B------:R-:W-:-:S04]  /*8950*/  IMAD.MOV.U32 R5, RZ, RZ, 0x4100 ;  /* 0x00004100ff057424 */ /* 0x000fc800078e00ff */
[----:B------:R1:W-:Y:S08]  /*8960*/  SYNCS.ARRIVE.TRANS64 RZ, [R16+URZ+0x30810], R5 ;  /* 0x0308100510ff79a7 */ /* 0x0003f0000800003f */
[----:B------:R-:W-:Y:S05]  /*8970*/  @!P1 BRA `(.L_x_1622) ;  /* 0x0000000000049947 */ /* 0x000fea0003800000 */
[----:B------:R-:W-:Y:S01]  /*8980*/  BPT.TRAP 0x1 ;  /* 0x000000040000795c */ /* 0x000fe20000300000 */
.L_x_1622:
        /* <DEDUP_REMOVED lines=37> */
.L_x_1614:
[----:B------:R-:W3:Y:S02]  /*8be0*/  LDL.LU R4, [R1+0x4] ;  /* 0x0000040001047983 */ /* 0x000ee40000300800 */
[----:B---3--:R-:W-:Y:S02]  /*8bf0*/  ISETP.NE.AND P1, PT, R4, RZ, PT ;  /* 0x000000ff0400720c */ /* 0x008fe40003f25270 */
[----:B------:R1:W5:Y:S11]  /*8c00*/  LDL R4, [R1] ;  /* 0x0000000001047983 */ /* 0x0003760000100800 */
[----:B-1----:R-:W-:Y:S05]  /*8c10*/  @!P1 BRA `(.L_x_1613) ;  /* 0x0000000400489947 */ /* 0x002fea0003800000 */
[----:B------:R-:W-:-:S04]  /*8c20*/  SHF.L.U32 R13, R11, 0x1f, RZ ;  /* 0x0000001f0b0d7819 */ /* 0x000fc800000006ff */
[----:B------:R-:W1:Y:S02]  /*8c30*/  SYNCS.PHASECHK.TRANS64.TRYWAIT P1, [R16+URZ+0x30840], R13 ;  /* 0x0308400d100075a7 */ /* 0x000e64000802017f */
[----:B-1----:R-:W-:Y:S05]  /*8c40*/  @!P1 BRA `(.L_x_1624) ;  /* 0x00000010000c9947 */ /* 0x002fea0003800000 */
.L_x_1660:
[----:B------:R-:W-:Y:S05]  /*8c50*/  @P0 BRA `(.L_x_1625) ;  /* 0x0000000000140947 */ /* 0x000fea0003800000 */
[----:B------:R-:W-:Y:S01]  /*8c60*/  ISETP.NE.AND P1, PT, R6, RZ, PT ;  /* 0x000000ff0600720c */ /* 0x000fe20003f25270 */
[----:B--2---:R-:W-:-:S04]  /*8c70*/  IMAD.MOV.U32 R5, RZ, RZ, 0x4100 ;  /* 0x00004100ff057424 */ /* 0x004fc800078e00ff */
[----:B------:R3:W-:Y:S08]  /*8c80*/  SYNCS.ARRIVE.TRANS64 RZ, [R16+URZ+0x30830], R5 ;  /* 0x0308300510ff79a7 */ /* 0x0007f0000800003f */
[----:B------:R-:W-:Y:S05]  /*8c90*/  @!P1 BRA `(.L_x_1625) ;  /* 0x0000000000049947 */ /* 0x000fea0003800000 */
[----:B------:R-:W-:Y:S01]  /*8ca0*/  BPT.TRAP 0x1 ;  /* 0x000000040000795c */ /* 0x000fe20000300000 */
.L_x_1625:
        /* <DEDUP_REMOVED lines=33> */
.L_x_1661:
[----:B------:R-:W-:Y:S05]  /*8ec0*/  @P0 BRA `(.L_x_1627) ;  /* 0x0000000000140947 */ /* 0x000fea0003800000 */
[----:B------:R-:W-:Y:S01]  /*8ed0*/  ISETP.NE.AND P0, PT, R6, RZ, PT ;  /* 0x000000ff0600720c */ /* 0x000fe20003f05270 */
[----:B------:R-:W-:-:S04]  /*8ee0*/  IMAD.MOV.U32 R5, RZ, RZ, 0x4100 ;  /* 0x00004100ff057424 */ /* 0x000fc800078e00ff */
[----:B------:R3:W-:Y:S08]  /*8ef0*/  SYNCS.ARRIVE.TRANS64 RZ, [R16+URZ+0x30818], R5 ;  /* 0x0308180510ff79a7 */ /* 0x0007f0000800003f */
[----:B------:R-:W-:Y:S05]  /*8f00*/  @!P0 BRA `(.L_x_1627) ;  /* 0x0000000000048947 */ /* 0x000fea0003800000 */
[----:B------:R-:W-:Y:S01]  /*8f10*/  BPT.TRAP 0x1 ;  /* 0x000000040000795c */ /* 0x000fe20000300000 */
.L_x_1627:
        /* <DEDUP_REMOVED lines=34> */
.L_x_1613:
[----:B------:R-:W3:Y:S01]  /*9140*/  S2R R0, SR_TID.X ;  /* 0x0000000000007919 */ /* 0x000ee20000002100 */
[----:B------:R-:W-:Y:S01]  /*9150*/  IMAD R3, R19, 0x8, R16 ;  /* 0x0000000813037824 */ /* 0x000fe200078e0210 */
[----:B---3--:R-:W-:Y:S02]  /*9160*/  LOP3.LUT R2, R0, 0x7f, RZ, 0xc0, !PT ;  /* 0x0000007f00027812 */ /* 0x008fe400078ec0ff */
[----:B------:R-:W-:Y:S02]  /*9170*/  SHF.L.U32 R0, R11, 0x1f, RZ ;  /* 0x0000001f0b007819 */ /* 0x000fe400000006ff */
[----:B------:R-:W-:Y:S02]  /*9180*/  ISETP.NE.AND P1, PT, R2, RZ, PT ;  /* 0x000000ff0200720c */ /* 0x000fe40003f25270 */
[----:B------:R-:W3:Y:S02]  /*9190*/  SYNCS.PHASECHK.TRANS64.TRYWAIT P0, [R3+URZ+0x30840], R0 ;  /* 0x03084000030075a7 */ /* 0x000ee4000800017f */
[----:B---3--:R-:W-:Y:S09]  /*91a0*/  @!P0 BRA `(.L_x_1628) ;  /* 0x0000000800dc8947 */ /* 0x008ff20003800000 */
.L_x_1662:
[----:B------:R-:W-:Y:S05]  /*91b0*/  @P1 BRA `(.L_x_1629) ;  /* 0x0000000000181947 */ /* 0x000fea0003800000 */
[----:B------:R-:W1:Y:S01]  /*91c0*/  S2R R2, SR_TID.X ;  /* 0x0000000000027919 */ /* 0x000e620000002100 */
[----:B---3--:R-:W-:-:S04]  /*91d0*/  IMAD.MOV.U32 R0, RZ, RZ, 0x4100 ;  /* 0x00004100ff007424 */ /* 0x008fc800078e00ff */
[----:B------:R3:W-:Y:S01]  /*91e0*/  SYNCS.ARRIVE.TRANS64 RZ, [R3+URZ+0x30830], R0 ;  /* 0x0308300003ff79a7 */ /* 0x0007e2000800003f */
[----:B-1----:R-:W-:-:S13]  /*91f0*/  LOP3.LUT P0, RZ, R2, 0x1f, RZ, 0xc0, !PT ;  /* 0x0000001f02ff7812 */ /* 0x002fda000780c0ff */
[----:B---3--:R-:W-:Y:S05]  /*9200*/  @!P0 BRA `(.L_x_1629) ;  /* 0x0000000000048947 */ /* 0x008fea0003800000 */
[----:B------:R-:W-:Y:S01]  /*9210*/  BPT.TRAP 0x1 ;  /* 0x000000040000795c */ /* 0x000fe20000300000 */
.L_x_1629:
        /* <DEDUP_REMOVED lines=40> */
.L_x_1610:
[----:B------:R-:W-:Y:S05]  /*94a0*/  BSYNC B0 ;  /* 0x0000000000007941 */ /* 0x000fea0003800000 */
.L_x_1608:
[----:B------:R-:W-:-:S03]  /*94b0*/  UMOV UR7, 0xffffffff ;  /* 0xffffffff00077882 */ /* 0x000fc60000000000 */
[----:B------:R-:W-:Y:S05]  /*94c0*/  BRA.DIV UR7, `(.L_x_1630) ;  /* 0x0000000a07287947 */ /* 0x000fea000b800000 */
[----:B------:R-:W-:-:S13]  /*94d0*/  ELECT P6, URZ, PT ;  /* 0x00000000003f782f */ /* 0x000fda00038c0000 */
.L_x_1665:
[----:B------:R-:W-:Y:S05]  /*94e0*/  @!P6 BRA `(.L_x_1519) ;  /* 0x000000000084e947 */ /* 0x000fea0003800000 */
[----:B------:R-:W-:-:S06]  /*94f0*/  ULOP3.LUT UR7, UR38, 0x2, URZ, 0xfc, !UPT ;  /* 0x0000000226077892 */ /* 0x000fcc000f8efc3f */
[----:B------:R-:W-:-:S05]  /*9500*/  IMAD.U32 R2, RZ, RZ, UR7 ;  /* 0x00000007ff027e24 */ /* 0x000fca000f8e00ff */
[----:B------:R-:W-:-:S13]  /*9510*/  ISETP.NE.AND P2, PT, R2, 0x3, PT ;  /* 0x000000030200780c */ /* 0x000fda0003f45270 */
[----:B------:R-:W-:Y:S05]  /*9520*/  @!P2 BRA `(.L_x_1631) ;  /* 0x000000000004a947 */ /* 0x000fea0003800000 */
[----:B------:R-:W-:Y:S01]  /*9530*/  BPT.TRAP 0x1 ;  /* 0x000000040000795c */ /* 0x000fe20000300000 */
.L_x_1631:
        /* <DEDUP_REMOVED lines=15> */
.L_x_1666:
[----:B------:R-:W2:Y:S02]  /*9630*/  SYNCS.PHASECHK.TRANS64.TRYWAIT P0, [R3+URZ], R2 ;  /* 0x00000002030075a7 */ /* 0x000ea4000800017f */
[----:B--2---:R-:W-:Y:S05]  /*9640*/  @!P0 BRA `(.L_x_1633) ;  /* 0x0000000400fc8947 */ /* 0x004fea0003800000 */
.L_x_1667:
[----:B------:R-:W-:Y:S05]  /*9650*/  @!P2 BRA `(.L_x_1634) ;  /* 0x000000000004a947 */ /* 0x000fea0003800000 */
[----:B------:R-:W-:Y:S01]  /*9660*/  BPT.TRAP 0x1 ;  /* 0x000000040000795c */ /* 0x000fe20000300000 */
.L_x_1634:
[----:B--2---:R-:W-:-:S04]  /*9670*/  VIADD R3, R7, 0x30840 ;  /* 0x0003084007037836 */ /* 0x004fc80000000000 */
[----:B------:R-:W-:-:S04]  /*9680*/  IMAD R0, R0, 0x8, R3 ;  /* 0x0000000800007824 */ /* 0x000fc800078e0203 */
[----:B------:R-:W2:Y:S02]  /*9690*/  SYNCS.PHASECHK.TRANS64.TRYWAIT P0, [R0+URZ], R5 ;  /* 0x00000005000075a7 */ /* 0x000ea4000800017f */
[----:B--2---:R-:W-:Y:S05]  /*96a0*/  @!P0 BRA `(.L_x_1635) ;  /* 0x0000000400f88947 */ /* 0x004fea0003800000 */
.L_x_1668:
[----:B------:R-:W-:-:S07]  /*96b0*/  IMAD R3, R4, 0x8, R3 ;  /* 0x0000000804037824 */ /* 0x000fce00078e0203 */
.L_x_1636:
[----:B---3--:R3:W4:Y:S02]  /*96c0*/  SYNCS.PHASECHK.TRANS64.TRYWAIT P0, [R3+URZ], R2 ;  /* 0x00000002030075a7 */ /* 0x008724000800017f */
[----:B----4-:R-:W-:Y:S05]  /*96d0*/  @!P0 NANOSLEEP.SYNCS 0x989680 ;  /* 0x009896800000895d */ /* 0x010fea0003900000 */
[----:B------:R-:W4:Y:S02]  /*96e0*/  @!P0 SYNCS.PHASECHK.TRANS64 P0, [R3+URZ], R2 ;  /* 0x00000002030085a7 */ /* 0x000f24000800007f */
[----:B----4-:R-:W-:Y:S05]  /*96f0*/  @!P0 BRA `(.L_x_1636) ;  /* 0xfffffffc00f08947 */ /* 0x010fea000383ffff */
.L_x_1519:
[----:B------:R-:W-:Y:S05]  /*9700*/  BSYNC B6 ;  /* 0x0000000000067941 */ /* 0x000fea0003800000 */
.L_x_1516:
[----:B------:R-:W-:Y:S05]  /*9710*/  EXIT ;  /* 0x000000000000794d */ /* 0x000fea0003800000 */
.L_x_1526:
[----:B------:R-:W-:Y:S02]  /*9720*/  IMAD.MOV.U32 R12, RZ, RZ, RZ ;  /* 0x000000ffff0c7224 */ /* 0x000fe400078e00ff */
[----:B------:R-:W-:Y:S02]  /*9730*/  IMAD.MOV.U32 R11, RZ, RZ, 0x1f ;  /* 0x0000001fff0b7424 */ /* 0x000fe400078e00ff */
[----:B------:R-:W-:-:S07]  /*9740*/  IMAD.MOV.U32 R15, RZ, RZ, -0x1 ;  /* 0xffffffffff0f7424 */ /* 0x000fce00078e00ff */
[----:B------:R-:W-:Y:S05]  /*9750*/  WARPSYNC.COLLECTIVE R15, `(.L_x_1637) ;  /* 0x000000000f087348 */ /* 0x000fea0003c00000 */
[----:B------:R1:W2:Y:S02]  /*9760*/  SHFL.IDX P6, R14, R13, R12, R11 ;  /* 0x0000000c0d0e7389 */ /* 0x0002a400000c000b */
[----:B-12---:R-:W-:Y:S01]  /*9770*/  ENDCOLLECTIVE ;  /* 0x000000000000791b */ /* 0x006fe20003800000 */
.L_x_1637:
[----:B------:R-:W-:Y:S05]  /*9780*/  BRA `(.L_x_1638) ;  /* 0xffffff7800847947 */ /* 0x000fea000383ffff */
.L_x_1528:
        /* <DEDUP_REMOVED lines=8> */
.L_x_1532:
[----:B---3--:R3:W4:Y:S02]  /*9810*/  SYNCS.PHASECHK.TRANS64.TRYWAIT P0, [R0+URZ+0x30810], R191 ;  /* 0x030810bf000075a7 */ /* 0x008724000800017f */
[----:B----4-:R-:W-:Y:S05]  /*9820*/  @!P0 NANOSLEEP.SYNCS 0x989680 ;  /* 0x009896800000895d */ /* 0x010fea0003900000 */
[----:B------:R-:W4:Y:S02]  /*9830*/  @!P0 SYNCS.PHASECHK.TRANS64 P0, [R0+URZ+0x30810], R191 ;  /* 0x030810bf000085a7 */ /* 0x000f24000800007f */
[----:B----4-:R-:W-:Y:S05]  /*9840*/  @!P0 BRA `(.L_x_1532) ;  /* 0xfffffffc00f08947 */ /* 0x010fea000383ffff */
[----:B------:R-:W-:Y:S05]  /*9850*/  BRA `(.L_x_1531) ;  /* 0xffffff8000747947 */ /* 0x000fea000383ffff */
.L_x_1536:
[----:B--2---:R2:W1:Y:S02]  /*9860*/  SYNCS.PHASECHK.TRANS64.TRYWAIT P0, [R0+URZ+0x30830], R191 ;  /* 0x030830bf000075a7 */ /* 0x004464000800017f */
[----:B-1----:R-:W-:Y:S05]  /*9870*/  @!P0 NANOSLEEP.SYNCS 0x989680 ;  /* 0x009896800000895d */ /* 0x002fea0003900000 */
[----:B------:R-:W1:Y:S02]  /*9880*/  @!P0 SYNCS.PHASECHK.TRANS64 P0, [R0+URZ+0x30830], R191 ;  /* 0x030830bf000085a7 */ /* 0x000e64000800007f */
[----:B-1----:R-:W-:Y:S05]  /*9890*/  @!P0 BRA `(.L_x_1536) ;  /* 0xfffffffc00f08947 */ /* 0x002fea000383ffff */
[----:B------:R-:W-:Y:S05]  /*98a0*/  BRA `(.L_x_1535) ;  /* 0xffffff88008c7947 */ /* 0x000fea000383ffff */
.L_x_1543:
[----:B------:R-:W-:Y:S01]  /*98b0*/  BSSY B0, `(.L_x_1639) ;  /* 0x0000005000007945 */ /* 0x000fe20003800000 */
[----:B------:R-:W-:-:S07]  /*98c0*/  IMAD.MOV.U32 R15, RZ, RZ, -0x1 ;  /* 0xffffffffff0f7424 */ /* 0x000fce00078e00ff */
[----:B-1----:R-:W-:Y:S05]  /*98d0*/  WARPSYNC.COLLECTIVE R15, `(.L_x_1640) ;  /* 0x000000000f087348 */ /* 0x002fea0003c00000 */
[----:B------:R-:W-:Y:S01]  /*98e0*/  NOP ;  /* 0x0000000000007918 */ /* 0x000fe20000000000 */
[----:B-1----:R-:W-:Y:S01]  /*98f0*/  ENDCOLLECTIVE ;  /* 0x000000000000791b */ /* 0x002fe20003800000 */
.L_x_1640:
[----:B------:R-:W-:Y:S05]  /*9900*/  BSYNC B0 ;  /* 0x0000000000007941 */ /* 0x000fea0003800000 */
.L_x_1639:
[----:B------:R-:W-:Y:S05]  /*9910*/  BRA `(.L_x_1641) ;  /* 0xffffffb800707947 */ /* 0x000fea000383ffff */
.L_x_1552:
[----:B------:R-:W-:Y:S01]  /*9920*/  BSSY B0, `(.L_x_1642) ;  /* 0x0000005000007945 */ /* 0x000fe20003800000 */
[----:B------:R-:W-:-:S07]  /*9930*/  IMAD.MOV.U32 R15, RZ, RZ, -0x1 ;  /* 0xffffffffff0f7424 */ /* 0x000fce00078e00ff */
[----:B-12---:R-:W-:Y:S05]  /*9940*/  WARPSYNC.COLLECTIVE R15, `(.L_x_1643) ;  /* 0x000000000f087348 */ /* 0x006fea0003c00000 */
[----:B------:R-:W-:Y:S01]  /*9950*/  NOP ;  /* 0x0000000000007918 */ /* 0x000fe20000000000 */
[----:B-12---:R-:W-:Y:S01]  /*9960*/  ENDCOLLECTIVE ;  /* 0x000000000000791b */ /* 0x006fe20003800000 */
.L_x_1643:
[----:B------:R-:W-:Y:S05]  /*9970*/  BSYNC B0 ;  /* 0x0000000000007941 */ /* 0x000fea0003800000 */
.L_x_1642:
[----:B------:R-:W-:Y:S05]  /*9980*/  BRA `(.L_x_1644) ;  /* 0xffffffbc00707947 */ /* 0x000fea000383ffff */
.L_x_1564:
[----:B------:R-:W-:Y:S01]  /*9990*/  BSSY B0, `(.L_x_1645) ;  /* 0x0000005000007945 */ /* 0x000fe20003800000 */
[----:B------:R-:W-:-:S07]  /*99a0*/  IMAD.MOV.U32 R15, RZ, RZ, -0x1 ;  /* 0xffffffffff0f7424 */ /* 0x000fce00078e00ff */
[----:B------:R-:W-:Y:S05]  /*99b0*/  WARPSYNC.COLLECTIVE R15, `(.L_x_1646) ;  /* 0x000000000f087348 */ /* 0x000fea0003c00000 */
[----:B------:R-:W-:Y:S01]  /*99c0*/  NOP ;  /* 0x0000000000007918 */ /* 0x000fe20000000000 */
[----:B------:R-:W-:Y:S01]  /*99d0*/  ENDCOLLECTIVE ;  /* 0x000000000000791b */ /* 0x000fe20003800000 */
.L_x_1646:
[----:B------:R-:W-:Y:S05]  /*99e0*/  BSYNC B0 ;  /* 0x0000000000007941 */ /* 0x000fea0003800000 */
.L_x_1645:
[----:B------:R-:W-:Y:S05]  /*99f0*/  BRA `(.L_x_1647) ;  /* 0xffffffc400587947 */ /* 0x000fea000383ffff */
.L_x_1577:
[----:B------:R-:W-:Y:S01]  /*9a00*/  BSSY B0, `(.L_x_1648) ;  /* 0x0000005000007945 */ /* 0x000fe20003800000 */
[----:B------:R-:W-:-:S07]  /*9a10*/  IMAD.MOV.U32 R15, RZ, RZ, -0x1 ;  /* 0xffffffffff0f7424 */ /* 0x000fce00078e00ff */
[----:B------:R-:W-:Y:S05]  /*9a20*/  WARPSYNC.COLLECTIVE R15, `(.L_x_1649) ;  /* 0x000000000f087348 */ /* 0x000fea0003c00000 */
[----:B------:R-:W-:Y:S01]  /*9a30*/  NOP ;  /* 0x0000000000007918 */ /* 0x000fe20000000000 */
[----:B------:R-:W-:Y:S01]  /*9a40*/  ENDCOLLECTIVE ;  /* 0x000000000000791b */ /* 0x000fe20003800000 */
.L_x_1649:
[----:B------:R-:W-:Y:S05]  /*9a50*/  BSYNC B0 ;  /* 0x0000000000007941 */ /* 0x000fea0003800000 */
.L_x_1648:
[----:B------:R-:W-:Y:S05]  /*9a60*/  BRA `(.L_x_1650) ;  /* 0xffffffc800dc7947 */ /* 0x000fea000383ffff */
.L_x_1589:
[----:B------:R-:W-:Y:S01]  /*9a70*/  BSSY B0, `(.L_x_1651) ;  /* 0x0000005000007945 */ /* 0x000fe20003800000 */
[----:B------:R-:W-:-:S07]  /*9a80*/  IMAD.MOV.U32 R15, RZ, RZ, -0x1 ;  /* 0xffffffffff0f7424 */ /* 0x000fce00078e00ff */
[----:B------:R-:W-:Y:S05]  /*9a90*/  WARPSYNC.COLLECTIVE R15, `(.L_x_1652) ;  /* 0x000000000f087348 */ /* 0x000fea0003c00000 */
[----:B------:R-:W-:Y:S01]  /*9aa0*/  NOP ;  /* 0x0000000000007918 */ /* 0x000fe20000000000 */
[----:B------:R-:W-:Y:S01]  /*9ab0*/  ENDCOLLECTIVE ;  /* 0x000000000000791b */ /* 0x000fe20003800000 */
.L_x_1652:
[----:B------:R-:W-:Y:S05]  /*9ac0*/  BSYNC B0 ;  /* 0x0000000000007941 */ /* 0x000fea0003800000 */
.L_x_1651:
[----:B------:R-:W-:Y:S05]  /*9ad0*/  BRA `(.L_x_1653) ;  /* 0xffffffcc00fc7947 */ /* 0x000fea000383ffff */
.L_x_1611:
[----:B-1----:R1:W2:Y:S02]  /*9ae0*/  SYNCS.PHASECHK.TRANS64.TRYWAIT P0, [R16+URZ+0x30820], R3 ;  /* 0x03082003100075a7 */ /* 0x0022a4000800017f */
[----:B--2---:R-:W-:Y:S05]  /*9af0*/  @!P0 NANOSLEEP.SYNCS 0x989680 ;  /* 0x009896800000895d */ /* 0x004fea0003900000 */
[----:B------:R-:W2:Y:S02]  /*9b00*/  @!P0 SYNCS.PHASECHK.TRANS64 P0, [R16+URZ+0x30820], R3 ;  /* 0x03082003100085a7 */ /* 0x000ea4000800007f */
[----:B--2---:R-:W-:Y:S05]  /*9b10*/  @!P0 BRA `(.L_x_1611) ;  /* 0xfffffffc00f08947 */ /* 0x004fea000383ffff */
[----:B------:R-:W-:Y:S05]  /*9b20*/  BRA `(.L_x_1654) ;  /* 0xffffffdc00cc7947 */ /* 0x000fea000383ffff */
.L_x_1615:
[----:B-1----:R1:W3:Y:S02]  /*9b30*/  SYNCS.PHASECHK.TRANS64.TRYWAIT P1, [R16+URZ+0x30840], R21 ;  /* 0x03084015100075a7 */ /* 0x0022e4000802017f */
[----:B---3--:R-:W-:Y:S05]  /*9b40*/  @!P1 NANOSLEEP.SYNCS 0x989680 ;  /* 0x009896800000995d */ /* 0x008fea0003900000 */
[----:B------:R-:W3:Y:S02]  /*9b50*/  @!P1 SYNCS.PHASECHK.TRANS64 P1, [R16+URZ+0x30840], R21 ;  /* 0x03084015100095a7 */ /* 0x000ee4000802007f */
[----:B---3--:R-:W-:Y:S05]  /*9b60*/  @!P1 BRA `(.L_x_1615) ;  /* 0xfffffffc00f09947 */ /* 0x008fea000383ffff */
[----:B------:R-:W-:Y:S05]  /*9b70*/  BRA `(.L_x_1655) ;  /* 0xffffffe400887947 */ /* 0x000fea000383ffff */
.L_x_1617:
[----:B--2---:R2:W3:Y:S02]  /*9b80*/  SYNCS.PHASECHK.TRANS64.TRYWAIT P1, [R16+URZ+0x30828], R21 ;  /* 0x03082815100075a7 */ /* 0x0044e4000802017f */
[----:B---3--:R-:W-:Y:S05]  /*9b90*/  @!P1 NANOSLEEP.SYNCS 0x989680 ;  /* 0x009896800000995d */ /* 0x008fea0003900000 */
[----:B------:R-:W3:Y:S02]  /*9ba0*/  @!P1 SYNCS.PHASECHK.TRANS64 P1, [R16+URZ+0x30828], R21 ;  /* 0x03082815100095a7 */ /* 0x000ee4000802007f */
[----:B---3--:R-:W-:Y:S05]  /*9bb0*/  @!P1 BRA `(.L_x_1617) ;  /* 0xfffffffc00f09947 */ /* 0x008fea000383ffff */
[----:B------:R-:W-:Y:S05]  /*9bc0*/  BRA `(.L_x_1656) ;  /* 0xffffffe8001c7947 */ /* 0x000fea000383ffff */
.L_x_1619:
[----:B---3--:R3:W4:Y:S02]  /*9bd0*/  SYNCS.PHASECHK.TRANS64.TRYWAIT P1, [R16+URZ+0x30848], R21 ;  /* 0x03084815100075a7 */ /* 0x008724000802017f */
[----:B----4-:R-:W-:Y:S05]  /*9be0*/  @!P1 NANOSLEEP.SYNCS 0x989680 ;  /* 0x009896800000995d */ /* 0x010fea0003900000 */
[----:B------:R-:W4:Y:S02]  /*9bf0*/  @!P1 SYNCS.PHASECHK.TRANS64 P1, [R16+URZ+0x30848], R21 ;  /* 0x03084815100095a7 */ /* 0x000f24000802007f */
[----:B----4-:R-:W-:Y:S05]  /*9c00*/  @!P1 BRA `(.L_x_1619) ;  /* 0xfffffffc00f09947 */ /* 0x010fea000383ffff */
[----:B------:R-:W-:Y:S05]  /*9c10*/  BRA `(.L_x_1657) ;  /* 0xffffffe800b07947 */ /* 0x000fea000383ffff */
.L_x_1621:
[----:B------:R-:W-:-:S07]  /*9c20*/  SHF.L.U32 R5, R11, 0x1f, RZ ;  /* 0x0000001f0b057819 */ /* 0x000fce00000006ff */
.L_x_1658:
[----:B------:R1:W1:Y:S02]  /*9c30*/  SYNCS.PHASECHK.TRANS64.TRYWAIT P1, [R16+URZ+0x30820], R5 ;  /* 0x03082005100075a7 */ /* 0x000264000802017f */
[----:B-1----:R-:W-:Y:S05]  /*9c40*/  @!P1 NANOSLEEP.SYNCS 0x989680 ;  /* 0x009896800000995d */ /* 0x002fea0003900000 */
[----:B------:R-:W1:Y:S02]  /*9c50*/  @!P1 SYNCS.PHASECHK.TRANS64 P1, [R16+URZ+0x30820], R5 ;  /* 0x03082005100095a7 */ /* 0x000e64000802007f */
[----:B-1----:R-:W-:Y:S05]  /*9c60*/  @!P1 BRA `(.L_x_1658) ;  /* 0xfffffffc00f09947 */ /* 0x002fea000383ffff */
[----:B------:R-:W-:Y:S05]  /*9c70*/  BRA `(.L_x_1659) ;  /* 0xffffffec002c7947 */ /* 0x000fea000383ffff */
.L_x_1624:
[----:B-1----:R1:W3:Y:S02]  /*9c80*/  SYNCS.PHASECHK.TRANS64.TRYWAIT P1, [R16+URZ+0x30840], R13 ;  /* 0x0308400d100075a7 */ /* 0x0022e4000802017f */
[----:B---3--:R-:W-:Y:S05]  /*9c90*/  @!P1 NANOSLEEP.SYNCS 0x989680 ;  /* 0x009896800000995d */ /* 0x008fea0003900000 */
[----:B------:R-:W3:Y:S02]  /*9ca0*/  @!P1 SYNCS.PHASECHK.TRANS64 P1, [R16+URZ+0x30840], R13 ;  /* 0x0308400d100095a7 */ /* 0x000ee4000802007f */
[----:B---3--:R-:W-:Y:S05]  /*9cb0*/  @!P1 BRA `(.L_x_1624) ;  /* 0xfffffffc00f09947 */ /* 0x008fea000383ffff */
[----:B------:R-:W-:Y:S05]  /*9cc0*/  BRA `(.L_x_1660) ;  /* 0xffffffec00e07947 */ /* 0x000fea000383ffff */
.L_x_1626:
[----:B--2---:R2:W3:Y:S02]  /*9cd0*/  SYNCS.PHASECHK.TRANS64.TRYWAIT P1, [R16+URZ+0x30828], R13 ;  /* 0x0308280d100075a7 */ /* 0x0044e4000802017f */
[----:B---3--:R-:W-:Y:S05]  /*9ce0*/  @!P1 NANOSLEEP.SYNCS 0x989680 ;  /* 0x009896800000995d */ /* 0x008fea0003900000 */
[----:B------:R-:W3:Y:S02]  /*9cf0*/  @!P1 SYNCS.PHASECHK.TRANS64 P1, [R16+URZ+0x30828], R13 ;  /* 0x0308280d100095a7 */ /* 0x000ee4000802007f */
[----:B---3--:R-:W-:Y:S05]  /*9d00*/  @!P1 BRA `(.L_x_1626) ;  /* 0xfffffffc00f09947 */ /* 0x008fea000383ffff */
[----:B------:R-:W-:Y:S05]  /*9d10*/  BRA `(.L_x_1661) ;  /* 0xfffffff000687947 */ /* 0x000fea000383ffff */
.L_x_1628:
[----:B---3--:R3:W1:Y:S02]  /*9d20*/  SYNCS.PHASECHK.TRANS64.TRYWAIT P0, [R3+URZ+0x30840], R0 ;  /* 0x03084000030075a7 */ /* 0x008664000800017f */
[----:B-1----:R-:W-:Y:S05]  /*9d30*/  @!P0 NANOSLEEP.SYNCS 0x989680 ;  /* 0x009896800000895d */ /* 0x002fea0003900000 */
[----:B------:R-:W1:Y:S02]  /*9d40*/  @!P0 SYNCS.PHASECHK.TRANS64 P0, [R3+URZ+0x30840], R0 ;  /* 0x03084000030085a7 */ /* 0x000e64000800007f */
[----:B-1----:R-:W-:Y:S05]  /*9d50*/  @!P0 BRA `(.L_x_1628) ;  /* 0xfffffffc00f08947 */ /* 0x002fea000383ffff */
[----:B------:R-:W-:Y:S05]  /*9d60*/  BRA `(.L_x_1662) ;  /* 0xfffffff400107947 */ /* 0x000fea000383ffff */
.L_x_1630:
[----:B------:R-:W-:Y:S01]  /*9d70*/  BSSY B0, `(.L_x_1663) ;  /* 0x0000006000007945 */ /* 0x000fe20003800000 */
[----:B------:R-:W-:-:S07]  /*9d80*/  IMAD.MOV.U32 R15, RZ, RZ, -0x1 ;  /* 0xffffffffff0f7424 */ /* 0x000fce00078e00ff */
[----:B------:R-:W-:Y:S05]  /*9d90*/  WARPSYNC.COLLECTIVE R15, `(.L_x_1664) ;  /* 0x000000000f0c7348 */ /* 0x000fea0003c00000 */
[----:B------:R-:W-:Y:S02]  /*9da0*/  ELECT P6, UR62, PT ;  /* 0x00000000003e782f */ /* 0x000fe400038c0000 */
[----:B------:R-:W-:Y:S01]  /*9db0*/  MOV R14, UR62 ;  /* 0x0000003e000e7c02 */ /* 0x000fe20008000f00 */
[----:B------:R-:W-:Y:S10]  /*9dc0*/  ENDCOLLECTIVE ;  /* 0x000000000000791b */ /* 0x000ff40003800000 */
.L_x_1664:
[----:B------:R-:W-:Y:S05]  /*9dd0*/  BSYNC B0 ;  /* 0x0000000000007941 */ /* 0x000fea0003800000 */
.L_x_1663:
[----:B------:R-:W-:Y:S05]  /*9de0*/  BRA `(.L_x_1665) ;  /* 0xfffffff400bc7947 */ /* 0x000fea000383ffff */
.L_x_1632:
[----:B-1----:R1:W2:Y:S02]  /*9df0*/  SYNCS.PHASECHK.TRANS64.TRYWAIT P0, [R6+URZ], R5 ;  /* 0x00000005060075a7 */ /* 0x0022a4000800017f */
[----:B--2---:R-:W-:Y:S05]  /*9e00*/  @!P0 NANOSLEEP.SYNCS 0x989680 ;  /* 0x009896800000895d */ /* 0x004fea0003900000 */
[----:B------:R-:W2:Y:S02]  /*9e10*/  @!P0 SYNCS.PHASECHK.TRANS64 P0, [R6+URZ], R5 ;  /* 0x00000005060085a7 */ /* 0x000ea4000800007f */
[----:B--2---:R-:W-:Y:S05]  /*9e20*/  @!P0 BRA `(.L_x_1632) ;  /* 0xfffffffc00f08947 */ /* 0x004fea000383ffff */
[----:B------:R-:W-:Y:S05]  /*9e30*/  BRA `(.L_x_1666) ;  /* 0xfffffff400fc7947 */ /* 0x000fea000383ffff */
.L_x_1633:
[----:B--2---:R2:W3:Y:S02]  /*9e40*/  SYNCS.PHASECHK.TRANS64.TRYWAIT P0, [R3+URZ], R2 ;  /* 0x00000002030075a7 */ /* 0x0044e4000800017f */
[----:B---3--:R-:W-:Y:S05]  /*9e50*/  @!P0 NANOSLEEP.SYNCS 0x989680 ;  /* 0x009896800000895d */ /* 0x008fea0003900000 */
[----:B------:R-:W3:Y:S02]  /*9e60*/  @!P0 SYNCS.PHASECHK.TRANS64 P0, [R3+URZ], R2 ;  /* 0x00000002030085a7 */ /* 0x000ee4000800007f */
[----:B---3--:R-:W-:Y:S05]  /*9e70*/  @!P0 BRA `(.L_x_1633) ;  /* 0xfffffffc00f08947 */ /* 0x008fea000383ffff */
[----:B------:R-:W-:Y:S05]  /*9e80*/  BRA `(.L_x_1667) ;  /* 0xfffffff400f07947 */ /* 0x000fea000383ffff */
.L_x_1635:
[----:B--2---:R2:W3:Y:S02]  /*9e90*/  SYNCS.PHASECHK.TRANS64.TRYWAIT P0, [R0+URZ], R5 ;  /* 0x00000005000075a7 */ /* 0x0044e4000800017f */
[----:B---3--:R-:W-:Y:S05]  /*9ea0*/  @!P0 NANOSLEEP.SYNCS 0x989680 ;  /* 0x009896800000895d */ /* 0x008fea0003900000 */
[----:B------:R-:W3:Y:S02]  /*9eb0*/  @!P0 SYNCS.PHASECHK.TRANS64 P0, [R0+URZ], R5 ;  /* 0x00000005000085a7 */ /* 0x000ee4000800007f */
[----:B---3--:R-:W-:Y:S05]  /*9ec0*/  @!P0 BRA `(.L_x_1635) ;  /* 0xfffffffc00f08947 */ /* 0x008fea000383ffff */
[----:B------:R-:W-:Y:S05]  /*9ed0*/  BRA `(.L_x_1668) ;  /* 0xfffffff400f47947 */ /* 0x000fea000383ffff */
.L_x_1669:
        /* <DEDUP_REMOVED lines=10> */
.L_x_3664:


//--------------------- .text._ZN7cutlass13device_kernelIN5flash11enable_sm90INS1_16FlashAttnBwdSm90INS1_25CollectiveMainloopBwdSm90ILi2ELi2ELi2EN4cute5tupleIJNS5_1CILi1EEES8_S8_EEENS6_IJNS7_ILi64EEENS7_ILi128EEESB_EEENS_6half_tEfNS_4arch4Sm90ELb0ELb1ELb1ELb1ELb0ELb1ELb0ELb0ELi2ELi1ELi2ELi1ELb0EEENS1_21CollectiveEpilogueBwdISC_SD_SF_Li256ELb1ELb0ELi1EEENS1_19SingleTileSchedulerILb1ELb0ELb0ELi128EEEEEEEEEvNT_6ParamsE --------------------------
	.section	.text._ZN7cutlass13device_kernelIN5flash11enable_sm90INS1_16FlashAttnBwdSm90INS1_25CollectiveMainloopBwdSm90ILi2ELi2ELi2EN4cute5tupleIJNS5_1CILi1EEES8_S8_EEENS6_IJNS7_ILi64EEENS7_ILi128EEESB_EEENS_6half_tEfNS_4arch4Sm90ELb0ELb1ELb1ELb1ELb0ELb1ELb0ELb0ELi2ELi1ELi2ELi1ELb0EEENS1_21CollectiveEpilogueBwdISC_SD_SF_Li256ELb1ELb0ELi1EEENS1_19SingleTileSchedulerILb1ELb0ELb0ELi128EEEEEEEEEvNT_6ParamsE,"ax",@progbits
	.align	128
.text._ZN7cutlass13device_kernelIN5flash11enable_sm90INS1_16FlashAttnBwdSm90INS1_25CollectiveMainloopBwdSm90ILi2ELi2ELi2EN4cute5tupleIJNS5_1CILi1EEES8_S8_EEENS6_IJNS7_ILi64EEENS7_ILi128EEESB_EEENS_6half_tEfNS_4arch4Sm90ELb0ELb1ELb1ELb1ELb0ELb1ELb0ELb0ELi2ELi1ELi2ELi1ELb0EEENS1_21CollectiveEpilogueBwdISC_SD_SF_Li256ELb1ELb0ELi1EEENS1_19SingleTileSchedulerILb1ELb0ELb0ELi128EEEEEEEEEvNT_6ParamsE:
        .type           _ZN7cutlass13device_kernelIN5flash11enable_sm90INS1_16FlashAttnBwdSm90INS1_25CollectiveMainloopBwdSm90ILi2ELi2ELi2EN4cute5tupleIJNS5_1CILi1EEES8_S8_EEENS6_IJNS7_ILi64EEENS7_ILi128EEESB_EEENS_6half_tEfNS_4arch4Sm90ELb0ELb1ELb1ELb1ELb0ELb1ELb0ELb0ELi2ELi1ELi2ELi1ELb0EEENS1_21CollectiveEpilogueBwdISC_SD_SF_Li256ELb1ELb0ELi1EEENS1_19SingleTileSchedulerILb1ELb0ELb0ELi128EEEEEEEEEvNT_6ParamsE,@function
        .size           _ZN7cutlass13device_kernelIN5flash11enable_sm90INS1_16FlashAttnBwdSm90INS1_25CollectiveMainloopBwdSm90ILi2ELi2ELi2EN4cute5tupleIJNS5_1CILi1EEES8_S8_EEENS6_IJNS7_ILi64EEENS7_ILi128EEESB_EEENS_6half_tEfNS_4arch4Sm90ELb0ELb1ELb1ELb1ELb0ELb1ELb0ELb0ELi2ELi1ELi2ELi1ELb0EEENS1_21CollectiveEpilogueBwdISC_SD_SF_Li256ELb1ELb0ELi1EEENS1_19SingleTileSchedulerILb1ELb0ELb0ELi128EEEEEEEEEvNT_6ParamsE,(.L_x_3665 - _ZN7cutlass13device_kernelIN5flash11enable_sm90INS1_16FlashAttnBwdSm90INS1_25CollectiveMainloopBwdSm90ILi2ELi2ELi2EN4cute5tupleIJNS5_1CILi1EEES8_S8_EEENS6_IJNS7_ILi64EEENS7_ILi128EEESB_EEENS_6half_tEfNS_4arch4Sm90ELb0ELb1ELb1ELb1ELb0ELb1ELb0ELb0ELi2ELi1ELi2ELi1ELb0EEENS1_21CollectiveEpilogueBwdISC_SD_SF_Li256ELb1ELb0ELi1EEENS1_19SingleTileSchedulerILb1ELb0ELb0ELi128EEEEEEEEEvNT_6ParamsE)
        .other          _ZN7cutlass13device_kernelIN5flash11enable_sm90INS1_16FlashAttnBwdSm90INS1_25CollectiveMainloopBwdSm90ILi2ELi2ELi2EN4cute5tupleIJNS5_1CILi1EEES8_S8_EEENS6_IJNS7_ILi64EEENS7_ILi128EEESB_EEENS_6half_tEfNS_4arch4Sm90ELb0ELb1ELb1ELb1ELb0ELb1ELb0ELb0ELi2ELi1ELi2ELi1ELb0EEENS1_21CollectiveEpilogueBwdISC_SD_SF_Li256ELb1ELb0ELi1EEENS1_19SingleTileSchedulerILb1ELb0ELb0ELi128EEEEEEEEEvNT_6ParamsE,@"STO_CUDA_ENTRY STV_DEFAULT"
_ZN7cutlass13device_kernelIN5flash11enable_sm90INS1_16FlashAttnBwdSm90INS1_25CollectiveMainloopBwdSm90ILi2ELi2ELi2EN4cute5tupleIJNS5_1CILi1EEES8_S8_EEENS6_IJNS7_ILi64EEENS7_ILi128EEESB_EEENS_6half_tEfNS_4arch4Sm90ELb0ELb1ELb1ELb1ELb0ELb1ELb0ELb0ELi2ELi1ELi2ELi1ELb0EEENS1_21CollectiveEpilogueBwdISC_SD_SF_Li256ELb1ELb0ELi1EEENS1_19SingleTileSchedulerILb1ELb0ELb0ELi128EEEEEEEEEvNT_6ParamsE:
        /* <DEDUP_REMOVED lines=24> */
.L_x_1671:
[----:B------:R-:W-:Y:S05]  /*0180*/  BSYNC B0 ;  /* 0x0000000000007941 */ /* 0x000fea0003800000 */
.L_x_1670:
        /* <DEDUP_REMOVED lines=37> */
.L_x_1672:
        /* <DEDUP_REMOVED lines=22> */
.L_x_1673:
[----:B------:R-:W-:Y:S01]  /*0540*/  PLOP3.LUT P0, PT, PT, PT, UP0, 0x80, 0x0 ;  /* 0x000000000000781c */ /* 0x000fe20003f0f008 */
[----:B------:R-:W-:Y:S01]  /*0550*/  NOP ;  /* 0x0000000000007918 */ /* 0x000fe20000000000 */
[----:B------:R-:W-:Y:S01]  /*0560*/  ULDC.64 UR46, c[0x0][0x208] ;  /* 0x00008200002e7ab9 */ /* 0x000fe20000000a00 */
[----:B------:R-:W-:Y:S01]  /*0570*/  BSSY B6, `(.L_x_1674) ;  /* 0x0000bd4000067945 */ /* 0x000fe20003800000 */
[----:B-12-4-:R-:W-:Y:S09]  /*0580*/  BAR.SYNC.DEFER_BLOCKING 0x0 ;  /* 0x0000000000007b1d */ /* 0x016ff20000010000 */
[----:B------:R-:W-:Y:S05]  /*0590*/  @!P0 BRA `(.L_x_1675) ;  /* 0x00000080006c8947 */ /* 0x000fea0003800000 */
.L_x_1676:
[----:B------:R-:W-:-:S08]  /*05a0*/  NOP ;  /* 0x0000000000007918 */ /* 0x000fd00000000000 */
[----:B------:R-:W1:Y:S02]  /*05b0*/  USETMAXREG.TRY_ALLOC.CTAPOOL UP0, 0xf0 ;  /* 0x000000f0000079c8 */ /* 0x000e640008000600 */
[----:B-1----:R-:W-:-:S13]  /*05c0*/  PLOP3.LUT P0, PT, PT, PT, UP0, 0x80, 0x0 ;  /* 0x000000000000781c */ /* 0x002fda0003f0f008 */
[----:B------:R-:W-:Y:S05]  /*05d0*/  @!P0 BRA `(.L_x_1676) ;  /* 0xfffffffc00f08947 */ /* 0x000fea000383ffff */
[----:B------:R-:W-:Y:S01]  /*05e0*/  LOP3.LUT R0, R0, 0x3, RZ, 0xc0, !PT ;  /* 0x0000000300007812 */ /* 0x000fe200078ec0ff */
[----:B------:R-:W1:Y:S01]  /*05f0*/  S2R R2, SR_TID.X ;  /* 0x0000000000027919 */ /* 0x000e620000002100 */
[----:B------:R-:W-:Y:S01]  /*0600*/  ULDC.64 UR4, c[0x0][0x8d8] ;  /* 0x0002360000047ab9 */ /* 0x000fe20000000a00 */
[----:B------:R-:W2:Y:S03]  /*0610*/  S2UR UR6, SR_CTAID.X ;  /* 0x00000000000679c3 */ /* 0x000ea60000002500 */
[----:B------:R-:W3:Y:S05]  /*0620*/  SHFL.IDX PT, R0, R0, RZ, 0x1f ;  /* 0x00001fff00007589 */ /* 0x000eea00000e0000 */
[----:B------:R-:W4:Y:S01]  /*0630*/  S2UR UR36, SR_CTAID.Z ;  /* 0x00000000002479c3 */ /* 0x000f220000002700 */
[----:B---3--:R-:W-:-:S02]  /*0640*/  ISETP.NE.AND P0, PT, R0, RZ, PT ;  /* 0x000000ff0000720c */ /* 0x008fc40003f05270 */
[----:B-1----:R-:W-:-:S11]  /*0650*/  SHF.R.U32.HI R2, RZ, 0x7, R2 ;  /* 0x00000007ff027819 */ /* 0x002fd60000011602 */
[----:B------:R-:W-:-:S05]  /*0660*/  @!P0 VIADD R2, R2, 0x9 ;  /* 0x0000000902028836 */ /* 0x000fca0000000000 */
[----:B------:R1:W-:Y:S06]  /*0670*/  @!P0 BAR.ARV R2, 0xa0 ;  /* 0x000280020000851d */ /* 0x0003ec0000002000 */
[----:B------:R-:W-:-:S04]  /*0680*/  ISETP.NE.U32.AND P0, PT, RZ, UR4, PT ;  /* 0x00000004ff007c0c */ /* 0x000fc8000bf05070 */
[----:B------:R-:W-:-:S13]  /*0690*/  ISETP.NE.AND.EX P0, PT, RZ, UR5, PT, P0 ;  /* 0x00000005ff007c0c */ /* 0x000fda000bf05300 */
[----:B-12-4-:R-:W-:Y:S05]  /*06a0*/  @!P0 BRA `(.L_x_1677) ;  /* 0x00000000001c8947 */ /* 0x016fea0003800000 */
[----:B------:R-:W-:Y:S02]  /*06b0*/  ULDC.64 UR4, c[0x0][0x8d8] ;  /* 0x0002360000047ab9 */ /* 0x000fe40000000a00 */
[----:B------:R-:W-:-:S06]  /*06c0*/  UIMAD.WIDE UR4, UR36, 0x4, UR4 ;  /* 0x00000004240478a5 */ /* 0x000fcc000f8e0204 */
[----:B------:R-:W-:Y:S02]  /*06d0*/  IMAD.U32 R2, RZ, RZ, UR4 ;  /* 0x00000004ff027e24 */ /* 0x000fe4000f8e00ff */
[----:B------:R-:W-:-:S05]  /*06e0*/  IMAD.U32 R3, RZ, RZ, UR5 ;  /* 0x00000005ff037e24 */ /* 0x000fca000f8e00ff */
[----:B------:R-:W2:Y:S02]  /*06f0*/  LDG.E R2, desc[UR46][R2.64] ;  /* 0x0000002e02027981 */ /* 0x000ea4000c1e1900 */
[----:B--2---:R-:W-:Y:S01]  /*0700*/  R2UR UR4, R2 ;  /* 0x00000000020472ca */ /* 0x004fe200000e0000 */
[----:B------:R-:W-:-:S14]  /*0710*/  BRA `(.L_x_1678) ;  /* 0x00000000003c7947 */ /* 0x000fdc0003800000 */
.L_x_1677:
[----:B------:R-:W-:Y:S02]  /*0720*/  ULDC.64 UR4, c[0x0][0x8d0] ;  /* 0x0002340000047ab9 */ /* 0x000fe40000000a00 */
[----:B------:R-:W-:-:S04]  /*0730*/  ISETP.NE.U32.AND P0, PT, RZ, UR4, PT ;  /* 0x00000004ff007c0c */ /* 0x000fc8000bf05070 */
[----:B------:R-:W-:-:S13]  /*0740*/  ISETP.NE.AND.EX P0, PT, RZ, UR5, PT, P0 ;  /* 0x00000005ff007c0c */ /* 0x000fda000bf05300 */
[----:B------:R-:W-:Y:S05]  /*0750*/  @!P0 BRA `(.L_x_1679) ;  /* 0x0000000000288947 */ /* 0x000fea0003800000 */
[----:B------:R-:W-:Y:S02]  /*0760*/  ULDC.64 UR4, c[0x0][0x8d0] ;  /* 0x0002340000047ab9 */ /* 0x000fe40000000a00 */
[----:B------:R-:W-:-:S06]  /*0770*/  UIMAD.WIDE UR4, UR36, 0x4, UR4 ;  /* 0x00000004240478a5 */ /* 0x000fcc000f8e0204 */
[----:B------:R-:W-:Y:S02]  /*0780*/  IMAD.U32 R2, RZ, RZ, UR4 ;  /* 0x00000004ff027e24 */ /* 0x000fe4000f8e00ff */
[----:B------:R-:W-:-:S05]  /*0790*/  IMAD.U32 R3, RZ, RZ, UR5 ;  /* 0x00000005ff037e24 */ /* 0x000fca000f8e00ff */
[----:B------:R-:W2:Y:S04]  /*07a0*/  LDG.E R4, desc[UR46][R2.64] ;  /* 0x0000002e02047981 */ /* 0x000ea8000c1e1900 */
[----:B------:R-:W3:Y:S01]  /*07b0*/  LDG.E R0, desc[UR46][R2.64+0x4] ;  /* 0x0000042e02007981 */ /* 0x000ee2000c1e1900 */
[----:B--2---:R-:W-:Y:S02]  /*07c0*/  R2UR UR4, R4 ;  /* 0x00000000040472ca */ /* 0x004fe400000e0000 */
[----:B---3--:R-:W-:-:S13]  /*07d0*/  R2UR UR5, R0 ;  /* 0x00000000000572ca */ /* 0x008fda00000e0000 */
[----:B------:R-:W-:Y:S01]  /*07e0*/  UIADD3 UR4, -UR4, UR5, URZ ;  /* 0x0000000504047290 */ /* 0x000fe2000fffe13f */
[----:B------:R-:W-:Y:S11]  /*07f0*/  BRA `(.L_x_1678) ;  /* 0x0000000000047947 */ /* 0x000ff60003800000 */
.L_x_1679:
[----:B------:R-:W-:-:S05]  /*0800*/  ULDC UR4, c[0x0][0x8bc] ;  /* 0x00022f0000047ab9 */ /* 0x000fca0000000800 */
.L_x_1678:
[----:B------:R-:W-:-:S04]  /*0810*/  USHF.L.U32 UR42, UR6, 0x7, URZ ;  /* 0x00000007062a7899 */ /* 0x000fc8000800063f */
[----:B------:R-:W-:-:S04]  /*0820*/  UISETP.GE.AND UP0, UPT, UR42, UR4, UPT ;  /* 0x000000042a00728c */ /* 0x000fc8000bf06270 */
[----:B------:R-:W-:-:S06]  /*0830*/  USEL UR36, UR36, 0xffffffff, !UP0 ;  /* 0xffffffff24247887 */ /* 0x000fcc000c000000 */
[----:B------:R-:W-:-:S13]  /*0840*/  ISETP.LE.AND P0, PT, RZ, UR36, PT ;  /* 0x00000024ff007c0c */ /* 0x000fda000bf03270 */
[----:B------:R-:W-:Y:S05]  /*0850*/  @!P0 BRA `(.L_x_1680) ;  /* 0x000000b800948947 */ /* 0x000fea0003800000 */
[----:B------:R-:W-:Y:S01]  /*0860*/  ULDC.64 UR4, c[0x0][0x780] ;  /* 0x0001e00000047ab9 */ /* 0x000fe20000000a00 */
[----:B------:R-:W-:Y:S01]  /*0870*/  ULDC UR37, c[0x0][0x290] ;  /* 0x0000a40000257ab9 */ /* 0x000fe20000000800 */
[----:B------:R-:W-:-:S04]  /*0880*/  ISETP.NE.U32.AND P0, PT, RZ, UR4, PT ;  /* 0x00000004ff007c0c */ /* 0x000fc8000bf05070 */
[----:B------:R-:W-:-:S13]  /*0890*/  ISETP.NE.AND.EX P0, PT, RZ, UR5, PT, P0 ;  /* 0x00000005ff007c0c */ /* 0x000fda000bf05300 */
[----:B------:R-:W-:Y:S05]  /*08a0*/  @!P0 BRA `(.L_x_1681) ;  /* 0x00000000001c8947 */ /* 0x000fea0003800000 */
[----:B------:R-:W-:Y:S02]  /*08b0*/  ULDC.64 UR4, c[0x0][0x780] ;  /* 0x0001e00000047ab9 */ /* 0x000fe40000000a00 */
[----:B------:R-:W-:-:S06]  /*08c0*/  UIMAD.WIDE UR4, UR36, 0x4, UR4 ;  /* 0x00000004240478a5 */ /* 0x000fcc000f8e0204 */
[----:B------:R-:W-:Y:S02]  /*08d0*/  IMAD.U32 R2, RZ, RZ, UR4 ;  /* 0x00000004ff027e24 */ /* 0x000fe4000f8e00ff */
[----:B------:R-:W-:-:S05]  /*08e0*/  IMAD.U32 R3, RZ, RZ, UR5 ;  /* 0x00000005ff037e24 */ /* 0x000fca000f8e00ff */
[----:B------:R-:W2:Y:S02]  /*08f0*/  LDG.E R2, desc[UR46][R2.64] ;  /* 0x0000002e02027981 */ /* 0x000ea4000c1e1900 */
[----:B--2---:R-:W-:Y:S01]  /*0900*/  R2UR UR39, R2 ;  /* 0x00000000022772ca */ /* 0x004fe200000e0000 */
[----:B------:R-:W-:-:S14]  /*0910*/  BRA `(.L_x_1682) ;  /* 0x0000000000387947 */ /* 0x000fdc0003800000 */
.L_x_1681:
        /* <DEDUP_REMOVED lines=13> */
[----:B------:R-:W-:-:S12]  /*09f0*/  UIADD3 UR39, -UR39, UR4, URZ ;  /* 0x0000000427277290 */ /* 0x000fd8000fffe13f */
.L_x_1682:
        /* <DEDUP_REMOVED lines=11> */
.L_x_1683:
        /* <DEDUP_REMOVED lines=13> */
.L_x_1684:
[----:B------:R-:W-:Y:S01]  /*0b80*/  UIADD3 UR5, UR42, UR39, -UR37 ;  /* 0x000000272a057290 */ /* 0x000fe2000fffe825 */
[----:B------:R-:W-:Y:S01]  /*0b90*/  ISETP.LE.AND P1, PT, RZ, UR6, PT ;  /* 0x00000006ff007c0c */ /* 0x000fe2000bf23270 */
[----:B------:R-:W-:Y:S01]  /*0ba0*/  ULDC UR6, c[0x0][0x74c] ;  /* 0x0001d30000067ab9 */ /* 0x000fe20000000800 */
[----:B------:R-:W-:Y:S01]  /*0bb0*/  UIADD3 UR4, UR39, 0x3f, URZ ;  /* 0x0000003f27047890 */ /* 0x000fe2000fffe03f */
[----:B------:R-:W-:Y:S01]  /*0bc0*/  PLOP3.LUT P0, PT, PT, PT, PT, 0x80, 0x0 ;  /* 0x000000000000781c */ /* 0x000fe20003f0f070 */
[----:B------:R-:W-:Y:S01]  /*0bd0*/  UIADD3 UR5, UR5, -UR6, URZ ;  /* 0x8000000605057290 */ /* 0x000fe2000fffe03f */
[----:B------:R-:W-:Y:S02]  /*0be0*/  CS2R R86, SRZ ;  /* 0x0000000000567805 */ /* 0x000fe4000001ff00 */
[----:B------:R-:W-:Y:S02]  /*0bf0*/  CS2R R84, SRZ ;  /* 0x0000000000547805 */ /* 0x000fe4000001ff00 */
[----:B------:R-:W-:Y:S01]  /*0c00*/  CS2R R82, SRZ ;  /* 0x0000000000527805 */ /* 0x000fe2000001ff00 */
[----:B------:R-:W-:Y:S01]  /*0c10*/  USHF.R.S32.HI UR6, URZ, 0x1f, UR5 ;  /* 0x0000001f3f067899 */ /* 0x000fe20008011405 */
[----:B------:R-:W-:-:S02]  /*0c20*/  CS2R R80, SRZ ;  /* 0x0000000000507805 */ /* 0x000fc4000001ff00 */
[----:B------:R-:W-:Y:S02]  /*0c30*/  CS2R R78, SRZ ;  /* 0x00000000004e7805 */ /* 0x000fe4000001ff00 */
[----:B------:R-:W-:Y:S01]  /*0c40*/  CS2R R76, SRZ ;  /* 0x00000000004c7805 */ /* 0x000fe2000001ff00 */
[----:B------:R-:W-:Y:S01]  /*0c50*/  ULEA.HI UR6, UR6, UR5, URZ, 0x6 ;  /* 0x0000000506067291 */ /* 0x000fe2000f8f303f */
[----:B------:R-:W-:Y:S01]  /*0c60*/  CS2R R74, SRZ ;  /* 0x00000000004a7805 */ /* 0x000fe2000001ff00 */
[----:B------:R-:W-:Y:S01]  /*0c70*/  USHF.R.S32.HI UR5, URZ, 0x1f, UR4 ;  /* 0x0000001f3f057899 */ /* 0x000fe20008011404 */
[----:B------:R-:W-:Y:S01]  /*0c80*/  CS2R R72, SRZ ;  /* 0x0000000000487805 */ /* 0x000fe2000001ff00 */
[----:B------:R-:W-:Y:S01]  /*0c90*/  USHF.R.S32.HI UR6, URZ, 0x6, UR6 ;  /* 0x000000063f067899 */ /* 0x000fe20008011406 */
[----:B------:R-:W-:Y:S01]  /*0ca0*/  CS2R R70, SRZ ;  /* 0x0000000000467805 */ /* 0x000fe2000001ff00 */
[----:B------:R-:W-:Y:S01]  /*0cb0*/  ULEA.HI UR5, UR5, UR4, URZ, 0x6 ;  /* 0x0000000405057291 */ /* 0x000fe2000f8f303f */
[----:B------:R-:W-:Y:S01]  /*0cc0*/  CS2R R68, SRZ ;  /* 0x0000000000447805 */ /* 0x000fe2000001ff00 */
[----:B------:R-:W-:Y:S01]  /*0cd0*/  UISETP.LT.AND UP0, UPT, URZ, UR6, UPT ;  /* 0x000000063f00728c */ /* 0x000fe2000bf01270 */
[----:B------:R-:W-:Y:S01]  /*0ce0*/  CS2R R66, SRZ ;  /* 0x0000000000427805 */ /* 0x000fe2000001ff00 */
[----:B------:R-:W-:Y:S01]  /*0cf0*/  USHF.R.S32.HI UR40, URZ, 0x6, UR5 ;  /* 0x000000063f287899 */ /* 0x000fe20008011405 */
[----:B------:R-:W-:Y:S01]  /*0d00*/  CS2R R64, SRZ ;  /* 0x0000000000407805 */ /* 0x000fe2000001ff00 */
[----:B------:R-:W-:Y:S01]  /*0d10*/  USEL UR41, URZ, UR6, !UP0 ;  /* 0x000000063f297287 */ /* 0x000fe2000c000000 */
        /* <DEDUP_REMOVED lines=13> */
[----:B------:R-:W-:-:S02]  /*0df0*/  CS2R R10, SRZ ;  /* 0x00000000000a7805 */ /* 0x000fc4000001ff00 */
[----:B------:R-:W-:Y:S02]  /*0e00*/  CS2R R36, SRZ ;  /* 0x0000000000247805 */ /* 0x000fe4000001ff00 */
[----:B------:R-:W-:Y:S02]  /*0e10*/  CS2R R8, SRZ ;  /* 0x0000000000087805 */ /* 0x000fe4000001ff00 */
[----:B------:R-:W-:Y:S02]  /*0e20*/  CS2R R32, SRZ ;  /* 0x0000000000207805 */ /* 0x000fe4000001ff00 */
[----:B------:R-:W-:Y:S01]  /*0e30*/  CS2R R6, SRZ ;  /* 0x0000000000067805 */ /* 0x000fe2000001ff00 */
[----:B------:R-:W-:Y:S01]  /*0e40*/  IMAD.MOV.U32 R29, RZ, RZ, RZ ;  /* 0x000000ffff1d7224 */ /* 0x000fe200078e00ff */
[----:B------:R-:W-:Y:S01]  /*0e50*/  CS2R R4, SRZ ;  /* 0x0000000000047805 */ /* 0x000fe2000001ff00 */
[----:B------:R-:W-:Y:S01]  /*0e60*/  IMAD.MOV.U32 R2, RZ, RZ, RZ ;  /* 0x000000ffff027224 */ /* 0x000fe200078e00ff */
        /* <DEDUP_REMOVED lines=27> */
[----:B------:R-:W-:Y:S01]  /*1020*/  IMAD.MOV.U32 R99, RZ, RZ, RZ ;  /* 0x000000ffff637224 */ /* 0x000fe200078e00ff */
[----:B------:R-:W-:Y:S06]  /*1030*/  @!P1 BRA `(.L_x_1685) ;  /* 0x0000000000209947 */ /* 0x000fec0003800000 */
[----:B------:R-:W-:Y:S01]  /*1040*/  UIADD3 UR4, -UR37, 0xbf, UR39 ;  /* 0x000000bf25047890 */ /* 0x000fe2000fffe127 */
[----:B------:R-:W-:-:S03]  /*1050*/  ULDC UR5, c[0x0][0x748] ;  /* 0x0001d20000057ab9 */ /* 0x000fc60000000800 */
[----:B------:R-:W-:-:S04]  /*1060*/  UIADD3 UR4, UR4, UR5, UR42 ;  /* 0x0000000504047290 */ /* 0x000fc8000fffe02a */
[----:B------:R-:W-:-:S04]  /*1070*/  USHF.R.S32.HI UR5, URZ, 0x1f, UR4 ;  /* 0x0000001f3f057899 */ /* 0x000fc80008011404 */
[----:B------:R-:W-:-:S04]  /*1080*/  ULEA.HI UR5, UR5, UR4, URZ, 0x6 ;  /* 0x0000000405057291 */ /* 0x000fc8000f8f303f */
[----:B------:R-:W-:-:S04]  /*1090*/  USHF.R.S32.HI UR5, URZ, 0x6, UR5 ;  /* 0x000000063f057899 */ /* 0x000fc80008011405 */
[----:B------:R-:W-:-:S04]  /*10a0*/  UISETP.LT.AND UP0, UPT, UR40, UR5, UPT ;  /* 0x000000052800728c */ /* 0x000fc8000bf01270 */
[----:B------:R-:W-:-:S12]  /*10b0*/  USEL UR40, UR40, UR5, UP0 ;  /* 0x0000000528287287 */ /* 0x000fd80008000000 */
.L_x_1685:
        /* <DEDUP_REMOVED lines=11> */
[----:B------:R-:W-:Y:S02]  /*1170*/  ULDC UR44, c[0x0][0x744] ;  /* 0x0001d100002c7ab9 */ /* 0x000fe40000000800 */
        /* <DEDUP_REMOVED lines=18> */
.L_x_1688:
        /* <DEDUP_REMOVED lines=15> */
.L_x_1687:
        /* <DEDUP_REMOVED lines=22> */
.L_x_1690:
        /* <DEDUP_REMOVED lines=15> */
.L_x_1689:
        /* <DEDUP_REMOVED lines=8> */
.L_x_1833:
        /* <DEDUP_REMOVED lines=23> */
.L_x_1692:
[----:B------:R-:W3:Y:S01]  /*17d0*/  S2R R14, SR_CgaCtaId ;  /* 0x00000000000e7919 */ /* 0x000ee20000008800 */
[----:B------:R-:W-:Y:S02]  /*17e0*/  LEA.HI R5, R5, R4, RZ, 0x3 ;  /* 0x0000000405057211 */ /* 0x000fe400078f18ff */
[----:B------:R-:W-:Y:S02]  /*17f0*/  CS2R R86, SRZ ;  /* 0x0000000000567805 */ /* 0x000fe4000001ff00 */
[----:B--2---:R-:W-:Y:S02]  /*1800*/  LOP3.LUT R8, R3, 0x30, R6, 0xf8, !PT ;  /* 0x0000003003087812 */ /* 0x004fe400078ef806 */
[----:B------:R-:W-:Y:S02]  /*1810*/  CS2R R84, SRZ ;  /* 0x0000000000547805 */ /* 0x000fe4000001ff00 */
[----:B------:R-:W-:Y:S02]  /*1820*/  LOP3.LUT R5, R5, 0xfffffff8, RZ, 0xc0, !PT ;  /* 0xfffffff805057812 */ /* 0x000fe400078ec0ff */
[----:B------:R-:W-:-:S02]  /*1830*/  CS2R R82, SRZ ;  /* 0x0000000000527805 */ /* 0x000fc4000001ff00 */
[----:B------:R-:W-:Y:S02]  /*1840*/  LOP3.LUT R11, R11, 0x7ffffe, RZ, 0xc0, !PT ;  /* 0x007ffffe0b0b7812 */ /* 0x000fe400078ec0ff */
[----:B------:R-:W-:Y:S02]  /*1850*/  CS2R R80, SRZ ;  /* 0x0000000000507805 */ /* 0x000fe4000001ff00 */
        /* <DEDUP_REMOVED lines=9> */
[--C-:B------:R-:W-:Y:S01]  /*18f0*/  IMAD R11, R11, 0x200, R2.reuse ;  /* 0x000002000b0b7824 */ /* 0x100fe200078e0202 */
[----:B------:R-:W-:Y:S01]  /*1900*/  LOP3.LUT R8, R9, R8, RZ, 0x3c, !PT ;  /* 0x0000000809087212 */ /* 0x000fe200078e3cff */
[----:B------:R-:W-:Y:S01]  /*1910*/  IMAD R2, R7, 0x4, R2 ;  /* 0x0000000407027824 */ /* 0x000fe200078e0202 */
[----:B------:R-:W-:Y:S01]  /*1920*/  SHF.R.S32.HI R4, RZ, 0x5, R4 ;  /* 0x00000005ff047819 */ /* 0x000fe20000011404 */
[----:B------:R-:W-:Y:S01]  /*1930*/  IMAD.IADD R3, R13, 0x1, -R6 ;  /* 0x000000010d037824 */ /* 0x000fe200078e0a06 */
[----:B------:R-:W-:Y:S01]  /*1940*/  MOV R12, 0x400 ;  /* 0x00000400000c7802 */ /* 0x000fe20000000f00 */
[----:B------:R-:W-:Y:S01]  /*1950*/  IMAD.IADD R6, R8, 0x1, R11 ;  /* 0x0000000108067824 */ /* 0x000fe200078e020b */
[----:B------:R-:W-:Y:S01]  /*1960*/  LOP3.LUT R0, R0, 0x7ffffffc, RZ, 0xc0, !PT ;  /* 0x7ffffffc00007812 */ /* 0x000fe200078ec0ff */
[----:B------:R-:W-:Y:S01]  /*1970*/  IMAD R4, R4, 0x10, R5 ;  /* 0x0000001004047824 */ /* 0x000fe200078e0205 */
[----:B------:R-:W-:-:S02]  /*1980*/  CS2R R76, SRZ ;  /* 0x00000000004c7805 */ /* 0x000fc4000001ff00 */
[----:B------:R-:W-:Y:S01]  /*1990*/  CS2R R74, SRZ ;  /* 0x00000000004a7805 */ /* 0x000fe2000001ff00 */
[----:B------:R2:W-:Y:S01]  /*19a0*/  STL [R1+0x4], R6 ;  /* 0x0000040601007387 */ /* 0x0005e20000100800 */
[----:B------:R-:W-:Y:S01]  /*19b0*/  IMAD R229, R3, 0x40, R4 ;  /* 0x0000004003e57824 */ /* 0x000fe200078e0204 */
[----:B------:R-:W-:Y:S02]  /*19c0*/  CS2R R4, SRZ ;  /* 0x0000000000047805 */ /* 0x000fe4000001ff00 */
[----:B---3--:R-:W-:Y:S01]  /*19d0*/  LEA R12, R14, R12, 0x18 ;  /* 0x0000000c0e0c7211 */ /* 0x008fe200078ec0ff */
[----:B------:R-:W-:Y:S01]  /*19e0*/  IMAD.IADD R0, R7, 0x1, -R0 ;  /* 0x0000000107007824 */ /* 0x000fe200078e0a00 */
[----:B------:R-:W-:Y:S02]  /*19f0*/  CS2R R72, SRZ ;  /* 0x0000000000487805 */ /* 0x000fe4000001ff00 */
[----:B------:R-:W-:Y:S02]  /*1a00*/  CS2R R70, SRZ ;  /* 0x0000000000467805 */ /* 0x000fe4000001ff00 */
[----:B------:R-:W-:Y:S01]  /*1a10*/  CS2R R68, SRZ ;  /* 0x0000000000447805 */ /* 0x000fe2000001ff00 */
[----:B------:R-:W-:Y:S01]  /*1a20*/  IMAD R3, R2, 0x4, R12 ;  /* 0x0000000402037824 */ /* 0x000fe200078e020c */
[----:B------:R-:W-:Y:S01]  /*1a30*/  CS2R R66, SRZ ;  /* 0x0000000000427805 */ /* 0x000fe2000001ff00 */
[----:B--2---:R-:W-:Y:S01]  /*1a40*/  IMAD.U32 R6, RZ, RZ, UR42 ;  /* 0x0000002aff067e24 */ /* 0x004fe2000f8e00ff */
[----:B------:R-:W-:-:S02]  /*1a50*/  CS2R R64, SRZ ;  /* 0x0000000000407805 */ /* 0x000fc4000001ff00 */
[----:B------:R-:W-:Y:S02]  /*1a60*/  CS2R R62, SRZ ;  /* 0x00000000003e7805 */ /* 0x000fe4000001ff00 */
[----:B------:R-:W-:Y:S02]  /*1a70*/  CS2R R60, SRZ ;  /* 0x00000000003c7805 */ /* 0x000fe4000001ff00 */
[----:B------:R-:W-:Y:S02]  /*1a80*/  CS2R R58, SRZ ;  /* 0x00000000003a7805 */ /* 0x000fe4000001ff00 */
[----:B------:R-:W-:Y:S02]  /*1a90*/  IADD3 R2, -R229, UR37, -R6 ;  /* 0x00000025e5027c10 */ /* 0x000fe4000fffe906 */
        /* <DEDUP_REMOVED lines=49> */
[----:B------:R-:W-:Y:S01]  /*1db0*/  IMAD.SHL.U32 R230, R0, 0x2, RZ ;  /* 0x0000000200e67824 */ /* 0x000fe200078e00ff */
[----:B------:R-:W-:-:S07]  /*1dc0*/  IADD3 R229, RZ, -UR42, -R229 ;  /* 0x8000002affe57c10 */ /* 0x000fce000fffe8e5 */
.L_x_1704:
[----:B------:R-:W-:-:S05]  /*1dd0*/  IMAD.U32 R0, RZ, RZ, UR38 ;  /* 0x00000026ff007e24 */ /* 0x000fca000f8e00ff */
[----:B------:R-:W-:-:S04]  /*1de0*/  LOP3.LUT R0, R0, 0x1, RZ, 0xfc, !PT ;  /* 0x0000000100007812 */ /* 0x000fc800078efcff */
[----:B------:R-:W-:-:S13]  /*1df0*/  ISETP.NE.AND P6, PT, R0, 0x3, PT ;  /* 0x000000030000780c */ /* 0x000fda0003fc5270 */
[----:B-1----:R-:W-:Y:S05]  /*1e00*/  @!P6 BRA `(.L_x_1694) ;  /* 0x000000000004e947 */ /* 0x002fea0003800000 */
[----:B------:R-:W-:Y:S01]  /*1e10*/  BPT.TRAP 0x1 ;  /* 0x000000040000795c */ /* 0x000fe20000300000 */
.L_x_1694:
        /* <DEDUP_REMOVED lines=8> */
.L_x_1695:
[----:B---3--:R-:W-:Y:S05]  /*1ea0*/  @P0 BRA `(.L_x_1696) ;  /* 0x0000000000080947 */ /* 0x008fea0003800000 */
[----:B------:R-:W3:Y:S02]  /*1eb0*/  SYNCS.PHASECHK.TRANS64.TRYWAIT P0, [R0+URZ+0x30810], R191 ;  /* 0x030810bf000075a7 */ /* 0x000ee4000800017f */
[----:B---3--:R-:W-:Y:S05]  /*1ec0*/  @!P0 BRA `(.L_x_1697) ;  /* 0x000000a4003c8947 */ /* 0x008fea0003800000 */
.L_x_1696:
        /* <DEDUP_REMOVED lines=84> */
.L_x_1698:
[----:B------:R1:W1:Y:S01]  /*2410*/  SYNCS.PHASECHK.TRANS64.TRYWAIT P0, [R0+URZ+0x30830], R191 ;  /* 0x030830bf000075a7 */ /* 0x000262000800017f */
[----:B------:R-:W-:Y:S05]  /*2420*/  @!P6 BRA `(.L_x_1699) ;  /* 0x000000000004e947 */ /* 0x000fea0003800000 */
[----:B------:R-:W-:Y:S01]  /*2430*/  BPT.TRAP 0x1 ;  /* 0x000000040000795c */ /* 0x000fe20000300000 */
.L_x_1699:
        /* <DEDUP_REMOVED lines=52> */
.L_x_1700:
        /* <DEDUP_REMOVED lines=539> */
.L_x_1702:
        /* <DEDUP_REMOVED lines=49> */
.L_x_1703:
        /* <DEDUP_REMOVED lines=78> */
.L_x_1686:
[----:B------:R-:W-:Y:S05]  /*5120*/  @P0 BRA `(.L_x_1705) ;  /* 0x0000001c00d80947 */ /* 0x000fea0003800000 */
[----:B------:R-:W1:Y:S01]  /*5130*/  S2R R0, SR_TID.X ;  /* 0x0000000000007919 */ /* 0x000e620000002100 */
[----:B------:R-:W2:Y:S01]  /*5140*/  S2UR UR5, SR_CgaCtaId ;  /* 0x00000000000579c3 */ /* 0x000ea20000008800 */
[----:B------:R-:W-:Y:S01]  /*5150*/  UMOV UR4, 0x400 ;  /* 0x0000040000047882 */ /* 0x000fe20000000000 */
[----:B------:R-:W-:-:S06]  /*5160*/  F2FP.F16.F32.PACK_AB R88, R89, R88 ;  /* 0x000000585958723e */ /* 0x000fcc00000000ff */
[----:B------:R-:W-:Y:S01]  /*5170*/  BAR.SYNC.DEFER_BLOCKING 0x1, 0x100 ;  /* 0x0044000000007b1d */ /* 0x000fe20000010000 */
        /* <DEDUP_REMOVED lines=10> */
[----:B--2---:R-:W-:Y:S01]  /*5220*/  ULEA UR6, UR5, UR4, 0x18 ;  /* 0x0000000405067291 */ /* 0x004fe2000f8ec03f */
[----:B------:R-:W-:Y:S02]  /*5230*/  F2FP.F16.F32.PACK_AB R106, R109, R108 ;  /* 0x0000006c6d6a723e */ /* 0x000fe400000000ff */
[----:B------:R-:W-:Y:S01]  /*5240*/  F2FP.F16.F32.PACK_AB R107, R111, R110 ;  /* 0x0000006e6f6b723e */ /* 0x000fe200000000ff */
[----:B------:R-:W-:Y:S01]  /*5250*/  ULDC.64 UR4, c[0x0][0x870] ;  /* 0x00021c0000047ab9 */ /* 0x000fe20000000a00 */
[----:B------:R-:W-:Y:S01]  /*5260*/  F2FP.F16.F32.PACK_AB R113, R115, R114 ;  /* 0x000000727371723e */ /* 0x000fe200000000ff */
[----:B------:R-:W-:Y:S01]  /*5270*/  UISETP.NE.U32.AND UP0, UPT, UR4, URZ, UPT ;  /* 0x0000003f0400728c */ /* 0x000fe2000bf05070 */
[----:B-1----:R-:W-:Y:S01]  /*5280*/  VIADD R20, R0, 0xffffff80 ;  /* 0xffffff8000147836 */ /* 0x002fe20000000000 */
[----:B------:R-:W-:-:S02]  /*5290*/  F2FP.F16.F32.PACK_AB R120, R121, R120 ;  /* 0x000000787978723e */ /* 0x000fc400000000ff */
[----:B------:R-:W-:Y:S01]  /*52a0*/  F2FP.F16.F32.PACK_AB R114, R117, R116 ;  /* 0x000000747572723e */ /* 0x000fe200000000ff */
[----:B------:R-:W-:Y:S01]  /*52b0*/  UISETP.NE.AND.EX UP0, UPT, UR5, URZ, UPT, UP0 ;  /* 0x0000003f0500728c */ /* 0x000fe2000bf05300 */
[----:B------:R-:W-:Y:S02]  /*52c0*/  SHF.R.S32.HI R19, RZ, 0x1f, R20 ;  /* 0x0000001fff137819 */ /* 0x000fe40000011414 */
[----:B------:R-:W-:Y:S01]  /*52d0*/  F2FP.F16.F32.PACK_AB R115, R119, R118 ;  /* 0x000000767773723e */ /* 0x000fe200000000ff */
[----:B------:R-:W-:Y:S01]  /*52e0*/  ULDC.64 UR4, c[0x0][0x870] ;  /* 0x00021c0000047ab9 */ /* 0x000fe20000000a00 */
[CC--:B------:R-:W-:Y:S01]  /*52f0*/  LEA.HI R15, R19.reuse, R20.reuse, RZ, 0x4 ;  /* 0x00000014130f7211 */ /* 0x0c0fe200078f20ff */
[----:B------:R-:W-:Y:S01]  /*5300*/  UIMAD.WIDE UR4, UR36, 0x4, UR4 ;  /* 0x00000004240478a5 */ /* 0x000fe2000f8e0204 */
[----:B------:R-:W-:Y:S02]  /*5310*/  LEA.HI R17, R19, R20, RZ, 0x5 ;  /* 0x0000001413117211 */ /* 0x000fe400078f28ff */
[----:B------:R-:W-:-:S02]  /*5320*/  LOP3.LUT R3, R15, 0xfffffff0, RZ, 0xc0, !PT ;  /* 0xfffffff00f037812 */ /* 0x000fc400078ec0ff */
[----:B------:R-:W-:Y:S01]  /*5330*/  F2FP.F16.F32.PACK_AB R121, R123, R122 ;  /* 0x0000007a7b79723e */ /* 0x000fe200000000ff */
[----:B------:R-:W-:Y:S01]  /*5340*/  IMAD.SHL.U32 R17, R17, 0x20, RZ ;  /* 0x0000002011117824 */ /* 0x000fe200078e00ff */
[----:B------:R-:W-:Y:S01]  /*5350*/  F2FP.F16.F32.PACK_AB R128, R129, R128 ;  /* 0x000000808180723e */ /* 0x000fe200000000ff */
[----:B------:R-:W-:Y:S01]  /*5360*/  IMAD.IADD R3, R20, 0x1, -R3 ;  /* 0x0000000114037824 */ /* 0x000fe200078e0a03 */
[----:B------:R-:W-:Y:S02]  /*5370*/  F2FP.F16.F32.PACK_AB R122, R125, R124 ;  /* 0x0000007c7d7a723e */ /* 0x000fe400000000ff */
[----:B------:R-:W-:Y:S01]  /*5380*/  LOP3.LUT R18, R17, 0x7ffffc00, RZ, 0xc0, !PT ;  /* 0x7ffffc0011127812 */ /* 0x000fe200078ec0ff */
[----:B------:R-:W-:Y:S01]  /*5390*/  IMAD.MOV.U32 R17, RZ, RZ, 0x40 ;  /* 0x00000040ff117424 */ /* 0x000fe200078e00ff */
[----:B------:R-:W-:Y:S02]  /*53a0*/  SHF.R.S32.HI R0, RZ, 0x1f, R3 ;  /* 0x0000001fff007819 */ /* 0x000fe40000011403 */
[----:B------:R-:W-:-:S02]  /*53b0*/  F2FP.F16.F32.PACK_AB R123, R127, R126 ;  /* 0x0000007e7f7b723e */ /* 0x000fc400000000ff */
[----:B------:R-:W-:Y:S02]  /*53c0*/  LEA.HI R13, R0, R3, RZ, 0x3 ;  /* 0x00000003000d7211 */ /* 0x000fe400078f18ff */
[----:B------:R-:W-:Y:S02]  /*53d0*/  F2FP.F16.F32.PACK_AB R129, R131, R130 ;  /* 0x000000828381723e */ /* 0x000fe400000000ff */
[----:B------:R-:W-:Y:S02]  /*53e0*/  LOP3.LUT R0, R13, 0xfffffff8, RZ, 0xc0, !PT ;  /* 0xfffffff80d007812 */ /* 0x000fe400078ec0ff */
[----:B------:R-:W-:Y:S02]  /*53f0*/  SHF.R.S32.HI R13, RZ, 0x3, R13 ;  /* 0x00000003ff0d7819 */ /* 0x000fe4000001140d */
[----:B------:R-:W-:Y:S01]  /*5400*/  F2FP.F16.F32.PACK_AB R136, R137, R136 ;  /* 0x000000888988723e */ /* 0x000fe200000000ff */
[----:B------:R-:W-:Y:S01]  /*5410*/  IMAD.IADD R14, R3, 0x1, -R0 ;  /* 0x00000001030e7824 */ /* 0x000fe200078e0a00 */
[----:B------:R-:W-:Y:S01]  /*5420*/  SHF.R.S32.HI R0, RZ, 0x4, R15 ;  /* 0x00000004ff007819 */ /* 0x000fe2000001140f */
[----:B------:R-:W-:Y:S01]  /*5430*/  IMAD R18, R13, 0x200, R18 ;  /* 0x000002000d127824 */ /* 0x000fe200078e0212 */
[----:B------:R-:W-:Y:S01]  /*5440*/  F2FP.F16.F32.PACK_AB R130, R133, R132 ;  /* 0x000000848582723e */ /* 0x000fe200000000ff */
[C---:B------:R-:W-:Y:S01]  /*5450*/  IMAD.SHL.U32 R15, R14.reuse, 0x40, RZ ;  /* 0x000000400e0f7824 */ /* 0x040fe200078e00ff */
[----:B------:R-:W-:Y:S01]  /*5460*/  R2P PR, R14, 0x6 ;  /* 0x000000060e007804 */ /* 0x000fe20000000000 */
[----:B------:R-:W-:Y:S01]  /*5470*/  IMAD.SHL.U32 R16, R0, 0x8, RZ ;  /* 0x0000000800107824 */ /* 0x000fe200078e00ff */
[----:B------:R-:W-:-:S02]  /*5480*/  F2FP.F16.F32.PACK_AB R131, R135, R134 ;  /* 0x000000868783723e */ /* 0x000fc400000000ff */
[----:B------:R-:W-:Y:S02]  /*5490*/  LOP3.LUT R15, R15, 0x1c0, RZ, 0xc0, !PT ;  /* 0x000001c00f0f7812 */ /* 0x000fe400078ec0ff */
[----:B------:R-:W-:Y:S02]  /*54a0*/  SEL R17, R17, 0xffffffc0, !P2 ;  /* 0xffffffc011117807 */ /* 0x000fe40005000000 */
[----:B------:R-:W-:Y:S02]  /*54b0*/  LOP3.LUT R16, R15, 0x8, R16, 0xf8, !PT ;  /* 0x000000080f107812 */ /* 0x000fe400078ef810 */
[----:B------:R-:W-:Y:S02]  /*54c0*/  SHF.R.U32.HI R15, RZ, 0x3, R15 ;  /* 0x00000003ff0f7819 */ /* 0x000fe4000001160f */
[----:B------:R-:W-:Y:S02]  /*54d0*/  F2FP.F16.F32.PACK_AB R137, R139, R138 ;  /* 0x0000008a8b89723e */ /* 0x000fe400000000ff */
[----:B------:R-:W-:Y:S01]  /*54e0*/  LOP3.LUT R15, R16, R15, RZ, 0x3c, !PT ;  /* 0x0000000f100f7212 */ /* 0x000fe200078e3cff */
[----:B------:R-:W-:Y:S01]  /*54f0*/  IMAD.MOV.U32 R16, RZ, RZ, 0x20 ;  /* 0x00000020ff107424 */ /* 0x000fe200078e00ff */
[----:B------:R-:W-:-:S02]  /*5500*/  F2FP.F16.F32.PACK_AB R144, R145, R144 ;  /* 0x000000909190723e */ /* 0x000fc400000000ff */
[----:B------:R-:W-:Y:S01]  /*5510*/  F2FP.F16.F32.PACK_AB R138, R141, R140 ;  /* 0x0000008c8d8a723e */ /* 0x000fe200000000ff */
[----:B------:R-:W-:Y:S01]  /*5520*/  IMAD.IADD R15, R15, 0x1, R18 ;  /* 0x000000010f0f7824 */ /* 0x000fe200078e0212 */
[----:B------:R-:W-:Y:S02]  /*5530*/  SEL R16, R16, 0xffffffe0, !P1 ;  /* 0xffffffe010107807 */ /* 0x000fe40004800000 */
[----:B------:R-:W-:Y:S02]  /*5540*/  F2FP.F16.F32.PACK_AB R139, R143, R142 ;  /* 0x0000008e8f8b723e */ /* 0x000fe400000000ff */
[----:B------:R-:W-:Y:S02]  /*5550*/  LEA R15, R15, UR6, 0x1 ;  /* 0x000000060f0f7c11 */ /* 0x000fe4000f8e08ff */
[----:B------:R-:W-:Y:S02]  /*5560*/  F2FP.F16.F32.PACK_AB R145, R147, R146 ;  /* 0x000000929391723e */ /* 0x000fe400000000ff */
[--C-:B------:R-:W-:Y:S01]  /*5570*/  IADD3 R16, R16, 0x8000, R15.reuse ;  /* 0x0000800010107810 */ /* 0x100fe20007ffe00f */
[----:B------:R-:W-:Y:S01]  /*5580*/  STSM.16.M88.4 [R15+0x8000], R88 ;  /* 0x008000580f007844 */ /* 0x000fe20000000200 */
[----:B------:R-:W-:-:S02]  /*5590*/  IADD3 R18, R17, 0x8000, R15 ;  /* 0x0000800011127810 */ /* 0x000fc40007ffe00f */
[----:B------:R-:W-:Y:S01]  /*55a0*/  F2FP.F16.F32.PACK_AB R146, R149, R148 ;  /* 0x000000949592723e */ /* 0x000fe200000000ff */
[----:B------:R-:W-:Y:S01]  /*55b0*/  IMAD.IADD R17, R16, 0x1, R17 ;  /* 0x0000000110117824 */ /* 0x000fe200078e0211 */
[----:B------:R-:W-:Y:S01]  /*55c0*/  STSM.16.M88.4 [R16], R96 ;  /* 0x0000006010007844 */ /* 0x000fe20000000200 */
[----:B------:R-:W-:Y:S02]  /*55d0*/  F2FP.F16.F32.PACK_AB R147, R151, R150 ;  /* 0x000000969793723e */ /* 0x000fe400000000ff */
[----:B------:R-:W-:Y:S01]  /*55e0*/  F2FP.F16.F32.PACK_AB R4, R25, R4 ;  /* 0x000000041904723e */ /* 0x000fe200000000ff */
[----:B------:R-:W-:Y:S01]  /*55f0*/  STSM.16.M88.4 [R18], R104 ;  /* 0x0000006812007844 */ /* 0x000fe20000000200 */
[----:B------:R-:W-:Y:S02]  /*5600*/  F2FP.F16.F32.PACK_AB R5, R2, R5 ;  /* 0x000000050205723e */ /* 0x000fe400000000ff */
[----:B------:R-:W-:Y:S01]  /*5610*/  F2FP.F16.F32.PACK_AB R6, R29, R6 ;  /* 0x000000061d06723e */ /* 0x000fe200000000ff */
[----:B------:R-:W-:Y:S01]  /*5620*/  STSM.16.M88.4 [R17], R112 ;  /* 0x0000007011007844 */ /* 0x000fe20000000200 */
[----:B------:R-:W-:-:S02]  /*5630*/  F2FP.F16.F32.PACK_AB R7, R8, R7 ;  /* 0x000000070807723e */ /* 0x000fc400000000ff */
[----:B------:R-:W-:Y:S01]  /*5640*/  F2FP.F16.F32.PACK_AB R9, R10, R9 ;  /* 0x000000090a09723e */ /* 0x000fe200000000ff */
[----:B------:R-:W-:Y:S01]  /*5650*/  STSM.16.M88.4 [R15+0xc000], R120 ;  /* 0x00c000780f007844 */ /* 0x000fe20000000200 */
        /* <DEDUP_REMOVED lines=20> */
[----:B------:R-:W-:Y:S01]  /*57a0*/  ULDC UR7, c[0x0][0x808] ;  /* 0x0002020000077ab9 */ /* 0x000fe20000000800 */
[----:B------:R-:W-:Y:S01]  /*57b0*/  F2FP.F16.F32.PACK_AB R51, R55, R54 ;  /* 0x000000363733723e */ /* 0x000fe200000000ff */
[----:B------:R-:W4:Y:S01]  /*57c0*/  S2UR UR9, SR_CTAID.Y ;  /* 0x00000000000979c3 */ /* 0x000f220000002600 */
[----:B------:R-:W-:Y:S01]  /*57d0*/  F2FP.F16.F32.PACK_AB R57, R59, R58 ;  /* 0x0000003a3b39723e */ /* 0x000fe200000000ff */
[----:B-1----:R-:W-:Y:S01]  /*57e0*/  IMAD.U32 R4, RZ, RZ, UR4 ;  /* 0x00000004ff047e24 */ /* 0x002fe2000f8e00ff */
[----:B------:R-:W-:Y:S01]  /*57f0*/  F2FP.F16.F32.PACK_AB R58, R61, R60 ;  /* 0x0000003c3d3a723e */ /* 0x000fe200000000ff */
[----:B------:R3:W-:Y:S01]  /*5800*/  STSM.16.M88.4 [R17+-0x8000], R48 ;  /* 0xff80003011007844 */ /* 0x0007e20000000200 */
[----:B------:R-:W-:Y:S01]  /*5810*/  F2FP.F16.F32.PACK_AB R59, R63, R62 ;  /* 0x0000003e3f3b723e */ /* 0x000fe200000000ff */
[----:B------:R-:W-:Y:S01]  /*5820*/  IMAD.U32 R5, RZ, RZ, UR5 ;  /* 0x00000005ff057e24 */ /* 0x000fe2000f8e00ff */
[----:B------:R-:W-:Y:S01]  /*5830*/  F2FP.F16.F32.PACK_AB R65, R67, R66 ;  /* 0x000000424341723e */ /* 0x000fe200000000ff */
[----:B------:R-:W-:Y:S01]  /*5840*/  ULDC.64 UR4, c[0x0][0x878] ;  /* 0x00021e0000047ab9 */ /* 0x000fe20000000a00 */
[----:B------:R-:W-:Y:S01]  /*5850*/  F2FP.F16.F32.PACK_AB R66, R69, R68 ;  /* 0x000000444542723e */ /* 0x000fe200000000ff */
[----:B------:R3:W-:Y:S01]  /*5860*/  STSM.16.M88.4 [R15+0x4000], R56 ;  /* 0x004000380f007844 */ /* 0x0007e20000000200 */
[----:B------:R-:W-:Y:S01]  /*5870*/  F2FP.F16.F32.PACK_AB R67, R71, R70 ;  /* 0x000000464743723e */ /* 0x000fe200000000ff */
[----:B------:R-:W1:Y:S01]  /*5880*/  LDC.64 R36, c[0x0][0x850] ;  /* 0x00021400ff247b82 */ /* 0x000e620000000a00 */
[----:B------:R-:W-:-:S02]  /*5890*/  F2FP.F16.F32.PACK_AB R73, R75, R74 ;  /* 0x0000004a4b49723e */ /* 0x000fc400000000ff */
[----:B------:R-:W-:Y:S01]  /*58a0*/  F2FP.F16.F32.PACK_AB R74, R77, R76 ;  /* 0x0000004c4d4a723e */ /* 0x000fe200000000ff */
[----:B------:R3:W-:Y:S01]  /*58b0*/  STSM.16.M88.4 [R16+-0x4000], R64 ;  /* 0xffc0004010007844 */ /* 0x0007e20000000200 */
[----:B------:R-:W-:Y:S02]  /*58c0*/  F2FP.F16.F32.PACK_AB R75, R79, R78 ;  /* 0x0000004e4f4b723e */ /* 0x000fe400000000ff */
[----:B------:R-:W-:Y:S02]  /*58d0*/  F2FP.F16.F32.PACK_AB R81, R83, R82 ;  /* 0x000000525351723e */ /* 0x000fe400000000ff */
[----:B------:R-:W-:Y:S01]  /*58e0*/  F2FP.F16.F32.PACK_AB R82, R85, R84 ;  /* 0x000000545552723e */ /* 0x000fe200000000ff */
[----:B------:R3:W-:Y:S01]  /*58f0*/  STSM.16.M88.4 [R18+-0x4000], R72 ;  /* 0xffc0004812007844 */ /* 0x0007e20000000200 */
[----:B------:R-:W-:Y:S02]  /*5900*/  F2FP.F16.F32.PACK_AB R83, R87, R86 ;  /* 0x000000565753723e */ /* 0x000fe400000000ff */
[----:B------:R-:W-:-:S03]  /*5910*/  PLOP3.LUT P0, PT, PT, PT, UP0, 0x80, 0x0 ;  /* 0x000000000000781c */ /* 0x000fc60003f0f008 */
[----:B------:R3:W-:Y:S01]  /*5920*/  STSM.16.M88.4 [R17+-0x4000], R80 ;  /* 0xffc0005011007844 */ /* 0x0007e20000000200 */
[----:B------:R-:W-:Y:S01]  /*5930*/  BAR.SYNC.DEFER_BLOCKING 0x1, 0x100 ;  /* 0x0044000000007b1d */ /* 0x000fe20000010000 */
[----:B------:R-:W-:-:S04]  /*5940*/  UISETP.NE.U32.AND UP1, UPT, UR4, URZ, UPT ;  /* 0x0000003f0400728c */ /* 0x000fc8000bf25070 */
[----:B------:R-:W-:-:S04]  /*5950*/  UISETP.NE.AND.EX UP1, UPT, UR5, URZ, UPT, UP1 ;  /* 0x0000003f0500728c */ /* 0x000fc8000bf25310 */
[----:B--2---:R-:W2:Y:S07]  /*5960*/  @P0 LDG.E R8, desc[UR46][R4.64] ;  /* 0x0000002e04080981 */ /* 0x004eae000c1e1900 */
[----:B------:R-:W-:Y:S01]  /*5970*/  @UP1 ULDC.64 UR4, c[0x0][0x878] ;  /* 0x00021e0000041ab9 */ /* 0x000fe20000000a00 */
[----:B------:R-:W-:Y:S01]  /*5980*/  PLOP3.LUT P1, PT, PT, PT, UP1, 0x80, 0x0 ;  /* 0x000000000000781c */ /* 0x000fe20003f2f018 */
[----:B------:R-:W-:Y:S01]  /*5990*/  @UP1 UIMAD.WIDE UR4, UR36, 0x4, UR4 ;  /* 0x00000004240418a5 */ /* 0x000fe2000f8e0204 */
[----:B------:R-:W-:-:S05]  /*59a0*/  IMAD.U32 R2, RZ, RZ, UR7 ;  /* 0x00000007ff027e24 */ /* 0x000fca000f8e00ff */
[----:B------:R-:W-:Y:S02]  /*59b0*/  IMAD.U32 R6, RZ, RZ, UR4 ;  /* 0x00000004ff067e24 */ /* 0x000fe4000f8e00ff */
[----:B------:R-:W-:-:S05]  /*59c0*/  IMAD.U32 R7, RZ, RZ, UR5 ;  /* 0x00000005ff077e24 */ /* 0x000fca000f8e00ff */
[----:B------:R3:W5:Y:S01]  /*59d0*/  @P1 LDG.E R2, desc[UR46][R6.64] ;  /* 0x0000002e06021981 */ /* 0x000762000c1e1900 */
[----:B------:R-:W-:Y:S01]  /*59e0*/  LEA.HI R10, R19, R20, RZ, 0x7 ;  /* 0x00000014130a7211 */ /* 0x000fe200078f38ff */
[----:B------:R-:W-:Y:S01]  /*59f0*/  IMAD.SHL.U32 R14, R14, 0x8, RZ ;  /* 0x000000080e0e7824 */ /* 0x000fe200078e00ff */
[----:B------:R-:W-:Y:S01]  /*5a00*/  UMOV UR4, URZ ;  /* 0x0000003f00047c82 */ /* 0x000fe20008000000 */
[----:B------:R-:W1:Y:S01]  /*5a10*/  S2R R39, SR_CTAID.X ;  /* 0x0000000000277919 */ /* 0x000e620000002500 */
[----:B------:R-:W-:Y:S01]  /*5a20*/  UMOV UR5, URZ ;  /* 0x0000003f00057c82 */ /* 0x000fe20008000000 */
[----:B------:R-:W-:Y:S01]  /*5a30*/  IMAD.SHL.U32 R10, R10, 0x4, RZ ;  /* 0x000000040a0a7824 */ /* 0x000fe200078e00ff */
[----:B----4-:R-:W-:-:S04]  /*5a40*/  USHF.R.S32.HI UR10, URZ, 0x1f, UR9 ;  /* 0x0000001f3f0a7899 */ /* 0x010fc80008011409 */
[----:B------:R-:W-:-:S05]  /*5a50*/  LOP3.LUT R10, R10, 0x7ffffe00, RZ, 0xc0, !PT ;  /* 0x7ffffe000a0a7812 */ /* 0x000fca00078ec0ff */
[----:B------:R-:W-:Y:S01]  /*5a60*/  IMAD R10, R13, 0x2000, R10 ;  /* 0x000020000d0a7824 */ /* 0x000fe200078e020a */
[----:B--2---:R-:W-:Y:S01]  /*5a70*/  @P0 R2UR UR7, R8 ;  /* 0x00000000080702ca */ /* 0x004fe200000e0000 */
[----:B------:R-:W-:-:S05]  /*5a80*/  IMAD.SHL.U32 R8, R0, 0x40, RZ ;  /* 0x0000004000087824 */ /* 0x000fca00078e00ff */
[----:B------:R-:W-:-:S04]  /*5a90*/  LOP3.LUT R9, R8, 0x1c0, RZ, 0xc0, !PT ;  /* 0x000001c008097812 */ /* 0x000fc800078ec0ff */
[----:B------:R-:W-:Y:S02]  /*5aa0*/  LOP3.LUT R14, R9, 0x38, R14, 0xf8, !PT ;  /* 0x00000038090e7812 */ /* 0x000fe400078ef80e */
[----:B------:R-:W-:Y:S01]  /*5ab0*/  SHF.R.U32.HI R9, RZ, 0x3, R9 ;  /* 0x00000003ff097819 */ /* 0x000fe20000011609 */
[----:B------:R-:W-:Y:S02]  /*5ac0*/  @UP0 USHF.R.S32.HI UR8, URZ, 0x1f, UR7 ;  /* 0x0000001f3f080899 */ /* 0x000fe40008011407 */
[----:B------:R-:W-:Y:S01]  /*5ad0*/  @UP0 UMOV UR4, UR7 ;  /* 0x0000000700040c82 */ /* 0x000fe20008000000 */
[----:B------:R-:W-:-:S04]  /*5ae0*/  LOP3.LUT R9, R14, R9, RZ, 0x3c, !PT ;  /* 0x000000090e097212 */ /* 0x000fc800078e3cff */
[----:B------:R-:W-:Y:S01]  /*5af0*/  @UP0 UMOV UR5, UR8 ;  /* 0x0000000800050c82 */ /* 0x000fe20008000000 */
[----:B------:R-:W-:Y:S01]  /*5b00*/  IMAD.IADD R9, R10, 0x1, R9 ;  /* 0x000000010a097824 */ /* 0x000fe200078e0209 */
[----:B-1-3--:R-:W-:Y:S06]  /*5b10*/  @P1 BRA `(.L_x_1706) ;  /* 0x0000000000101947 */ /* 0x00afec0003800000 */
[----:B------:R-:W-:Y:S05]  /*5b20*/  @!P0 BRA `(.L_x_1706) ;  /* 0x00000000000c8947 */ /* 0x000fea0003800000 */
[----:B------:R-:W2:Y:S04]  /*5b30*/  LDG.E R7, desc[UR46][R4.64] ;  /* 0x0000002e04077981 */ /* 0x000ea8000c1e1900 */
[----:B-----5:R-:W2:Y:S02]  /*5b40*/  LDG.E R2, desc[UR46][R4.64+0x4] ;  /* 0x0000042e04027981 */ /* 0x020ea4000c1e1900 */
[----:B--2---:R-:W-:-:S07]  /*5b50*/  IMAD.IADD R2, R2, 0x1, -R7 ;  /* 0x0000000102027824 */ /* 0x004fce00078e0a07 */
.L_x_1706:
[----:B------:R-:W-:Y:S01]  /*5b60*/  LEA R46, R9, UR6, 0x1 ;  /* 0x00000006092e7c11 */ /* 0x000fe2000f8e08ff */
[----:B------:R-:W-:Y:S01]  /*5b70*/  IMAD R30, R36, UR10, RZ ;  /* 0x0000000a241e7c24 */ /* 0x000fe2000f8e02ff */
[----:B------:R-:W-:Y:S01]  /*5b80*/  USHF.R.S32.HI UR6, URZ, 0x1f, UR36 ;  /* 0x0000001f3f067899 */ /* 0x000fe20008011424 */
[----:B-----5:R-:W-:Y:S01]  /*5b90*/  IMAD R2, R39, -0x80, R2 ;  /* 0xffffff8027027824 */ /* 0x020fe200078e0202 */
[----:B------:R-:W1:Y:S01]  /*5ba0*/  LDC.64 R48, c[0x0][0x820] ;  /* 0x00020800ff307b82 */ /* 0x000e620000000a00 */
[----:B------:R2:W3:Y:S01]  /*5bb0*/  LDS.128 R32, [R46+0x8800] ;  /* 0x008800002e207984 */ /* 0x0004e20000000c00 */
[----:B------:R-:W-:Y:S01]  /*5bc0*/  IMAD.SHL.U32 R28, R3, 0x8, RZ ;  /* 0x00000008031c7824 */ /* 0x000fe200078e00ff */
[----:B------:R-:W-:Y:S01]  /*5bd0*/  ULDC UR11, c[0x0][0x83c] ;  /* 0x00020f00000b7ab9 */ /* 0x000fe20000000800 */
[----:B------:R-:W-:Y:S01]  /*5be0*/  IMAD R37, R37, UR9, R30 ;  /* 0x0000000925257c24 */ /* 0x000fe2000f8e021e */
[----:B------:R2:W4:Y:S01]  /*5bf0*/  LDS.128 R24, [R46+0x1000] ;  /* 0x001000002e187984 */ /* 0x0005220000000c00 */
[----:B------:R-:W-:Y:S01]  /*5c00*/  VIADD R30, R0, 0x10 ;  /* 0x00000010001e7836 */ /* 0x000fe20000000000 */
[----:B------:R-:W-:Y:S01]  /*5c10*/  VIMNMX R47, R2, 0x80, PT ;  /* 0x00000080022f7848 */ /* 0x000fe20003fe0100 */
[----:B------:R-:W-:Y:S01]  /*5c20*/  VIADD R31, R0, 0x20 ;  /* 0x00000020001f7836 */ /* 0x000fe20000000000 */
[----:B------:R2:W1:Y:S01]  /*5c30*/  LDS.128 R20, [R46+0x1800] ;  /* 0x001800002e147984 */ /* 0x0004620000000c00 */
[--C-:B------:R-:W-:Y:S01]  /*5c40*/  SHF.R.S32.HI R29, RZ, 0x1f, R28.reuse ;  /* 0x0000001fff1d7819 */ /* 0x100fe2000001141c */
[----:B------:R-:W-:Y:S01]  /*5c50*/  USEL UR8, UR6, URZ, !UP0 ;  /* 0x0000003f06087287 */ /* 0x000fe2000c000000 */
[-C--:B------:R-:W-:Y:S01]  /*5c60*/  ISETP.GE.AND P6, PT, R30, R47.reuse, PT ;  /* 0x0000002f1e00720c */ /* 0x080fe20003fc6270 */
[----:B------:R2:W1:Y:S01]  /*5c70*/  LDS.128 R16, [R46+0x2000] ;  /* 0x002000002e107984 */ /* 0x0004620000000c00 */
[C---:B------:R-:W-:Y:S01]  /*5c80*/  VIADD R30, R0.reuse, 0x40 ;  /* 0x00000040001e7836 */ /* 0x040fe20000000000 */
[-C--:B------:R-:W-:Y:S01]  /*5c90*/  ISETP.GE.AND P2, PT, R0, R47.reuse, PT ;  /* 0x0000002f0000720c */ /* 0x080fe20003f46270 */
[----:B------:R-:W-:Y:S01]  /*5ca0*/  IMAD.WIDE.U32 R2, R36, UR9, R28 ;  /* 0x0000000924027c25 */ /* 0x000fe2000f8e001c */
[----:B------:R2:W1:Y:S01]  /*5cb0*/  LDS.128 R12, [R46+0x2800] ;  /* 0x002800002e0c7984 */ /* 0x0004620000000c00 */
[----:B------:R-:W-:Y:S01]  /*5cc0*/  ULDC.64 UR6, c[0x0][0x858] ;  /* 0x0002160000067ab9 */ /* 0x000fe20000000a00 */
[-C--:B------:R-:W-:Y:S01]  /*5cd0*/  ISETP.GE.AND P1, PT, R30, R47.reuse, PT ;  /* 0x0000002f1e00720c */ /* 0x080fe20003f26270 */
[----:B------:R-:W-:Y:S01]  /*5ce0*/  IMAD.MOV.U32 R30, RZ, RZ, R2 ;  /* 0x000000ffff1e7224 */ /* 0x000fe200078e0002 */
[----:B------:R2:W1:Y:S01]  /*5cf0*/  LDS.128 R8, [R46+0x3000] ;  /* 0x003000002e087984 */ /* 0x0004620000000c00 */
[----:B------:R-:W-:Y:S01]  /*5d00*/  ISETP.GE.OR P4, PT, R28, UR11, P2 ;  /* 0x0000000b1c007c0c */ /* 0x000fe20009786670 */
[----:B------:R-:W-:Y:S01]  /*5d10*/  USEL UR36, UR36, URZ, !UP0 ;  /* 0x0000003f24247287 */ /* 0x000fe2000c000000 */
[C---:B------:R-:W-:Y:S01]  /*5d20*/  IADD3 R2, P3, R0.reuse, UR4, RZ ;  /* 0x0000000400027c10 */ /* 0x040fe2000ff7e0ff */
[----:B------:R2:W1:Y:S01]  /*5d30*/  LDS.128 R4, [R46+0x3800] ;  /* 0x003800002e047984 */ /* 0x0004620000000c00 */
[----:B------:R-:W-:Y:S01]  /*5d40*/  UIMAD UR4, UR8, UR6, URZ ;  /* 0x00000006080472a4 */ /* 0x000fe2000f8e023f */
[----:B------:R-:W-:Y:S01]  /*5d50*/  ISETP.GE.AND P0, PT, R31, R47, PT ;  /* 0x0000002f1f00720c */ /* 0x000fe20003f06270 */
[----:B------:R-:W-:Y:S01]  /*5d60*/  IMAD.IADD R31, R3, 0x1, R37 ;  /* 0x00000001031f7824 */ /* 0x000fe200078e0225 */
[C---:B------:R-:W-:Y:S01]  /*5d70*/  LEA.HI.X.SX32 R3, R0.reuse, UR5, 0x1, P3 ;  /* 0x0000000500037c11 */ /* 0x040fe200098f0eff */
[----:B------:R-:W-:Y:S01]  /*5d80*/  IMAD.U32 R45, RZ, RZ, UR6 ;  /* 0x00000006ff2d7e24 */ /* 0x000fe2000f8e00ff */
[----:B------:R-:W-:Y:S01]  /*5d90*/  UIMAD UR4, UR36, UR7, UR4 ;  /* 0x00000007240472a4 */ /* 0x000fe2000f8e0204 */
[----:B------:R-:W-:Y:S01]  /*5da0*/  VIADD R36, R0, 0x30 ;  /* 0x0000003000247836 */ /* 0x000fe20000000000 */
[----:B------:R-:W-:Y:S01]  /*5db0*/  BSSY B0, `(.L_x_1707) ;  /* 0x0000014000007945 */ /* 0x000fe20003800000 */
[----:B------:R-:W-:Y:S01]  /*5dc0*/  IMAD.WIDE.U32 R44, R45, UR36, R30 ;  /* 0x000000242d2c7c25 */ /* 0x000fe2000f8e001e */
[----:B------:R-:W-:-:S02]  /*5dd0*/  P2R R50, PR, RZ, 0x40 ;  /* 0x00000040ff327803 */ /* 0x000fc40000000000 */
[----:B------:R-:W-:Y:S01]  /*5de0*/  ISETP.GE.AND P5, PT, R36, R47, PT ;  /* 0x0000002f2400720c */ /* 0x000fe20003fa6270 */
[----:B------:R-:W-:Y:S01]  /*5df0*/  VIADD R41, R45, UR4 ;  /* 0x000000042d297c36 */ /* 0x000fe20008000000 */
[----:B------:R-:W-:Y:S01]  /*5e00*/  ISETP.GE.OR P3, PT, R28, UR11, P6 ;  /* 0x0000000b1c007c0c */ /* 0x000fe2000b766670 */
[----:B------:R-:W-:Y:S01]  /*5e10*/  IMAD.WIDE R2, R39, 0x80, R2 ;  /* 0x0000008027027825 */ /* 0x000fe200078e0202 */
[----:B------:R-:W-:Y:S01]  /*5e20*/  P2R R51, PR, RZ, 0x20 ;  /* 0x00000020ff337803 */ /* 0x000fe20000000000 */
[----:B--23--:R-:W-:Y:S10]  /*5e30*/  @P4 BRA `(.L_x_1708) ;  /* 0x00000000002c4947 */ /* 0x00cff40003800000 */
        /* <DEDUP_REMOVED lines=11> */
.L_x_1708:
[----:B------:R-:W-:Y:S05]  /*5ef0*/  BSYNC B0 ;  /* 0x0000000000007941 */ /* 0x000fea0003800000 */
.L_x_1707:
        /* <DEDUP_REMOVED lines=15> */
.L_x_1710:
[----:B------:R-:W-:Y:S05]  /*5ff0*/  BSYNC B0 ;  /* 0x0000000000007941 */ /* 0x000fea0003800000 */
.L_x_1709:
        /* <DEDUP_REMOVED lines=18> */
.L_x_1712:
[----:B------:R-:W-:Y:S05]  /*6120*/  BSYNC B0 ;  /* 0x0000000000007941 */ /* 0x000fea0003800000 */
.L_x_1711:
        /* <DEDUP_REMOVED lines=17> */
.L_x_1714:
[----:B------:R-:W-:Y:S05]  /*6240*/  BSYNC B0 ;  /* 0x0000000000007941 */ /* 0x000fea0003800000 */
.L_x_1713:
        /* <DEDUP_REMOVED lines=18> */
.L_x_1716:
[----:B------:R-:W-:Y:S05]  /*6370*/  BSYNC B0 ;  /* 0x0000000000007941 */ /* 0x000fea0003800000 */
.L_x_1715:
        /* <DEDUP_REMOVED lines=18> */
.L_x_1718:
[----:B------:R-:W-:Y:S05]  /*64a0*/  BSYNC B0 ;  /* 0x0000000000007941 */ /* 0x000fea0003800000 */
.L_x_1717:
[----:B--23--:R2:W3:Y:S01]  /*64b0*/  LDS.128 R32, [R46+0xb000] ;  /* 0x00b000002e207984 */ /* 0x00c4e20000000c00 */
[----:B------:R-:W-:Y:S01]  /*64c0*/  ISETP.GE.AND P4, PT, R38, R47, PT ;  /* 0x0000002f2600720c */ /* 0x000fe20003f86270 */
[----:B------:R-:W-:Y:S01]  /*64d0*/  BSSY B0, `(.L_x_1719) ;  /* 0x0000011000007945 */ /* 0x000fe20003800000 */
[----:B------:R-:W-:Y:S02]  /*64e0*/  IMAD R38, R48, UR10, RZ ;  /* 0x0000000a30267c24 */ /* 0x000fe4000f8e02ff */
        /* <DEDUP_REMOVED lines=15> */
.L_x_1720:
[----:B------:R-:W-:Y:S05]  /*65e0*/  BSYNC B0 ;  /* 0x0000000000007941 */ /* 0x000fea0003800000 */
.L_x_1719:
        /* <DEDUP_REMOVED lines=21> */
.L_x_1722:
[----:B------:R-:W-:Y:S05]  /*6740*/  BSYNC B0 ;  /* 0x0000000000007941 */ /* 0x000fea0003800000 */
.L_x_1721:
[----:B------:R-:W-:Y:S01]  /*6750*/  P2R R0, PR, RZ, 0x20 ;  /* 0x00000020ff007803 */ /* 0x000fe20000000000 */
[----:B------:R-:W-:Y:S01]  /*6760*/  ULDC UR5, c[0x0][0x80c] ;  /* 0x0002030000057ab9 */ /* 0x000fe20000000800 */
[----:B------:R-:W-:Y:S01]  /*6770*/  ISETP.NE.AND P5, PT, R50, RZ, PT ;  /* 0x000000ff3200720c */ /* 0x000fe20003fa5270 */
[----:B------:R-:W-:Y:S01]  /*6780*/  ULDC.64 UR6, c[0x0][0x828] ;  /* 0x00020a0000067ab9 */ /* 0x000fe20000000a00 */
[----:B------:R-:W-:Y:S01]  /*6790*/  ISETP.NE.AND P6, PT, R51, RZ, PT ;  /* 0x000000ff3300720c */ /* 0x000fe20003fc5270 */
[----:B------:R-:W-:Y:S01]  /*67a0*/  IMAD.U32 R29, RZ, RZ, UR6 ;  /* 0x00000006ff1d7e24 */ /* 0x000fe2000f8e00ff */
[C---:B------:R-:W-:Y:S01]  /*67b0*/  ISETP.GE.OR P5, PT, R28.reuse, UR5, P5 ;  /* 0x000000051c007c0c */ /* 0x040fe2000afa6670 */
[----:B------:R-:W-:Y:S01]  /*67c0*/  IMAD.IADD R39, R39, 0x1, R43 ;  /* 0x0000000127277824 */ /* 0x000fe200078e022b */
[----:B------:R-:W-:Y:S01]  /*67d0*/  ISETP.GE.OR P2, PT, R28, UR5, P2 ;  /* 0x000000051c007c0c */ /* 0x000fe20009746670 */
[----:B------:R-:W-:Y:S01]  /*67e0*/  UIMAD UR4, UR8, UR6, URZ ;  /* 0x00000006080472a4 */ /* 0x000fe2000f8e023f */
[----:B------:R-:W-:Y:S01]  /*67f0*/  P2R R40, PR, RZ, 0x20 ;  /* 0x00000020ff287803 */ /* 0x000fe20000000000 */
[----:B------:R-:W-:Y:S01]  /*6800*/  IMAD.WIDE.U32 R38, R29, UR36, R38 ;  /* 0x000000241d267c25 */ /* 0x000fe2000f8e0026 */
[----:B------:R-:W-:Y:S01]  /*6810*/  ISETP.NE.AND P5, PT, R0, RZ, PT ;  /* 0x000000ff0000720c */ /* 0x000fe20003fa5270 */
[----:B------:R-:W-:Y:S01]  /*6820*/  UIMAD UR4, UR36, UR7, UR4 ;  /* 0x00000007240472a4 */ /* 0x000fe2000f8e0204 */
[C---:B------:R-:W-:Y:S01]  /*6830*/  ISETP.GE.OR P0, PT, R28.reuse, UR5, P0 ;  /* 0x000000051c007c0c */ /* 0x040fe20008706670 */
[----:B------:R-:W-:Y:S01]  /*6840*/  BSSY B0, `(.L_x_1723) ;  /* 0x0000013000007945 */ /* 0x000fe20003800000 */
[----:B------:R-:W-:-:S02]  /*6850*/  ISETP.GE.OR P6, PT, R28, UR5, P6 ;  /* 0x000000051c007c0c */ /* 0x000fc4000b7c6670 */
[C---:B------:R-:W-:Y:S01]  /*6860*/  ISETP.GE.OR P1, PT, R28.reuse, UR5, P1 ;  /* 0x000000051c007c0c */ /* 0x040fe20008f26670 */
[----:B--23--:R-:W-:Y:S01]  /*6870*/  VIADD R35, R39, UR4 ;  /* 0x0000000427237c36 */ /* 0x00cfe20008000000 */
[C---:B------:R-:W-:Y:S02]  /*6880*/  ISETP.GE.OR P3, PT, R28.reuse, UR5, P3 ;  /* 0x000000051c007c0c */ /* 0x040fe40009f66670 */
[C---:B------:R-:W-:Y:S02]  /*6890*/  ISETP.GE.OR P4, PT, R28.reuse, UR5, P4 ;  /* 0x000000051c007c0c */ /* 0x040fe4000a786670 */
        /* <DEDUP_REMOVED lines=13> */
.L_x_1724:
[----:B------:R-:W-:Y:S05]  /*6970*/  BSYNC B0 ;  /* 0x0000000000007941 */ /* 0x000fea0003800000 */
.L_x_1723:
[----:B---3--:R3:W1:Y:S01]  /*6980*/  LDS.128 R28, [R46+0x800] ;  /* 0x000800002e1c7984 */ /* 0x0086620000000c00 */
        /* <DEDUP_REMOVED lines=15> */
[----:B-1----:R1:W-:Y:S02]  /*6a80*/  STG.E.128 desc[UR46][R36.64], R28 ;  /* 0x0000001c24007986 */ /* 0x0023e4000c101d2e */
.L_x_1726:
[----:B------:R-:W-:Y:S05]  /*6a90*/  BSYNC B0 ;  /* 0x0000000000007941 */ /* 0x000fea0003800000 */
.L_x_1725:
        /* <DEDUP_REMOVED lines=15> */
.L_x_1728:
[----:B------:R-:W-:Y:S05]  /*6b90*/  BSYNC B0 ;  /* 0x0000000000007941 */ /* 0x000fea0003800000 */
.L_x_1727:
[----:B------:R-:W-:Y:S04]  /*6ba0*/  BSSY B0, `(.L_x_1729) ;  /* 0x000000f000007945 */ /* 0x000fe80003800000 */
[----:B------:R-:W-:Y:S05]  /*6bb0*/  @P6 BRA `(.L_x_1730) ;  /* 0x0000000000346947 */ /* 0x000fea0003800000 */
        /* <DEDUP_REMOVED lines=13> */
.L_x_1730:
[----:B------:R-:W-:Y:S05]  /*6c90*/  BSYNC B0 ;  /* 0x0000000000007941 */ /* 0x000fea0003800000 */
.L_x_1729:
        /* <DEDUP_REMOVED lines=15> */
.L_x_1732:
[----:B------:R-:W-:Y:S05]  /*6d90*/  BSYNC B0 ;  /* 0x0000000000007941 */ /* 0x000fea0003800000 */
.L_x_1731:
        /* <DEDUP_REMOVED lines=15> */
.L_x_1734:
[----:B------:R-:W-:Y:S05]  /*6e90*/  BSYNC B0 ;  /* 0x0000000000007941 */ /* 0x000fea0003800000 */
.L_x_1733:
        /* <DEDUP_REMOVED lines=15> */
.L_x_1736:
[----:B------:R-:W-:Y:S05]  /*6f90*/  BSYNC B0 ;  /* 0x0000000000007941 */ /* 0x000fea0003800000 */
.L_x_1735:
[----:B------:R-:W-:Y:S05]  /*6fa0*/  @P5 BRA `(.L_x_1680) ;  /* 0x0000005000c05947 */ /* 0x000fea0003800000 */
[----:B-1----:R-:W-:Y:S01]  /*6fb0*/  IADD3 R9, P0, R2, 0x70, RZ ;  /* 0x0000007002097810 */ /* 0x002fe20007f1e0ff */
        /* <DEDUP_REMOVED lines=13> */
.L_x_1705:
[----:B------:R-:W-:Y:S01]  /*7090*/  ULDC.64 UR4, c[0x0][0x870] ;  /* 0x00021c0000047ab9 */ /* 0x000fe20000000a00 */
[----:B------:R-:W1:Y:S01]  /*70a0*/  S2R R6, SR_TID.X ;  /* 0x0000000000067919 */ /* 0x000e620000002100 */
[----:B------:R-:W-:Y:S01]  /*70b0*/  UISETP.NE.U32.AND UP0, UPT, UR4, URZ, UPT ;  /* 0x0000003f0400728c */ /* 0x000fe2000bf05070 */
[----:B------:R-:W2:Y:S03]  /*70c0*/  S2UR UR10, SR_CTAID.Y ;  /* 0x00000000000a79c3 */ /* 0x000ea60000002600 */
[----:B------:R-:W-:-:S03]  /*70d0*/  UISETP.NE.AND.EX UP0, UPT, UR5, URZ, UPT, UP0 ;  /* 0x0000003f0500728c */ /* 0x000fc6000bf05300 */
[----:B------:R-:W-:Y:S02]  /*70e0*/  ULDC.64 UR4, c[0x0][0x870] ;  /* 0x00021c0000047ab9 */ /* 0x000fe40000000a00 */
[----:B------:R-:W-:Y:S01]  /*70f0*/  UIMAD.WIDE UR4, UR36, 0x4, UR4 ;  /* 0x00000004240478a5 */ /* 0x000fe2000f8e0204 */
[----:B------:R-:W-:Y:S01]  /*7100*/  PLOP3.LUT P0, PT, PT, PT, UP0, 0x80, 0x0 ;  /* 0x000000000000781c */ /* 0x000fe20003f0f008 */
[----:B------:R-:W-:Y:S01]  /*7110*/  ULDC UR6, c[0x0][0x808] ;  /* 0x0002020000067ab9 */ /* 0x000fe20000000800 */
[----:B------:R-:W3:Y:S03]  /*7120*/  LDC.64 R10, c[0x0][0x820] ;  /* 0x00020800ff0a7b82 */ /* 0x000ee60000000a00 */
[----:B------:R-:W-:Y:S02]  /*7130*/  IMAD.U32 R2, RZ, RZ, UR4 ;  /* 0x00000004ff027e24 */ /* 0x000fe4000f8e00ff */
[----:B------:R-:W-:Y:S01]  /*7140*/  IMAD.U32 R3, RZ, RZ, UR5 ;  /* 0x00000005ff037e24 */ /* 0x000fe2000f8e00ff */
[----:B------:R-:W-:-:S05]  /*7150*/  ULDC.64 UR4, c[0x0][0x878] ;  /* 0x00021e0000047ab9 */ /* 0x000fca0000000a00 */
[----:B------:R-:W4:Y:S01]  /*7160*/  @P0 LDG.E R8, desc[UR46][R2.64] ;  /* 0x0000002e02080981 */ /* 0x000f22000c1e1900 */
[----:B------:R-:W-:Y:S01]  /*7170*/  UISETP.NE.U32.AND UP1, UPT, UR4, URZ, UPT ;  /* 0x0000003f0400728c */ /* 0x000fe2000bf25070 */
[----:B------:R-:W-:-:S03]  /*7180*/  IMAD.U32 R0, RZ, RZ, UR6 ;  /* 0x00000006ff007e24 */ /* 0x000fc6000f8e00ff */
[----:B------:R-:W-:Y:S01]  /*7190*/  UISETP.NE.AND.EX UP1, UPT, UR5, URZ, UPT, UP1 ;  /* 0x0000003f0500728c */ /* 0x000fe2000bf25310 */
[----:B-1----:R-:W-:Y:S01]  /*71a0*/  VIADD R7, R6, 0xffffff80 ;  /* 0xffffff8006077836 */ /* 0x002fe20000000000 */
[----:B------:R-:W1:Y:S04]  /*71b0*/  S2R R9, SR_CTAID.X ;  /* 0x0000000000097919 */ /* 0x000e680000002500 */
[----:B------:R-:W-:Y:S02]  /*71c0*/  PLOP3.LUT P1, PT, PT, PT, UP1, 0x80, 0x0 ;  /* 0x000000000000781c */ /* 0x000fe40003f2f018 */
[----:B------:R-:W-:-:S03]  /*71d0*/  SHF.R.S32.HI R6, RZ, 0x1f, R7 ;  /* 0x0000001fff067819 */ /* 0x000fc60000011407 */
[----:B------:R-:W-:Y:S02]  /*71e0*/  @UP1 ULDC.64 UR4, c[0x0][0x878] ;  /* 0x00021e0000041ab9 */ /* 0x000fe40000000a00 */
[----:B------:R-:W-:-:S06]  /*71f0*/  @UP1 UIMAD.WIDE UR4, UR36, 0x4, UR4 ;  /* 0x00000004240418a5 */ /* 0x000fcc000f8e0204 */
[----:B------:R-:W-:Y:S02]  /*7200*/  IMAD.U32 R4, RZ, RZ, UR4 ;  /* 0x00000004ff047e24 */ /* 0x000fe4000f8e00ff */
[----:B------:R-:W-:Y:S01]  /*7210*/  IMAD.U32 R5, RZ, RZ, UR5 ;  /* 0x00000005ff057e24 */ /* 0x000fe2000f8e00ff */
[----:B--2---:R-:W-:Y:S01]  /*7220*/  USHF.R.S32.HI UR11, URZ, 0x1f, UR10 ;  /* 0x0000001f3f0b7899 */ /* 0x004fe2000801140a */
[----:B------:R-:W-:-:S03]  /*7230*/  UMOV UR4, URZ ;  /* 0x0000003f00047c82 */ /* 0x000fc60008000000 */
[----:B------:R2:W5:Y:S01]  /*7240*/  @P1 LDG.E R0, desc[UR46][R4.64] ;  /* 0x0000002e04001981 */ /* 0x000562000c1e1900 */
[----:B------:R-:W-:Y:S01]  /*7250*/  UMOV UR5, URZ ;  /* 0x0000003f00057c82 */ /* 0x000fe20008000000 */
[----:B----4-:R-:W-:Y:S02]  /*7260*/  @P0 R2UR UR6, R8 ;  /* 0x00000000080602ca */ /* 0x010fe400000e0000 */
[----:B------:R-:W-:-:S04]  /*7270*/  LEA.HI R8, R6, R7, RZ, 0x4 ;  /* 0x0000000706087211 */ /* 0x000fc800078f20ff */
[----:B------:R-:W-:Y:S02]  /*7280*/  LOP3.LUT R6, R8, 0x1ffffff0, RZ, 0xc0, !PT ;  /* 0x1ffffff008067812 */ /* 0x000fe400078ec0ff */
[----:B------:R-:W-:-:S03]  /*7290*/  SHF.R.S32.HI R17, RZ, 0x4, R8 ;  /* 0x00000004ff117819 */ /* 0x000fc60000011408 */
[----:B------:R-:W-:Y:S02]  /*72a0*/  IMAD.IADD R6, R7, 0x1, -R6 ;  /* 0x0000000107067824 */ /* 0x000fe400078e0a06 */
[----:B------:R-:W-:Y:S02]  /*72b0*/  @UP0 USHF.R.S32.HI UR7, URZ, 0x1f, UR6 ;  /* 0x0000001f3f070899 */ /* 0x000fe40008011406 */
[----:B--2---:R-:W-:Y:S01]  /*72c0*/  IMAD.SHL.U32 R4, R6, 0x8, RZ ;  /* 0x0000000806047824 */ /* 0x004fe200078e00ff */
[----:B------:R-:W-:Y:S01]  /*72d0*/  @UP0 UMOV UR4, UR6 ;  /* 0x0000000600040c82 */ /* 0x000fe20008000000 */
[----:B---3--:R-:W-:-:S03]  /*72e0*/  IMAD R6, R10, UR11, RZ ;  /* 0x0000000b0a067c24 */ /* 0x008fc6000f8e02ff */
[----:B------:R-:W-:Y:S01]  /*72f0*/  @UP0 UMOV UR5, UR7 ;  /* 0x0000000700050c82 */ /* 0x000fe20008000000 */
[----:B------:R-:W-:Y:S01]  /*7300*/  SHF.R.S32.HI R5, RZ, 0x1f, R4 ;  /* 0x0000001fff057819 */ /* 0x000fe20000011404 */
[----:B-1----:R-:W-:Y:S06]  /*7310*/  @P1 BRA `(.L_x_1737) ;  /* 0x0000000000101947 */ /* 0x002fec0003800000 */
[----:B------:R-:W-:Y:S05]  /*7320*/  @!P0 BRA `(.L_x_1737) ;  /* 0x00000000000c8947 */ /* 0x000fea0003800000 */
[----:B------:R-:W2:Y:S04]  /*7330*/  LDG.E R7, desc[UR46][R2.64] ;  /* 0x0000002e02077981 */ /* 0x000ea8000c1e1900 */
[----:B-----5:R-:W2:Y:S02]  /*7340*/  LDG.E R0, desc[UR46][R2.64+0x4] ;  /* 0x0000042e02007981 */ /* 0x020ea4000c1e1900 */
[----:B--2---:R-:W-:-:S07]  /*7350*/  IMAD.IADD R0, R0, 0x1, -R7 ;  /* 0x0000000100007824 */ /* 0x004fce00078e0a07 */
.L_x_1737:
[----:B-----5:R-:W-:Y:S01]  /*7360*/  IMAD R12, R9, -0x80, R0 ;  /* 0xffffff80090c7824 */ /* 0x020fe200078e0200 */
[----:B------:R-:W-:Y:S01]  /*7370*/  USHF.R.S32.HI UR6, URZ, 0x1f, UR36 ;  /* 0x0000001f3f067899 */ /* 0x000fe20008011424 */
[C---:B------:R-:W-:Y:S01]  /*7380*/  VIADD R19, R17.reuse, 0x40 ;  /* 0x0000004011137836 */ /* 0x040fe20000000000 */
[----:B------:R-:W-:Y:S01]  /*7390*/  ULDC UR7, c[0x0][0x80c] ;  /* 0x0002030000077ab9 */ /* 0x000fe20000000800 */
[----:B------:R-:W-:Y:S01]  /*73a0*/  IMAD.WIDE.U32 R2, R10, UR10, R4 ;  /* 0x0000000a0a027c25 */ /* 0x000fe2000f8e0004 */
[-C--:B------:R-:W-:Y:S01]  /*73b0*/  ISETP.GE.AND P5, PT, R17, R12.reuse, PT ;  /* 0x0000000c1100720c */ /* 0x080fe20003fa6270 */
[----:B------:R-:W-:Y:S01]  /*73c0*/  USEL UR6, UR6, URZ, !UP0 ;  /* 0x0000003f06067287 */ /* 0x000fe2000c000000 */
[-C--:B------:R-:W-:Y:S01]  /*73d0*/  ISETP.GE.AND P2, PT, R19, R12.reuse, PT ;  /* 0x0000000c1300720c */ /* 0x080fe20003f46270 */
[C---:B------:R-:W-:Y:S01]  /*73e0*/  VIADD R7, R17.reuse, 0x10 ;  /* 0x0000001011077836 */ /* 0x040fe20000000000 */
[----:B------:R-:W1:Y:S01]  /*73f0*/  LDC.64 R18, c[0x0][0x850] ;  /* 0x00021400ff127b82 */ /* 0x000e620000000a00 */
[----:B------:R-:W-:Y:S01]  /*7400*/  VIADD R15, R17, 0x30 ;  /* 0x00000030110f7836 */ /* 0x000fe20000000000 */
[----:B------:R-:W-:Y:S01]  /*7410*/  ULDC.64 UR8, c[0x0][0x828] ;  /* 0x00020a0000087ab9 */ /* 0x000fe20000000a00 */
[----:B------:R-:W-:Y:S01]  /*7420*/  IMAD R11, R11, UR10, R6 ;  /* 0x0000000a0b0b7c24 */ /* 0x000fe2000f8e0206 */
[----:B------:R-:W-:Y:S01]  /*7430*/  ISETP.GE.OR P4, PT, R4, UR7, P5 ;  /* 0x0000000704007c0c */ /* 0x000fe2000af86670 */
[----:B------:R-:W-:Y:S01]  /*7440*/  IMAD.MOV.U32 R6, RZ, RZ, R2 ;  /* 0x000000ffff067224 */ /* 0x000fe200078e0002 */
[----:B------:R-:W-:Y:S01]  /*7450*/  IADD3 R2, P3, R17, UR4, RZ ;  /* 0x0000000411027c10 */ /* 0x000fe2000ff7e0ff */
[----:B------:R-:W-:Y:S01]  /*7460*/  USEL UR36, UR36, URZ, !UP0 ;  /* 0x0000003f24247287 */ /* 0x000fe2000c000000 */
[-C--:B------:R-:W-:Y:S01]  /*7470*/  ISETP.GE.AND P6, PT, R7, R12.reuse, PT ;  /* 0x0000000c0700720c */ /* 0x080fe20003fc6270 */
        /* <DEDUP_REMOVED lines=11> */
[----:B------:R-:W-:Y:S01]  /*7530*/  IMAD.WIDE R2, R9, 0x80, R2 ;  /* 0x0000008009027825 */ /* 0x000fe200078e0202 */
[----:B------:R-:W-:-:S03]  /*7540*/  ISETP.GE.OR P3, PT, R4, UR7, P6 ;  /* 0x0000000704007c0c */ /* 0x000fc6000b766670 */
[----:B------:R-:W-:Y:S01]  /*7550*/  VIADD R9, R15, UR4 ;  /* 0x000000040f097c36 */ /* 0x000fe20008000000 */
[----:B------:R-:W-:Y:S09]  /*7560*/  @P4 BRA `(.L_x_1739) ;  /* 0x0000000000284947 */ /* 0x000ff20003800000 */
        /* <DEDUP_REMOVED lines=10> */
.L_x_1739:
[----:B------:R-:W-:Y:S05]  /*7610*/  BSYNC B0 ;  /* 0x0000000000007941 */ /* 0x000fea0003800000 */
.L_x_1738:
[----:B------:R-:W-:Y:S01]  /*7620*/  BSSY B0, `(.L_x_1740) ;  /* 0x0000010000007945 */ /* 0x000fe20003800000 */
[----:B------:R-:W-:-:S03]  /*7630*/  ISETP.GE.OR P4, PT, R4, UR7, P0 ;  /* 0x0000000704007c0c */ /* 0x000fc60008786670 */
[----:B------:R-:W-:Y:S10]  /*7640*/  @P3 BRA `(.L_x_1741) ;  /* 0x0000000000343947 */ /* 0x000ff40003800000 */
        /* <DEDUP_REMOVED lines=13> */
.L_x_1741:
[----:B------:R-:W-:Y:S05]  /*7720*/  BSYNC B0 ;  /* 0x0000000000007941 */ /* 0x000fea0003800000 */
.L_x_1740:
[----:B------:R-:W-:Y:S01]  /*7730*/  BSSY B0, `(.L_x_1742) ;  /* 0x0000010000007945 */ /* 0x000fe20003800000 */
[----:B------:R-:W-:-:S03]  /*7740*/  ISETP.GE.OR P3, PT, R4, UR7, P1 ;  /* 0x0000000704007c0c */ /* 0x000fc60008f66670 */
[----:B------:R-:W-:Y:S10]  /*7750*/  @P4 BRA `(.L_x_1743) ;  /* 0x0000000000344947 */ /* 0x000ff40003800000 */
        /* <DEDUP_REMOVED lines=13> */
.L_x_1743:
[----:B------:R-:W-:Y:S05]  /*7830*/  BSYNC B0 ;  /* 0x0000000000007941 */ /* 0x000fea0003800000 */
.L_x_1742:
[----:B------:R-:W-:Y:S01]  /*7840*/  BSSY B0, `(.L_x_1744) ;  /* 0x0000011000007945 */ /* 0x000fe20003800000 */
[----:B------:R-:W-:Y:S01]  /*7850*/  ISETP.GE.OR P4, PT, R4, UR7, P2 ;  /* 0x0000000704007c0c */ /* 0x000fe20009786670 */
[----:B------:R-:W-:Y:S02]  /*7860*/  VIADD R13, R17, 0x50 ;  /* 0x00000050110d7836 */ /* 0x000fe40000000000 */
[----:B------:R-:W-:Y:S10]  /*7870*/  @P3 BRA `(.L_x_1745) ;  /* 0x0000000000343947 */ /* 0x000ff40003800000 */
        /* <DEDUP_REMOVED lines=13> */
.L_x_1745:
[----:B------:R-:W-:Y:S05]  /*7950*/  BSYNC B0 ;  /* 0x0000000000007941 */ /* 0x000fea0003800000 */
.L_x_1744:
[----:B------:R-:W-:Y:S01]  /*7960*/  BSSY B0, `(.L_x_1746) ;  /* 0x0000010000007945 */ /* 0x000fe20003800000 */
[----:B------:R-:W-:-:S03]  /*7970*/  ISETP.GE.AND P3, PT, R13, R12, PT ;  /* 0x0000000c0d00720c */ /* 0x000fc60003f66270 */
        /* <DEDUP_REMOVED lines=14> */
.L_x_1747:
[----:B------:R-:W-:Y:S05]  /*7a60*/  BSYNC B0 ;  /* 0x0000000000007941 */ /* 0x000fea0003800000 */
.L_x_1746:
[----:B------:R-:W-:Y:S01]  /*7a70*/  ISETP.GE.OR P4, PT, R4, UR7, P3 ;  /* 0x0000000704007c0c */ /* 0x000fe20009f86670 */
[C---:B-1----:R-:W-:Y:S01]  /*7a80*/  IMAD R0, R18.reuse, UR11, RZ ;  /* 0x0000000b12007c24 */ /* 0x042fe2000f8e02ff */
[----:B------:R-:W-:Y:S01]  /*7a90*/  BSSY B0, `(.L_x_1748) ;  /* 0x0000012000007945 */ /* 0x000fe20003800000 */
[----:B--234-:R-:W-:-:S04]  /*7aa0*/  IMAD.WIDE.U32 R10, R18, UR10, R4 ;  /* 0x0000000a120a7c25 */ /* 0x01cfc8000f8e0004 */
[----:B------:R-:W-:Y:S02]  /*7ab0*/  IMAD R21, R19, UR10, R0 ;  /* 0x0000000a13157c24 */ /* 0x000fe4000f8e0200 */
[----:B------:R-:W-:-:S04]  /*7ac0*/  VIADD R19, R17, 0x60 ;  /* 0x0000006011137836 */ /* 0x000fc80000000000 */
        /* <DEDUP_REMOVED lines=14> */
.L_x_1749:
[----:B------:R-:W-:Y:S05]  /*7bb0*/  BSYNC B0 ;  /* 0x0000000000007941 */ /* 0x000fea0003800000 */
.L_x_1748:
[----:B------:R-:W-:Y:S01]  /*7bc0*/  ISETP.GE.AND P4, PT, R19, R12, PT ;  /* 0x0000000c1300720c */ /* 0x000fe20003f86270 */
[----:B------:R-:W-:Y:S01]  /*7bd0*/  ULDC UR12, c[0x0][0x83c] ;  /* 0x00020f00000c7ab9 */ /* 0x000fe20000000800 */
[----:B------:R-:W-:Y:S01]  /*7be0*/  BSSY B0, `(.L_x_1750) ;  /* 0x0000014000007945 */ /* 0x000fe20003800000 */
[C---:B------:R-:W-:Y:S01]  /*7bf0*/  ISETP.GE.OR P6, PT, R4.reuse, UR12, P5 ;  /* 0x0000000c04007c0c */ /* 0x040fe2000afc6670 */
[----:B------:R-:W-:Y:S01]  /*7c00*/  VIADD R19, R17, 0x70 ;  /* 0x0000007011137836 */ /* 0x000fe20000000000 */
[----:B------:R-:W-:Y:S01]  /*7c10*/  ISETP.GE.OR P5, PT, R4, UR7, P4 ;  /* 0x0000000704007c0c */ /* 0x000fe2000a7a6670 */
[----:B------:R-:W-:Y:S01]  /*7c20*/  IMAD.IADD R13, R21, 0x1, R11 ;  /* 0x00000001150d7824 */ /* 0x000fe200078e020b */
[----:B------:R-:W-:-:S11]  /*7c30*/  P2R R16, PR, RZ, 0x40 ;  /* 0x00000040ff107803 */ /* 0x000fd60000000000 */
        /* <DEDUP_REMOVED lines=10> */
[----:B-1----:R-:W-:Y:S01]  /*7ce0*/  LEA R22, P5, R6, UR4, 0x1 ;  /* 0x0000000406167c11 */ /* 0x002fe2000f8a08ff */
[----:B------:R-:W-:-:S05]  /*7cf0*/  IMAD.IADD R7, R7, 0x1, R17 ;  /* 0x0000000107077824 */ /* 0x000fca00078e0211 */
[----:B------:R-:W-:-:S05]  /*7d00*/  LEA.HI.X R23, R6, UR5, R7, 0x1, P5 ;  /* 0x0000000506177c11 */ /* 0x000fca000a8f0c07 */
[----:B------:R2:W-:Y:S02]  /*7d10*/  STG.E.128 desc[UR46][R22.64], RZ ;  /* 0x000000ff16007986 */ /* 0x0005e4000c101d2e */
.L_x_1751:
[----:B------:R-:W-:Y:S05]  /*7d20*/  BSYNC B0 ;  /* 0x0000000000007941 */ /* 0x000fea0003800000 */
.L_x_1750:
        /* <DEDUP_REMOVED lines=17> */
.L_x_1753:
[----:B------:R-:W-:Y:S05]  /*7e40*/  BSYNC B0 ;  /* 0x0000000000007941 */ /* 0x000fea0003800000 */
.L_x_1752:
[----:B------:R-:W-:Y:S01]  /*7e50*/  ISETP.NE.AND P6, PT, R16, RZ, PT ;  /* 0x000000ff1000720c */ /* 0x000fe20003fc5270 */
[----:B------:R-:W-:Y:S01]  /*7e60*/  ULDC.64 UR8, c[0x0][0x858] ;  /* 0x0002160000087ab9 */ /* 0x000fe20000000a00 */
[----:B------:R-:W-:Y:S01]  /*7e70*/  P2R R0, PR, RZ, 0x20 ;  /* 0x00000020ff007803 */ /* 0x000fe20000000000 */
[----:B------:R-:W-:Y:S01]  /*7e80*/  UIMAD UR4, UR6, UR8, URZ ;  /* 0x00000008060472a4 */ /* 0x000fe2000f8e023f */
[----:B------:R-:W-:Y:S01]  /*7e90*/  ISETP.NE.AND P5, PT, R20, RZ, PT ;  /* 0x000000ff1400720c */ /* 0x000fe20003fa5270 */
[----:B------:R-:W-:Y:S01]  /*7ea0*/  IMAD.U32 R5, RZ, RZ, UR8 ;  /* 0x00000008ff057e24 */ /* 0x000fe2000f8e00ff */
[----:B------:R-:W-:Y:S01]  /*7eb0*/  BSSY B0, `(.L_x_1754) ;  /* 0x0000019000007945 */ /* 0x000fe20003800000 */
[----:B------:R-:W-:Y:S01]  /*7ec0*/  IMAD.MOV.U32 R12, RZ, RZ, R10 ;  /* 0x000000ffff0c7224 */ /* 0x000fe200078e000a */
[C---:B------:R-:W-:Y:S01]  /*7ed0*/  ISETP.GE.OR P5, PT, R4.reuse, UR12, P5 ;  /* 0x0000000c04007c0c */ /* 0x040fe2000afa6670 */
[----:B------:R-:W-:Y:S01]  /*7ee0*/  UIMAD UR4, UR36, UR9, UR4 ;  /* 0x00000009240472a4 */ /* 0x000fe2000f8e0204 */
[----:B------:R-:W-:Y:S01]  /*7ef0*/  ISETP.GE.OR P0, PT, R4, UR12, P0 ;  /* 0x0000000c04007c0c */ /* 0x000fe20008706670 */
[----:B------:R-:W-:Y:S01]  /*7f00*/  IMAD.WIDE.U32 R12, R5, UR36, R12 ;  /* 0x00000024050c7c25 */ /* 0x000fe2000f8e000c */
[----:B---3--:R-:W-:-:S02]  /*7f10*/  P2R R8, PR, RZ, 0x20 ;  /* 0x00000020ff087803 */ /* 0x008fc40000000000 */
[----:B------:R-:W-:Y:S01]  /*7f20*/  ISETP.NE.AND P5, PT, R0, RZ, PT ;  /* 0x000000ff0000720c */ /* 0x000fe20003fa5270 */
[----:B------:R-:W-:Y:S01]  /*7f30*/  VIADD R7, R13, UR4 ;  /* 0x000000040d077c36 */ /* 0x000fe20008000000 */
[C---:B------:R-:W-:Y:S02]  /*7f40*/  ISETP.GE.OR P1, PT, R4.reuse, UR12, P1 ;  /* 0x0000000c04007c0c */ /* 0x040fe40008f26670 */
[C---:B------:R-:W-:Y:S02]  /*7f50*/  ISETP.GE.OR P2, PT, R4.reuse, UR12, P2 ;  /* 0x0000000c04007c0c */ /* 0x040fe40009746670 */
[C---:B------:R-:W-:Y:S02]  /*7f60*/  ISETP.GE.OR P3, PT, R4.reuse, UR12, P3 ;  /* 0x0000000c04007c0c */ /* 0x040fe40009f66670 */
[C---:B------:R-:W-:Y:S02]  /*7f70*/  ISETP.GE.OR P4, PT, R4.reuse, UR12, P4 ;  /* 0x0000000c04007c0c */ /* 0x040fe4000a786670 */
        /* <DEDUP_REMOVED lines=12> */
.L_x_1755:
[----:B------:R-:W-:Y:S05]  /*8040*/  BSYNC B0 ;  /* 0x0000000000007941 */ /* 0x000fea0003800000 */
.L_x_1754:
        /* <DEDUP_REMOVED lines=16> */
.L_x_1757:
[----:B------:R-:W-:Y:S05]  /*8150*/  BSYNC B0 ;  /* 0x0000000000007941 */ /* 0x000fea0003800000 */
.L_x_1756:
        /* <DEDUP_REMOVED lines=15> */
.L_x_1759:
[----:B------:R-:W-:Y:S05]  /*8250*/  BSYNC B0 ;  /* 0x0000000000007941 */ /* 0x000fea0003800000 */
.L_x_1758:
        /* <DEDUP_REMOVED lines=15> */
.L_x_1761:
[----:B------:R-:W-:Y:S05]  /*8350*/  BSYNC B0 ;  /* 0x0000000000007941 */ /* 0x000fea0003800000 */
.L_x_1760:
        /* <DEDUP_REMOVED lines=15> */
.L_x_1763:
[----:B------:R-:W-:Y:S05]  /*8450*/  BSYNC B0 ;  /* 0x0000000000007941 */ /* 0x000fea0003800000 */
.L_x_1762:
        /* <DEDUP_REMOVED lines=15> */
.L_x_1765:
[----:B------:R-:W-:Y:S05]  /*8550*/  BSYNC B0 ;  /* 0x0000000000007941 */ /* 0x000fea0003800000 */
.L_x_1764:
        /* <DEDUP_REMOVED lines=15> */
.L_x_1767:
[----:B------:R-:W-:Y:S05]  /*8650*/  BSYNC B0 ;  /* 0x0000000000007941 */ /* 0x000fea0003800000 */
.L_x_1766:
        /* <DEDUP_REMOVED lines=15> */
.L_x_1675:
[----:B------:R-:W-:-:S08]  /*8750*/  NOP ;  /* 0x0000000000007918 */ /* 0x000fd00000000000 */
[----:B------:R-:W1:-:S00]  /*8760*/  USETMAXREG.DEALLOC.CTAPOOL 0x18 ;  /* 0x00000018000079c8 */ /* 0x000e4000080e0500 */
        /* <DEDUP_REMOVED lines=19> */
.L_x_1769:
        /* <DEDUP_REMOVED lines=13> */
.L_x_1771:
[----:B------:R-:W-:-:S05]  /*8970*/  ULDC UR4, c[0x0][0x8bc] ;  /* 0x00022f0000047ab9 */ /* 0x000fca0000000800 */
.L_x_1770:
[----:B-1----:R-:W-:-:S04]  /*8980*/  USHF.L.U32 UR11, UR14, 0x7, URZ ;  /* 0x000000070e0b7899 */ /* 0x002fc8000800063f */
[----:B------:R-:W-:-:S04]  /*8990*/  UISETP.GE.AND UP0, UPT, UR11, UR4, UPT ;  /* 0x000000040b00728c */ /* 0x000fc8000bf06270 */
[----:B--2---:R-:W-:-:S06]  /*89a0*/  USEL UR12, UR12, 0xffffffff, !UP0 ;  /* 0xffffffff0c0c7887 */ /* 0x004fcc000c000000 */
[----:B------:R-:W-:-:S13]  /*89b0*/  ISETP.LE.AND P0, PT, RZ, UR12, PT ;  /* 0x0000000cff007c0c */ /* 0x000fda000bf03270 */
[----:B------:R-:W-:Y:S05]  /*89c0*/  @!P0 BRA `(.L_x_1680) ;  /* 0x0000003800388947 */ /* 0x000fea0003800000 */
[----:B------:R-:W-:Y:S01]  /*89d0*/  ULDC.64 UR4, c[0x0][0x770] ;  /* 0x0001dc0000047ab9 */ /* 0x000fe20000000a00 */
[----:B------:R-:W1:Y:S01]  /*89e0*/  S2UR UR13, SR_CTAID.Y ;  /* 0x00000000000d79c3 */ /* 0x000e620000002600 */
[----:B------:R-:W-:Y:S01]  /*89f0*/  UISETP.NE.U32.AND UP0, UPT, UR4, URZ, UPT ;  /* 0x0000003f0400728c */ /* 0x000fe2000bf05070 */
[----:B------:R-:W-:-:S03]  /*8a00*/  ULDC.64 UR8, c[0x0][0x788] ;  /* 0x0001e20000087ab9 */ /* 0x000fc60000000a00 */
        /* <DEDUP_REMOVED lines=8> */
[----:B------:R-:W-:-:S04]  /*8a90*/  UISETP.NE.U32.AND UP1, UPT, UR4, URZ, UPT ;  /* 0x0000003f0400728c */ /* 0x000fc8000bf25070 */
[----:B------:R-:W-:-:S06]  /*8aa0*/  UISETP.NE.AND.EX UP1, UPT, UR5, URZ, UPT, UP1 ;  /* 0x0000003f0500728c */ /* 0x000fcc000bf25310 */
[----:B------:R-:W-:-:S05]  /*8ab0*/  PLOP3.LUT P2, PT, PT, PT, UP1, 0x80, 0x0 ;  /* 0x000000000000781c */ /* 0x000fca0003f4f018 */
[----:B------:R-:W-:Y:S02]  /*8ac0*/  @UP1 ULDC.64 UR4, c[0x0][0x780] ;  /* 0x0001e00000041ab9 */ /* 0x000fe40000000a00 */
[----:B------:R-:W-:-:S06]  /*8ad0*/  @UP1 UIMAD.WIDE UR4, UR12, 0x4, UR4 ;  /* 0x000000040c0418a5 */ /* 0x000fcc000f8e0204 */
[----:B------:R-:W-:Y:S02]  /*8ae0*/  IMAD.U32 R4, RZ, RZ, UR4 ;  /* 0x00000004ff047e24 */ /* 0x000fe4000f8e00ff */
[----:B------:R-:W-:-:S05]  /*8af0*/  IMAD.U32 R5, RZ, RZ, UR5 ;  /* 0x00000005ff057e24 */ /* 0x000fca000f8e00ff */
[----:B------:R-:W3:Y:S01]  /*8b00*/  @P2 LDG.E R4, desc[UR46][R4.64] ;  /* 0x0000002e04042981 */ /* 0x000ee2000c1e1900 */
[----:B------:R-:W-:Y:S01]  /*8b10*/  PLOP3.LUT P0, PT, PT, PT, UP0, 0x80, 0x0 ;  /* 0x000000000000781c */ /* 0x000fe20003f0f008 */
[----:B-1----:R-:W-:-:S12]  /*8b20*/  USHF.R.S32.HI UR16, URZ, 0x1f, UR13 ;  /* 0x0000001f3f107899 */ /* 0x002fd8000801140d */
[----:B--2---:R-:W-:Y:S02]  /*8b30*/  @P0 R2UR UR4, R0 ;  /* 0x00000000000402ca */ /* 0x004fe400000e0000 */
[----:B------:R-:W-:Y:S01]  /*8b40*/  ISETP.NE.U32.AND P0, PT, RZ, UR8, PT ;  /* 0x00000008ff007c0c */ /* 0x000fe2000bf05070 */
[----:B------:R-:W-:-:S03]  /*8b50*/  ULDC UR8, c[0x0][0x280] ;  /* 0x0000a00000087ab9 */ /* 0x000fc60000000800 */
[----:B------:R-:W-:-:S07]  /*8b60*/  ISETP.NE.AND.EX P0, PT, RZ, UR9, PT, P0 ;  /* 0x00000009ff007c0c */ /* 0x000fce000bf05300 */
[----:B------:R-:W-:-:S04]  /*8b70*/  @UP0 ULEA UR4, UR12, UR4, 0x6 ;  /* 0x000000040c040291 */ /* 0x000fc8000f8e303f */
[----:B------:R-:W-:-:S04]  /*8b80*/  @UP0 USHF.R.S32.HI UR5, URZ, 0x1f, UR4 ;  /* 0x0000001f3f050899 */ /* 0x000fc80008011404 */
[----:B------:R-:W-:-:S04]  /*8b90*/  @UP0 ULEA.HI UR5, UR5, UR4, URZ, 0x6 ;  /* 0x0000000405050291 */ /* 0x000fc8000f8f303f */
[----:B------:R-:W-:-:S04]  /*8ba0*/  @UP0 USHF.L.U32 UR5, UR5, 0x7, URZ ;  /* 0x0000000705050899 */ /* 0x000fc8000800063f */
[----:B------:R-:W-:Y:S01]  /*8bb0*/  @UP0 ULOP3.LUT UR7, UR5, 0xffffe000, URZ, 0xc0, !UPT ;  /* 0xffffe00005070892 */ /* 0x000fe2000f8ec03f */
[----:B---3--:R-:W-:-:S03]  /*8bc0*/  @P2 R2UR UR8, R4 ;  /* 0x00000000040822ca */ /* 0x008fc600000e0000 */
[----:B------:R-:W-:Y:S01]  /*8bd0*/  @UP0 USHF.R.S32.HI UR9, URZ, 0x1f, UR7 ;  /* 0x0000001f3f090899 */ /* 0x000fe20008011407 */
[----:B------:R-:W-:Y:S11]  /*8be0*/  @P2 BRA `(.L_x_1772) ;  /* 0x0000000000142947 */ /* 0x000ff60003800000 */
[----:B------:R-:W-:Y:S05]  /*8bf0*/  @!P1 BRA `(.L_x_1772) ;  /* 0x0000000000109947 */ /* 0x000fea0003800000 */
[----:B------:R-:W2:Y:S04]  /*8c00*/  LDG.E R5, desc[UR46][R2.64] ;  /* 0x0000002e02057981 */ /* 0x000ea8000c1e1900 */
[----:B------:R-:W2:Y:S02]  /*8c10*/  LDG.E R0, desc[UR46][R2.64+0x4] ;  /* 0x0000042e02007981 */ /* 0x000ea4000c1e1900 */
[----:B--2---:R-:W-:-:S05]  /*8c20*/  IMAD.IADD R0, R0, 0x1, -R5 ;  /* 0x0000000100007824 */ /* 0x004fca00078e0a05 */
[----:B------:R-:W-:-:S15]  /*8c30*/  R2UR UR8, R0 ;  /* 0x00000000000872ca */ /* 0x000fde00000e0000 */
.L_x_1772:
[----:B------:R-:W-:Y:S01]  /*8c40*/  UMOV UR4, URZ ;  /* 0x0000003f00047c82 */ /* 0x000fe20008000000 */
[----:B------:R-:W-:Y:S01]  /*8c50*/  UMOV UR5, URZ ;  /* 0x0000003f00057c82 */ /* 0x000fe20008000000 */
[----:B------:R-:W-:Y:S01]  /*8c60*/  ULDC UR6, c[0x0][0x290] ;  /* 0x0000a40000067ab9 */ /* 0x000fe20000000800 */
[----:B------:R-:W-:Y:S01]  /*8c70*/  @UP0 UMOV UR4, UR7 ;  /* 0x0000000700040c82 */ /* 0x000fe20008000000 */
[----:B------:R-:W-:Y:S01]  /*8c80*/  @UP0 UMOV UR5, UR9 ;  /* 0x0000000900050c82 */ /* 0x000fe20008000000 */
        /* <DEDUP_REMOVED lines=8> */
.L_x_1773:
        /* <DEDUP_REMOVED lines=9> */
[----:B------:R-:W2:Y:S02]  /*8da0*/  LDG.E R5, desc[UR46][R2.64+0x4] ;  /* 0x0000042e02057981 */ /* 0x000ea4000c1e1900 */
[----:B--2---:R-:W-:-:S05]  /*8db0*/  IMAD.IADD R0, R5, 0x1, -R0 ;  /* 0x0000000105007824 */ /* 0x004fca00078e0a00 */
[----:B------:R-:W-:-:S15]  /*8dc0*/  R2UR UR6, R0 ;  /* 0x00000000000672ca */ /* 0x000fde00000e0000 */
.L_x_1774:
[----:B------:R-:W-:Y:S01]  /*8dd0*/  UIADD3 UR7, -UR6, UR8, UR11 ;  /* 0x0000000806077290 */ /* 0x000fe2000fffe10b */
[----:B------:R-:W-:Y:S01]  /*8de0*/  ISETP.LE.AND P0, PT, RZ, UR14, PT ;  /* 0x0000000eff007c0c */ /* 0x000fe2000bf03270 */
[----:B------:R-:W-:Y:S02]  /*8df0*/  ULDC UR9, c[0x0][0x74c] ;  /* 0x0001d30000097ab9 */ /* 0x000fe40000000800 */
[----:B------:R-:W-:Y:S02]  /*8e00*/  UIADD3 UR9, UR7, -UR9, URZ ;  /* 0x8000000907097290 */ /* 0x000fe4000fffe03f */
[----:B------:R-:W-:Y:S02]  /*8e10*/  UIADD3 UR7, UR8, 0x3f, URZ ;  /* 0x0000003f08077890 */ /* 0x000fe4000fffe03f */
[----:B------:R-:W-:-:S04]  /*8e20*/  USHF.R.S32.HI UR10, URZ, 0x1f, UR9 ;  /* 0x0000001f3f0a7899 */ /* 0x000fc80008011409 */
[----:B------:R-:W-:Y:S02]  /*8e30*/  ULEA.HI UR10, UR10, UR9, URZ, 0x6 ;  /* 0x000000090a0a7291 */ /* 0x000fe4000f8f303f */
[----:B------:R-:W-:Y:S02]  /*8e40*/  USHF.R.S32.HI UR9, URZ, 0x1f, UR7 ;  /* 0x0000001f3f097899 */ /* 0x000fe40008011407 */
[----:B------:R-:W-:Y:S02]  /*8e50*/  USHF.R.S32.HI UR10, URZ, 0x6, UR10 ;  /* 0x000000063f0a7899 */ /* 0x000fe4000801140a */
[----:B------:R-:W-:Y:S02]  /*8e60*/  ULEA.HI UR9, UR9, UR7, URZ, 0x6 ;  /* 0x0000000709097291 */ /* 0x000fe4000f8f303f */
[----:B------:R-:W-:Y:S02]  /*8e70*/  UISETP.LT.AND UP1, UPT, URZ, UR10, UPT ;  /* 0x0000000a3f00728c */ /* 0x000fe4000bf21270 */
[----:B------:R-:W-:-:S02]  /*8e80*/  USHF.R.S32.HI UR9, URZ, 0x6, UR9 ;  /* 0x000000063f097899 */ /* 0x000fc40008011409 */
[----:B------:R-:W-:-:S04]  /*8e90*/  USEL UR7, URZ, UR10, !UP1 ;  /* 0x0000000a3f077287 */ /* 0x000fc8000c800000 */
[----:B------:R-:W-:Y:S01]  /*8ea0*/  IMAD.U32 R2, RZ, RZ, UR9 ;  /* 0x00000009ff027e24 */ /* 0x000fe2000f8e00ff */
[----:B------:R-:W-:Y:S07]  /*8eb0*/  @!P0 BRA `(.L_x_1775) ;  /* 0x00000000001c8947 */ /* 0x000fee0003800000 */
[----:B------:R-:W-:Y:S01]  /*8ec0*/  UIADD3 UR8, UR11, 0xbf, UR8 ;  /* 0x000000bf0b087890 */ /* 0x000fe2000fffe008 */
[----:B------:R-:W-:-:S03]  /*8ed0*/  ULDC UR9, c[0x0][0x748] ;  /* 0x0001d20000097ab9 */ /* 0x000fc60000000800 */
[----:B------:R-:W-:-:S04]  /*8ee0*/  UIADD3 UR8, UR8, UR9, -UR6 ;  /* 0x0000000908087290 */ /* 0x000fc8000fffe806 */
[----:B------:R-:W-:-:S04]  /*8ef0*/  USHF.R.S32.HI UR6, URZ, 0x1f, UR8 ;  /* 0x0000001f3f067899 */ /* 0x000fc80008011408 */
[----:B------:R-:W-:-:S04]  /*8f00*/  ULEA.HI UR6, UR6, UR8, URZ, 0x6 ;  /* 0x0000000806067291 */ /* 0x000fc8000f8f303f */
[----:B------:R-:W-:-:S06]  /*8f10*/  USHF.R.S32.HI UR6, URZ, 0x6, UR6 ;  /* 0x000000063f067899 */ /* 0x000fcc0008011406 */
[----:B------:R-:W-:-:S07]  /*8f20*/  VIMNMX R2, R2, UR6, PT ;  /* 0x0000000602027c48 */ /* 0x000fce000bfe0100 */
.L_x_1775:
[----:B------:R-:W-:-:S13]  /*8f30*/  ISETP.GT.AND P0, PT, R2, UR7, PT ;  /* 0x0000000702007c0c */ /* 0x000fda000bf04270 */
[----:B------:R-:W-:Y:S05]  /*8f40*/  @!P0 BRA `(.L_x_1680) ;  /* 0x0000003000d88947 */ /* 0x000fea0003800000 */
[----:B------:R-:W-:Y:S01]  /*8f50*/  ULDC.64 UR14, c[0x0][0x2d8] ;  /* 0x0000b600000e7ab9 */ /* 0x000fe20000000a00 */
[----:B------:R-:W-:Y:S01]  /*8f60*/  VIADD R0, R2, -UR7 ;  /* 0x8000000702007c36 */ /* 0x000fe20008000000 */
[----:B------:R-:W-:Y:S02]  /*8f70*/  UIMAD UR10, UR16, UR14, URZ ;  /* 0x0000000e100a72a4 */ /* 0x000fe4000f8e023f */
[----:B------:R-:W-:Y:S02]  /*8f80*/  UIMAD.WIDE.U32 UR8, UR13, UR14, URZ ;  /* 0x0000000e0d0872a5 */ /* 0x000fe4000f8e003f */
[----:B------:R-:W-:Y:S01]  /*8f90*/  USHF.R.S32.HI UR6, URZ, 0x1f, UR12 ;  /* 0x0000001f3f067899 */ /* 0x000fe2000801140c */
[----:B------:R-:W-:Y:S01]  /*8fa0*/  LOP3.LUT R0, R0, 0x1, RZ, 0xc0, !PT ;  /* 0x0000000100007812 */ /* 0x000fe200078ec0ff */
[----:B------:R-:W-:Y:S02]  /*8fb0*/  UIMAD UR13, UR13, UR15, UR10 ;  /* 0x0000000f0d0d72a4 */ /* 0x000fe4000f8e020a */
[----:B------:R-:W-:Y:S01]  /*8fc0*/  UIADD3 UR10, UP1, UR4, UR8, URZ ;  /* 0x00000008040a7290 */ /* 0x000fe2000ff3e03f */
[----:B------:R-:W-:Y:S01]  /*8fd0*/  ISETP.NE.U32.AND P1, PT, R0, 0x1, PT ;  /* 0x000000010000780c */ /* 0x000fe20003f25070 */
[----:B------:R-:W-:-:S02]  /*8fe0*/  UIADD3 UR13, UR9, UR13, URZ ;  /* 0x0000000d090d7290 */ /* 0x000fc4000fffe03f */
[----:B------:R-:W-:Y:S01]  /*8ff0*/  USEL UR6, UR6, URZ, !UP0 ;  /* 0x0000003f06067287 */ /* 0x000fe2000c000000 */
[----:B------:R-:W-:Y:S01]  /*9000*/  ULDC.64 UR26, c[0x0][0x2e0] ;  /* 0x0000b800001a7ab9 */ /* 0x000fe20000000a00 */
[----:B------:R-:W-:Y:S02]  /*9010*/  USEL UR12, UR12, URZ, !UP0 ;  /* 0x0000003f0c0c7287 */ /* 0x000fe4000c000000 */
[----:B------:R-:W-:Y:S02]  /*9020*/  UIADD3.X UR11, UR5, UR13, URZ, UP1, !UPT ;  /* 0x0000000d050b7290 */ /* 0x000fe40008ffe43f */
[----:B------:R-:W-:Y:S02]  /*9030*/  UIMAD UR14, UR6, UR26, URZ ;  /* 0x0000001a060e72a4 */ /* 0x000fe4000f8e023f */
[----:B------:R-:W-:Y:S02]  /*9040*/  UIMAD.WIDE.U32 UR10, UR12, UR26, UR10 ;  /* 0x0000001a0c0a72a5 */ /* 0x000fe4000f8e000a */
[----:B------:R-:W-:Y:S01]  /*9050*/  UIMAD UR14, UR12, UR27, UR14 ;  /* 0x0000001b0c0e72a4 */ /* 0x000fe2000f8e020e */
[----:B------:R-:W-:-:S03]  /*9060*/  ELECT P0, URZ, PT ;  /* 0x00000000003f782f */ /* 0x000fc60003800000 */
        /* <DEDUP_REMOVED lines=20> */
.L_x_1778:
[----:B------:R-:W-:Y:S05]  /*91b0*/  BSYNC B0 ;  /* 0x0000000000007941 */ /* 0x000fea0003800000 */
.L_x_1777:
        /* <DEDUP_REMOVED lines=19> */
.L_x_1780:
[----:B------:R-:W-:Y:S05]  /*92f0*/  BSYNC B0 ;  /* 0x0000000000007941 */ /* 0x000fea0003800000 */
.L_x_1779:
[----:B------:R-:W-:Y:S06]  /*9300*/  BAR.ARV 0xa, 0xa0 ;  /* 0x0282800000007b1d */ /* 0x000fec0000002000 */
[----:B------:R-:W-:Y:S04]  /*9310*/  BSSY B0, `(.L_x_1781) ;  /* 0x0000003000007945 */ /* 0x000fe80003800000 */
[----:B------:R-:W-:Y:S05]  /*9320*/  @!P0 BRA `(.L_x_1782) ;  /* 0x0000000000048947 */ /* 0x000fea0003800000 */
[----:B------:R-:W-:-:S04]  /*9330*/  DEPBAR.LE SB0, 0x0 ;  /* 0x000080000000791a */ /* 0x000fc80000000000 */
.L_x_1782:
[----:B------:R-:W-:Y:S05]  /*9340*/  BSYNC B0 ;  /* 0x0000000000007941 */ /* 0x000fea0003800000 */
.L_x_1781:
[----:B------:R-:W-:Y:S06]  /*9350*/  BAR.ARV 0xb, 0xa0 ;  /* 0x02c2800000007b1d */ /* 0x000fec0000002000 */
[----:B------:R-:W-:Y:S01]  /*9360*/  UIADD3 UR15, UR7, 0x1, URZ ;  /* 0x00000001070f7890 */ /* 0x000fe2000fffe03f */
[----:B------:R-:W-:Y:S11]  /*9370*/  BRA `(.L_x_1783) ;  /* 0x0000000000047947 */ /* 0x000ff60003800000 */
.L_x_1776:
[----:B------:R-:W-:-:S05]  /*9380*/  UMOV UR15, UR7 ;  /* 0x00000007000f7c82 */ /* 0x000fca0008000000 */
.L_x_1783:
[----:B------:R-:W-:-:S06]  /*9390*/  UIADD3 UR6, UR7, 0x1, URZ ;  /* 0x0000000107067890 */ /* 0x000fcc000fffe03f */
[----:B------:R-:W-:-:S13]  /*93a0*/  ISETP.NE.AND P1, PT, R2, UR6, PT ;  /* 0x0000000602007c0c */ /* 0x000fda000bf25270 */
[----:B------:R-:W-:Y:S05]  /*93b0*/  @!P1 BRA `(.L_x_1680) ;  /* 0x0000002c00bc9947 */ /* 0x000fea0003800000 */
[----:B------:R-:W-:Y:S01]  /*93c0*/  UMOV UR16, UR8 ;  /* 0x0000000800107c82 */ /* 0x000fe20008000000 */
[----:B------:R-:W-:Y:S01]  /*93d0*/  UMOV UR17, UR13 ;  /* 0x0000000d00117c82 */ /* 0x000fe20008000000 */
[----:B------:R-:W-:Y:S01]  /*93e0*/  ULDC.64 UR18, c[0x0][0x2c0] ;  /* 0x0000b00000127ab9 */ /* 0x000fe20000000a00 */
[----:B------:R-:W-:Y:S01]  /*93f0*/  UIMAD.WIDE.U32 UR16, UR12, UR26, UR16 ;  /* 0x0000001a0c1072a5 */ /* 0x000fe2000f8e0010 */
[----:B------:R-:W-:Y:S01]  /*9400*/  UMOV UR6, URZ ;  /* 0x0000003f00067c82 */ /* 0x000fe20008000000 */
[----:B------:R-:W-:Y:S02]  /*9410*/  ULDC.64 UR30, c[0x0][0x2c0] ;  /* 0x0000b000001e7ab9 */ /* 0x000fe40000000a00 */
[----:B------:R-:W-:-:S04]  /*9420*/  UIADD3 UR25, UP0, UR4, UR16, URZ ;  /* 0x0000001004197290 */ /* 0x000fc8000ff1e03f */
[----:B------:R-:W-:Y:S02]  /*9430*/  UIADD3.X UR16, UR5, UR14, UR17, UP0, !UPT ;  /* 0x0000000e05107290 */ /* 0x000fe400087fe411 */
[----:B------:R-:W-:Y:S02]  /*9440*/  ULEA UR24, UP0, UR25, UR18, 0x2 ;  /* 0x0000001219187291 */ /* 0x000fe4000f80103f */
[----:B------:R-:W-:Y:S02]  /*9450*/  USHF.L.U32 UR18, UR15, 0xd, URZ ;  /* 0x0000000d0f127899 */ /* 0x000fe4000800063f */
        /* <DEDUP_REMOVED lines=8> */
.L_x_1796:
        /* <DEDUP_REMOVED lines=11> */
[----:B------:R-:W-:Y:S02]  /*9590*/  ULEA.HI.X.SX32 UR39, UR19, UR27, 0x1, UP0 ;  /* 0x0000001b13277291 */ /* 0x000fe400080f0e3f */
[----:B------:R-:W-:Y:S01]  /*95a0*/  ULEA UR36, UP0, UR37, UR30, 0x2 ;  /* 0x0000001e25247291 */ /* 0x000fe2000f80103f */
[----:B------:R-:W-:-:S03]  /*95b0*/  UMOV UR41, 0x14f00000 ;  /* 0x14f0000000297882 */ /* 0x000fc60000000000 */
[----:B------:R-:W-:Y:S02]  /*95c0*/  ULEA.HI.X UR37, UR37, UR31, UR39, 0x2, UP0 ;  /* 0x0000001f25257291 */ /* 0x000fe400080f1427 */
[----:B-1----:R-:W-:-:S03]  /*95d0*/  ULEA UR28, UR29, UR28, 0x18 ;  /* 0x0000001c1d1c7291 */ /* 0x002fc6000f8ec03f */
[----:B------:R-:W-:Y:S01]  /*95e0*/  UMOV UR29, 0x400 ;  /* 0x00000400001d7882 */ /* 0x000fe20000000000 */
[----:B------:R-:W-:-:S09]  /*95f0*/  UIADD3 UR28, UR28, 0x10000, URZ ;  /* 0x000100001c1c7890 */ /* 0x000fd2000fffe03f */
[----:B------:R1:W-:Y:S02]  /*9600*/  UBLKRED.G.S.ADD.F32.RN [UR36], [UR28], UR29, desc[UR40] ;  /* 0x000028241c0073bb */ /* 0x0003e400080a141d */
[----:B-1----:R0:W-:Y:S02]  /*9610*/  UTMACMDFLUSH ;  /* 0x00000000000079b7 */ /* 0x0021e40000000000 */
.L_x_1785:
[----:B------:R-:W-:Y:S05]  /*9620*/  BSYNC B0 ;  /* 0x0000000000007941 */ /* 0x000fea0003800000 */
.L_x_1784:
        /* <DEDUP_REMOVED lines=13> */
.L_x_1787:
[----:B------:R-:W-:Y:S05]  /*9700*/  BSYNC B0 ;  /* 0x0000000000007941 */ /* 0x000fea0003800000 */
.L_x_1786:
[----:B------:R-:W-:Y:S06]  /*9710*/  BAR.ARV 0xa, 0xa0 ;  /* 0x0282800000007b1d */ /* 0x000fec0000002000 */
[----:B------:R-:W-:Y:S04]  /*9720*/  BSSY B0, `(.L_x_1788) ;  /* 0x0000003000007945 */ /* 0x000fe80003800000 */
[----:B------:R-:W-:Y:S05]  /*9730*/  @!P0 BRA `(.L_x_1789) ;  /* 0x0000000000048947 */ /* 0x000fea0003800000 */
[----:B------:R-:W-:-:S04]  /*9740*/  DEPBAR.LE SB0, 0x0 ;  /* 0x000080000000791a */ /* 0x000fc80000000000 */
.L_x_1789:
[----:B------:R-:W-:Y:S05]  /*9750*/  BSYNC B0 ;  /* 0x0000000000007941 */ /* 0x000fea0003800000 */
.L_x_1788:
        /* <DEDUP_REMOVED lines=13> */
.L_x_1791:
[----:B------:R-:W-:Y:S05]  /*9830*/  BSYNC B0 ;  /* 0x0000000000007941 */ /* 0x000fea0003800000 */
.L_x_1790:
        /* <DEDUP_REMOVED lines=13> */
.L_x_1793:
[----:B------:R-:W-:Y:S05]  /*9910*/  BSYNC B0 ;  /* 0x0000000000007941 */ /* 0x000fea0003800000 */
.L_x_1792:
[----:B------:R-:W-:Y:S01]  /*9920*/  UIADD3 UR15, UR15, 0x2, URZ ;  /* 0x000000020f0f7890 */ /* 0x000fe2000fffe03f */
[----:B------:R-:W-:Y:S06]  /*9930*/  BAR.ARV 0xa, 0xa0 ;  /* 0x0282800000007b1d */ /* 0x000fec0000002000 */
[----:B------:R-:W-:Y:S01]  /*9940*/  BSSY B0, `(.L_x_1794) ;  /* 0x0000004000007945 */ /* 0x000fe20003800000 */
[----:B------:R-:W-:-:S03]  /*9950*/  ISETP.LE.AND P1, PT, R2, UR15, PT ;  /* 0x0000000f02007c0c */ /* 0x000fc6000bf23270 */
[----:B------:R-:W-:Y:S10]  /*9960*/  @!P0 BRA `(.L_x_1795) ;  /* 0x0000000000048947 */ /* 0x000ff40003800000 */
[----:B------:R-:W-:-:S04]  /*9970*/  DEPBAR.LE SB0, 0x0 ;  /* 0x000080000000791a */ /* 0x000fc80000000000 */
.L_x_1795:
[----:B------:R-:W-:Y:S05]  /*9980*/  BSYNC B0 ;  /* 0x0000000000007941 */ /* 0x000fea0003800000 */
.L_x_1794:
[----:B------:R-:W-:Y:S06]  /*9990*/  BAR.ARV 0xb, 0xa0 ;  /* 0x02c2800000007b1d */ /* 0x000fec0000002000 */
[----:B------:R-:W-:Y:S02]  /*99a0*/  UIADD3 UR19, UR19, 0x4000, URZ ;  /* 0x0000400013137890 */ /* 0x000fe4000fffe03f */
[----:B------:R-:W-:Y:S01]  /*99b0*/  UIADD3 UR6, UR6, 0x4000, URZ ;  /* 0x0000400006067890 */ /* 0x000fe2000fffe03f */
[----:B------:R-:W-:Y:S11]  /*99c0*/  @!P1 BRA `(.L_x_1796) ;  /* 0xfffffff800c49947 */ /* 0x000ff6000383ffff */
[----:B------:R-:W-:Y:S05]  /*99d0*/  BRA `(.L_x_1680) ;  /* 0x0000002800347947 */ /* 0x000fea0003800000 */
.L_x_1768:
[----:B------:R-:W-:Y:S01]  /*99e0*/  ULDC.64 UR4, c[0x0][0x8d8] ;  /* 0x0002360000047ab9 */ /* 0x000fe20000000a00 */
[----:B------:R-:W1:Y:S01]  /*99f0*/  S2UR UR21, SR_CTAID.X ;  /* 0x00000000001579c3 */ /* 0x000e620000002500 */
[----:B------:R-:W-:-:S04]  /*9a00*/  ISETP.NE.U32.AND P0, PT, RZ, UR4, PT ;  /* 0x00000004ff007c0c */ /* 0x000fc8000bf05070 */
[----:B------:R-:W-:-:S03]  /*9a10*/  ISETP.NE.AND.EX P0, PT, RZ, UR5, PT, P0 ;  /* 0x00000005ff007c0c */ /* 0x000fc6000bf05300 */
[----:B------:R-:W2:Y:S08]  /*9a20*/  S2UR UR13, SR_CTAID.Z ;  /* 0x00000000000d79c3 */ /* 0x000eb00000002700 */
[----:B------:R-:W3:Y:S02]  /*9a30*/  S2UR UR20, SR_CTAID.Y ;  /* 0x00000000001479c3 */ /* 0x000ee40000002600 */
        /* <DEDUP_REMOVED lines=8> */
.L_x_1797:
        /* <DEDUP_REMOVED lines=9> */
[----:B------:R-:W4:Y:S01]  /*9b50*/  LDG.E R4, desc[UR46][R2.64+0x4] ;  /* 0x0000042e02047981 */ /* 0x000f22000c1e1900 */
[----:B--2---:R-:W-:Y:S02]  /*9b60*/  R2UR UR4, R0 ;  /* 0x00000000000472ca */ /* 0x004fe400000e0000 */
[----:B----4-:R-:W-:-:S13]  /*9b70*/  R2UR UR5, R4 ;  /* 0x00000000040572ca */ /* 0x010fda00000e0000 */
[----:B------:R-:W-:Y:S01]  /*9b80*/  UIADD3 UR4, -UR4, UR5, URZ ;  /* 0x0000000504047290 */ /* 0x000fe2000fffe13f */
[----:B------:R-:W-:Y:S11]  /*9b90*/  BRA `(.L_x_1798) ;  /* 0x0000000000047947 */ /* 0x000ff60003800000 */
.L_x_1799:
[----:B------:R-:W-:-:S05]  /*9ba0*/  ULDC UR4, c[0x0][0x8bc] ;  /* 0x00022f0000047ab9 */ /* 0x000fca0000000800 */
.L_x_1798:
[----:B-1----:R-:W-:Y:S01]  /*9bb0*/  USHF.L.U32 UR8, UR21, 0x7, URZ ;  /* 0x0000000715087899 */ /* 0x002fe2000800063f */
[----:B------:R-:W-:Y:S02]  /*9bc0*/  IMAD.MOV.U32 R10, RZ, RZ, 0x1 ;  /* 0x00000001ff0a7424 */ /* 0x000fe400078e00ff */
[----:B------:R-:W-:Y:S01]  /*9bd0*/  IMAD.MOV.U32 R0, RZ, RZ, RZ ;  /* 0x000000ffff007224 */ /* 0x000fe200078e00ff */
[----:B------:R-:W-:-:S04]  /*9be0*/  UISETP.GE.AND UP0, UPT, UR8, UR4, UPT ;  /* 0x000000040800728c */ /* 0x000fc8000bf06270 */
[----:B--2---:R-:W-:-:S06]  /*9bf0*/  USEL UR13, UR13, 0xffffffff, !UP0 ;  /* 0xffffffff0d0d7887 */ /* 0x004fcc000c000000 */
[----:B------:R-:W-:-:S13]  /*9c00*/  ISETP.LE.AND P0, PT, RZ, UR13, PT ;  /* 0x0000000dff007c0c */ /* 0x000fda000bf03270 */
[----:B------:R-:W-:Y:S05]  /*9c10*/  @!P0 BRA `(.L_x_1800) ;  /* 0x0000002400108947 */ /* 0x000fea0003800000 */
[----:B------:R-:W-:Y:S01]  /*9c20*/  ULDC.64 UR18, c[0x0][0x770] ;  /* 0x0001dc0000127ab9 */ /* 0x000fe20000000a00 */
[----:B------:R-:W-:Y:S01]  /*9c30*/  ULDC.64 UR14, c[0x0][0x770] ;  /* 0x0001dc00000e7ab9 */ /* 0x000fe20000000a00 */
[----:B------:R-:W-:Y:S02]  /*9c40*/  UISETP.NE.U32.AND UP1, UPT, UR18, URZ, UPT ;  /* 0x0000003f1200728c */ /* 0x000fe4000bf25070 */
[----:B------:R-:W-:Y:S02]  /*9c50*/  UIMAD.WIDE UR14, UR13, 0x4, UR14 ;  /* 0x000000040d0e78a5 */ /* 0x000fe4000f8e020e */
[----:B------:R-:W-:Y:S01]  /*9c60*/  UISETP.NE.AND.EX UP1, UPT, UR19, URZ, UPT, UP1 ;  /* 0x0000003f1300728c */ /* 0x000fe2000bf25310 */
[----:B------:R-:W-:Y:S01]  /*9c70*/  ULDC.64 UR4, c[0x0][0x778] ;  /* 0x0001de0000047ab9 */ /* 0x000fe20000000a00 */
[----:B------:R-:W-:Y:S02]  /*9c80*/  ULDC.64 UR6, c[0x0][0x780] ;  /* 0x0001e00000067ab9 */ /* 0x000fe40000000a00 */
[----:B------:R-:W-:Y:S01]  /*9c90*/  IMAD.U32 R2, RZ, RZ, UR14 ;  /* 0x0000000eff027e24 */ /* 0x000fe2000f8e00ff */
[----:B------:R-:W-:Y:S01]  /*9ca0*/  ULDC.64 UR16, c[0x0][0x778] ;  /* 0x0001de0000107ab9 */ /* 0x000fe20000000a00 */
[----:B------:R-:W-:Y:S01]  /*9cb0*/  PLOP3.LUT P1, PT, PT, PT, UP1, 0x80, 0x0 ;  /* 0x000000000000781c */ /* 0x000fe20003f2f018 */
[----:B------:R-:W-:Y:S01]  /*9cc0*/  IMAD.U32 R3, RZ, RZ, UR15 ;  /* 0x0000000fff037e24 */ /* 0x000fe2000f8e00ff */
[----:B------:R-:W-:-:S02]  /*9cd0*/  UISETP.NE.U32.AND UP0, UPT, UR4, URZ, UPT ;  /* 0x0000003f0400728c */ /* 0x000fc4000bf05070 */
[----:B------:R-:W-:Y:S02]  /*9ce0*/  UISETP.NE.U32.AND UP2, UPT, UR6, URZ, UPT ;  /* 0x0000003f0600728c */ /* 0x000fe4000bf45070 */
[----:B------:R-:W-:Y:S02]  /*9cf0*/  UISETP.NE.AND.EX UP0, UPT, UR5, URZ, UPT, UP0 ;  /* 0x0000003f0500728c */ /* 0x000fe4000bf05300 */
[----:B------:R-:W-:Y:S01]  /*9d00*/  UISETP.NE.AND.EX UP2, UPT, UR7, URZ, UPT, UP2 ;  /* 0x0000003f0700728c */ /* 0x000fe2000bf45320 */
[----:B------:R-:W-:-:S04]  /*9d10*/  ULDC.64 UR22, c[0x0][0x788] ;  /* 0x0001e20000167ab9 */ /* 0x000fc80000000a00 */
[----:B------:R-:W2:Y:S01]  /*9d20*/  @P1 LDG.E R6, desc[UR46][R2.64] ;  /* 0x0000002e02061981 */ /* 0x000ea2000c1e1900 */
[----:B------:R-:W-:Y:S01]  /*9d30*/  PLOP3.LUT P2, PT, PT, PT, UP0, 0x80, 0x0 ;  /* 0x000000000000781c */ /* 0x000fe20003f4f008 */
[----:B------:R-:W-:Y:S01]  /*9d40*/  UIMAD.WIDE UR16, UR13, 0x4, UR16 ;  /* 0x000000040d1078a5 */ /* 0x000fe2000f8e0210 */
[----:B------:R-:W-:Y:S01]  /*9d50*/  PLOP3.LUT P3, PT, PT, PT, UP2, 0x80, 0x0 ;  /* 0x000000000000781c */ /* 0x000fe20003f6f028 */
[----:B------:R1:W4:Y:S02]  /*9d60*/  @P1 LDG.E R0, desc[UR46][R2.64] ;  /* 0x0000002e02001981 */ /* 0x000324000c1e1900 */
[----:B------:R-:W-:Y:S02]  /*9d70*/  @UP2 ULDC.64 UR4, c[0x0][0x780] ;  /* 0x0001e00000042ab9 */ /* 0x000fe40000000a00 */
[----:B------:R-:W-:Y:S01]  /*9d80*/  @UP2 UIMAD.WIDE UR4, UR13, 0x4, UR4 ;  /* 0x000000040d0428a5 */ /* 0x000fe2000f8e0204 */
[----:B-1----:R-:W-:Y:S02]  /*9d90*/  IMAD.U32 R2, RZ, RZ, UR16 ;  /* 0x00000010ff027e24 */ /* 0x002fe4000f8e00ff */
[----:B------:R-:W-:-:S05]  /*9da0*/  IMAD.U32 R3, RZ, RZ, UR17 ;  /* 0x00000011ff037e24 */ /* 0x000fca000f8e00ff */
[----:B------:R1:W5:Y:S02]  /*9db0*/  @P2 LDG.E R4, desc[UR46][R2.64] ;  /* 0x0000002e02042981 */ /* 0x000364000c1e1900 */
[----:B-1----:R-:W-:Y:S02]  /*9dc0*/  IMAD.U32 R2, RZ, RZ, UR4 ;  /* 0x00000004ff027e24 */ /* 0x002fe4000f8e00ff */
[----:B------:R-:W-:-:S05]  /*9dd0*/  IMAD.U32 R3, RZ, RZ, UR5 ;  /* 0x00000005ff037e24 */ /* 0x000fca000f8e00ff */
[----:B------:R-:W3:Y:S01]  /*9de0*/  @P3 LDG.E R5, desc[UR46][R2.64] ;  /* 0x0000002e02053981 */ /* 0x000ee2000c1e1900 */
[----:B------:R-:W-:Y:S01]  /*9df0*/  ISETP.NE.U32.AND P0, PT, RZ, UR22, PT ;  /* 0x00000016ff007c0c */ /* 0x000fe2000bf05070 */
[----:B------:R-:W-:Y:S01]  /*9e00*/  UMOV UR7, URZ ;  /* 0x0000003f00077c82 */ /* 0x000fe20008000000 */
[----:B------:R-:W-:Y:S01]  /*9e10*/  UMOV UR11, URZ ;  /* 0x0000003f000b7c82 */ /* 0x000fe20008000000 */
[----:B------:R-:W-:Y:S01]  /*9e20*/  ULDC UR9, c[0x0][0x280] ;  /* 0x0000a00000097ab9 */ /* 0x000fe20000000800 */
[----:B------:R-:W-:Y:S02]  /*9e30*/  ISETP.NE.AND.EX P0, PT, RZ, UR23, PT, P0 ;  /* 0x00000017ff007c0c */ /* 0x000fe4000bf05300 */
[----:B--2---:R-:W-:Y:S02]  /*9e40*/  @P1 R2UR UR4, R6 ;  /* 0x00000000060412ca */ /* 0x004fe400000e0000 */
[----:B----4-:R-:W-:-:S11]  /*9e50*/  @P1 R2UR UR7, R0 ;  /* 0x00000000000712ca */ /* 0x010fd600000e0000 */
[----:B------:R-:W-:-:S04]  /*9e60*/  @UP1 ULEA UR4, UR13, UR4, 0x6 ;  /* 0x000000040d041291 */ /* 0x000fc8000f8e303f */
[----:B------:R-:W-:-:S04]  /*9e70*/  @UP1 USHF.R.S32.HI UR5, URZ, 0x1f, UR4 ;  /* 0x0000001f3f051899 */ /* 0x000fc80008011404 */
[----:B------:R-:W-:Y:S01]  /*9e80*/  @UP1 ULEA.HI UR5, UR5, UR4, URZ, 0x6 ;  /* 0x0000000405051291 */ /* 0x000fe2000f8f303f */
[----:B-----5:R-:W-:-:S03]  /*9e90*/  @P2 R2UR UR11, R4 ;  /* 0x00000000040b22ca */ /* 0x020fc600000e0000 */
[----:B------:R-:W-:-:S04]  /*9ea0*/  @UP1 ULOP3.LUT UR6, UR5, 0xffffffc0, URZ, 0xc0, !UPT ;  /* 0xffffffc005061892 */ /* 0x000fc8000f8ec03f */
[----:B------:R-:W-:Y:S01]  /*9eb0*/  @UP1 USHF.R.S32.HI UR12, URZ, 0x1f, UR6 ;  /* 0x0000001f3f0c1899 */ /* 0x000fe20008011406 */
[----:B---3--:R-:W-:Y:S01]  /*9ec0*/  @P3 R2UR UR9, R5 ;  /* 0x00000000050932ca */ /* 0x008fe200000e0000 */
[----:B------:R-:W-:-:S14]  /*9ed0*/  @P3 BRA `(.L_x_1801) ;  /* 0x0000000000203947 */ /* 0x000fdc0003800000 */
[----:B------:R-:W-:Y:S05]  /*9ee0*/  @!P1 BRA `(.L_x_1801) ;  /* 0x00000000001c9947 */ /* 0x000fea0003800000 */
[----:B------:R-:W-:Y:S02]  /*9ef0*/  IMAD.U32 R2, RZ, RZ, UR14 ;  /* 0x0000000eff027e24 */ /* 0x000fe4000f8e00ff */
[----:B------:R-:W-:-:S05]  /*9f00*/  IMAD.U32 R3, RZ, RZ, UR15 ;  /* 0x0000000fff037e24 */ /* 0x000fca000f8e00ff */
[----:B------:R-:W2:Y:S04]  /*9f10*/  LDG.E R0, desc[UR46][R2.64] ;  /* 0x0000002e02007981 */ /* 0x000ea8000c1e1900 */
[----:B------:R-:W3:Y:S01]  /*9f20*/  LDG.E R4, desc[UR46][R2.64+0x4] ;  /* 0x0000042e02047981 */ /* 0x000ee2000c1e1900 */
[----:B--2---:R-:W-:Y:S02]  /*9f30*/  R2UR UR4, R0 ;  /* 0x00000000000472ca */ /* 0x004fe400000e0000 */
[----:B---3--:R-:W-:-:S13]  /*9f40*/  R2UR UR9, R4 ;  /* 0x00000000040972ca */ /* 0x008fda00000e0000 */
[----:B------:R-:W-:-:S12]  /*9f50*/  UIADD3 UR9, -UR4, UR9, URZ ;  /* 0x0000000904097290 */ /* 0x000fd8000fffe13f */
.L_x_1801:
        /* <DEDUP_REMOVED lines=13> */
.L_x_1802:
        /* <DEDUP_REMOVED lines=8> */
.L_x_1803:
        /* <DEDUP_REMOVED lines=9> */
[----:B------:R-:W-:-:S04]  /*a140*/  ULEA.HI UR6, UR12, UR6, URZ, 0x6 ;  /* 0x000000060c067291 */ /* 0x000fc8000f8f303f */
[----:B------:R-:W-:Y:S01]  /*a150*/  VIMNMX R4, RZ, UR14, !PT ;  /* 0x0000000eff047c48 */ /* 0x000fe2000ffe0100 */
[----:B------:R-:W-:Y:S01]  /*a160*/  USHF.R.S32.HI UR6, URZ, 0x6, UR6 ;  /* 0x000000063f067899 */ /* 0x000fe20008011406 */
[----:B------:R-:W-:Y:S11]  /*a170*/  @!P0 BRA `(.L_x_1804) ;  /* 0x0000000000208947 */ /* 0x000ff60003800000 */
[----:B------:R-:W-:Y:S01]  /*a180*/  UIADD3 UR9, UR8, 0xbf, UR9 ;  /* 0x000000bf08097890 */ /* 0x000fe2000fffe009 */
[----:B------:R-:W-:-:S03]  /*a190*/  ULDC UR12, c[0x0][0x748] ;  /* 0x0001d200000c7ab9 */ /* 0x000fc60000000800 */
[----:B------:R-:W-:-:S04]  /*a1a0*/  UIADD3 UR9, UR9, UR12, -UR10 ;  /* 0x0000000c09097290 */ /* 0x000fc8000fffe80a */
[----:B------:R-:W-:-:S04]  /*a1b0*/  USHF.R.S32.HI UR10, URZ, 0x1f, UR9 ;  /* 0x0000001f3f0a7899 */ /* 0x000fc80008011409 */
[----:B------:R-:W-:-:S04]  /*a1c0*/  ULEA.HI UR10, UR10, UR9, URZ, 0x6 ;  /* 0x000000090a0a7291 */ /* 0x000fc8000f8f303f */
[----:B------:R-:W-:-:S04]  /*a1d0*/  USHF.R.S32.HI UR10, URZ, 0x6, UR10 ;  /* 0x000000063f0a7899 */ /* 0x000fc8000801140a */
[----:B------:R-:W-:-:S04]  /*a1e0*/  UISETP.LT.AND UP1, UPT, UR6, UR10, UPT ;  /* 0x0000000a0600728c */ /* 0x000fc8000bf21270 */
[----:B------:R-:W-:-:S12]  /*a1f0*/  USEL UR6, UR6, UR10, UP1 ;  /* 0x0000000a06067287 */ /* 0x000fd80008800000 */
.L_x_1804:
[----:B------:R-:W-:Y:S01]  /*a200*/  ISETP.LT.AND P0, PT, R4, UR6, PT ;  /* 0x0000000604007c0c */ /* 0x000fe2000bf01270 */
[----:B------:R-:W-:-:S12]  /*a210*/  IMAD.MOV.U32 R0, RZ, RZ, RZ ;  /* 0x000000ffff007224 */ /* 0x000fd800078e00ff */
[----:B------:R-:W-:Y:S05]  /*a220*/  @!P0 BRA `(.L_x_1800) ;  /* 0x0000001c008c8947 */ /* 0x000fea0003800000 */
[----:B------:R-:W-:Y:S01]  /*a230*/  USHF.R.S32.HI UR10, URZ, 0x1f, UR20 ;  /* 0x0000001f3f0a7899 */ /* 0x000fe20008011414 */
[----:B------:R-:W-:Y:S01]  /*a240*/  BSSY B0, `(.L_x_1800) ;  /* 0x00001e1000007945 */ /* 0x000fe20003800000 */
[----:B------:R-:W-:Y:S01]  /*a250*/  ULDC.64 UR16, c[0x0][0x718] ;  /* 0x0001c60000107ab9 */ /* 0x000fe20000000a00 */
[----:B------:R-:W-:Y:S01]  /*a260*/  UISETP.NE.U32.AND UP1, UPT, UR18, URZ, UPT ;  /* 0x0000003f1200728c */ /* 0x000fe2000bf25070 */
[----:B------:R-:W-:Y:S01]  /*a270*/  IMAD.MOV.U32 R0, RZ, RZ, RZ ;  /* 0x000000ffff007224 */ /* 0x000fe200078e00ff */
[----:B------:R-:W-:Y:S01]  /*a280*/  UIMAD UR9, UR10, UR16, URZ ;  /* 0x000000100a0972a4 */ /* 0x000fe2000f8e023f */
[----:B------:R-:W-:Y:S01]  /*a290*/  ULDC UR12, c[0x0][0x2e8] ;  /* 0x0000ba00000c7ab9 */ /* 0x000fe20000000800 */
[----:B------:R-:W-:Y:S01]  /*a2a0*/  UMOV UR14, UR4 ;  /* 0x00000004000e7c82 */ /* 0x000fe20008000000 */
[----:B------:R-:W-:Y:S01]  /*a2b0*/  UMOV UR15, UR5 ;  /* 0x00000005000f7c82 */ /* 0x000fe20008000000 */
[----:B------:R-:W-:Y:S02]  /*a2c0*/  UIMAD UR22, UR20, UR17, UR9 ;  /* 0x00000011141672a4 */ /* 0x000fe4000f8e0209 */
[----:B------:R-:W-:-:S02]  /*a2d0*/  UISETP.NE.AND.EX UP1, UPT, UR19, URZ, UPT, UP1 ;  /* 0x0000003f1300728c */ /* 0x000fc4000bf25310 */
[----:B------:R-:W-:Y:S02]  /*a2e0*/  USHF.R.S32.HI UR9, URZ, 0x1f, UR13 ;  /* 0x0000001f3f097899 */ /* 0x000fe4000801140d */
[----:B------:R-:W-:Y:S02]  /*a2f0*/  UISETP.NE.AND UP2, UPT, UR12, 0x1, UPT ;  /* 0x000000010c00788c */ /* 0x000fe4000bf45270 */
[----:B------:R-:W-:Y:S01]  /*a300*/  UIMAD.WIDE.U32 UR4, UR20, UR16, UR14 ;  /* 0x00000010140472a5 */ /* 0x000fe2000f8e000e */
[----:B------:R-:W-:Y:S01]  /*a310*/  ULDC.64 UR18, c[0x0][0x730] ;  /* 0x0001cc0000127ab9 */ /* 0x000fe20000000a00 */
[----:B------:R-:W-:Y:S02]  /*a320*/  USEL UR9, UR9, URZ, !UP1 ;  /* 0x0000003f09097287 */ /* 0x000fe4000c800000 */
[----:B------:R-:W-:Y:S01]  /*a330*/  UIMAD UR10, UR10, UR18, URZ ;  /* 0x000000120a0a72a4 */ /* 0x000fe2000f8e023f */
[----:B------:R-:W-:Y:S01]  /*a340*/  ELECT P0, URZ, PT ;  /* 0x00000000003f782f */ /* 0x000fe20003800000 */
[----:B------:R-:W-:Y:S01]  /*a350*/  ULDC.64 UR16, c[0x0][0x720] ;  /* 0x0001c80000107ab9 */ /* 0x000fe20000000a00 */
[----:B------:R-:W-:-:S02]  /*a360*/  USEL UR21, UR13, URZ, !UP1 ;  /* 0x0000003f0d157287 */ /* 0x000fc4000c800000 */
[----:B------:R-:W-:Y:S02]  /*a370*/  UIADD3 UR23, UR5, UR22, URZ ;  /* 0x0000001605177290 */ /* 0x000fe4000fffe03f */
[----:B------:R-:W-:Y:S01]  /*a380*/  UIMAD UR5, UR9, UR16, URZ ;  /* 0x00000010090572a4 */ /* 0x000fe2000f8e023f */
[----:B------:R-:W-:Y:S01]  /*a390*/  UMOV UR22, UR4 ;  /* 0x0000000400167c82 */ /* 0x000fe20008000000 */
[----:B------:R-:W-:Y:S02]  /*a3a0*/  UIMAD.WIDE.U32 UR14, UR20, UR18, UR14 ;  /* 0x00000012140e72a5 */ /* 0x000fe4000f8e000e */
[----:B------:R-:W-:Y:S02]  /*a3b0*/  UIMAD UR10, UR20, UR19, UR10 ;  /* 0x00000013140a72a4 */ /* 0x000fe4000f8e020a */
[----:B------:R-:W-:Y:S01]  /*a3c0*/  UIMAD.WIDE.U32 UR22, UR16, UR21, UR22 ;  /* 0x00000015101672a5 */ /* 0x000fe2000f8e0016 */
[----:B------:R-:W-:Y:S02]  /*a3d0*/  ULDC.64 UR18, c[0x0][0x738] ;  /* 0x0001ce0000127ab9 */ /* 0x000fe40000000a00 */
[----:B------:R-:W-:Y:S01]  /*a3e0*/  @UP2 ULDC UR16, c[0x0][0x2ec] ;  /* 0x0000bb0000102ab9 */ /* 0x000fe20000000800 */
[----:B------:R-:W-:-:S02]  /*a3f0*/  UIMAD UR5, UR17, UR21, UR5 ;  /* 0x00000015110572a4 */ /* 0x000fc4000f8e0205 */
[----:B------:R-:W-:Y:S02]  /*a400*/  UIADD3 UR15, UR15, UR10, URZ ;  /* 0x0000000a0f0f7290 */ /* 0x000fe4000fffe03f */
[----:B------:R-:W-:Y:S02]  /*a410*/  UIMAD UR9, UR9, UR18, URZ ;  /* 0x00000012090972a4 */ /* 0x000fe4000f8e023f */
[----:B------:R-:W-:Y:S02]  /*a420*/  UIMAD.WIDE.U32 UR16, UR20, UR16, URZ ;  /* 0x00000010141072a5 */ /* 0x000fe4000f8e003f */
[----:B------:R-:W-:Y:S01]  /*a430*/  UIADD3 UR11, UR8, UR11, URZ ;  /* 0x0000000b080b7290 */ /* 0x000fe2000fffe03f */
[----:B------:R-:W-:Y:S02]  /*a440*/  UMOV UR12, UR20 ;  /* 0x00000014000c7c82 */ /* 0x000fe40008000000 */
[----:B------:R-:W-:Y:S01]  /*a450*/  @UP2 ULDC UR8, c[0x0][0x2f0] ;  /* 0x0000bc0000082ab9 */ /* 0x000fe20000000800 */
[----:B------:R-:W-:-:S02]  /*a460*/  UIMAD UR4, UR19, UR21, UR9 ;  /* 0x00000015130472a4 */ /* 0x000fc4000f8e0209 */
[----:B------:R-:W-:Y:S02]  /*a470*/  UIMAD.WIDE.U32 UR14, UR18, UR21, UR14 ;  /* 0x00000015120e72a5 */ /* 0x000fe4000f8e000e */
[----:B------:R-:W-:Y:S02]  /*a480*/  USEL UR13, UR13, URZ, !UP0 ;  /* 0x0000003f0d0d7287 */ /* 0x000fe4000c000000 */
        /* <DEDUP_REMOVED lines=9> */
.L_x_1834:
        /* <DEDUP_REMOVED lines=15> */
.L_x_1807:
[----:B------:R-:W-:Y:S01]  /*a610*/  R2UR UR19, R4 ;  /* 0x00000000041372ca */ /* 0x000fe200000e0000 */
[----:B------:R-:W2:Y:S01]  /*a620*/  LDC.64 R12, c[0x0][0x198] ;  /* 0x00006600ff0c7b82 */ /* 0x000ea20000000a00 */
        /* <DEDUP_REMOVED lines=9> */
[----:B------:R-:W-:Y:S01]  /*a6c0*/  UMOV UR10, 0x10 ;  /* 0x00000010000a7882 */ /* 0x000fe20000000000 */
[----:B------:R-:W-:Y:S01]  /*a6d0*/  UMOV UR50, 0x0 ;  /* 0x0000000000327882 */ /* 0x000fe20000000000 */
[----:B------:R-:W-:Y:S01]  /*a6e0*/  USHF.L.U32 UR19, UR19, 0x6, URZ ;  /* 0x0000000613137899 */ /* 0x000fe2000800063f */
[----:B------:R-:W-:Y:S01]  /*a6f0*/  IMAD.MOV.U32 R16, RZ, RZ, RZ ;  /* 0x000000ffff107224 */ /* 0x000fe200078e00ff */
[----:B------:R-:W-:Y:S01]  /*a700*/  UMOV UR51, 0x10000000 ;  /* 0x1000000000337882 */ /* 0x000fe20000000000 */
[----:B------:R-:W-:Y:S01]  /*a710*/  UMOV UR42, 0x40 ;  /* 0x00000040002a7882 */ /* 0x000fe20000000000 */
[----:B------:R-:W-:-:S02]  /*a720*/  UIADD3 UR8, UP0, UR19, UR22, URZ ;  /* 0x0000001613087290 */ /* 0x000fc4000ff1e03f */
[----:B------:R-:W-:Y:S01]  /*a730*/  IMAD.U32 R3, RZ, RZ, UR19 ;  /* 0x00000013ff037e24 */ /* 0x000fe2000f8e00ff */
[----:B------:R-:W-:Y:S01]  /*a740*/  UIADD3 UR19, UR19, UR7, URZ ;  /* 0x0000000713137290 */ /* 0x000fe2000fffe03f */
[----:B------:R-:W-:Y:S02]  /*a750*/  UMOV UR43, UR11 ;  /* 0x0000000b002b7c82 */ /* 0x000fe40008000000 */
[----:B------:R-:W-:Y:S01]  /*a760*/  PLOP3.LUT P1, PT, PT, PT, UP0, 0x80, 0x0 ;  /* 0x000000000000781c */ /* 0x000fe20003f2f008 */
[----:B-1----:R-:W-:Y:S01]  /*a770*/  IMAD.U32 R0, RZ, RZ, UR8 ;  /* 0x00000008ff007e24 */ /* 0x002fe2000f8e00ff */
[----:B------:R-:W-:Y:S01]  /*a780*/  R2UR UR8, R15 ;  /* 0x000000000f0872ca */ /* 0x000fe200000e0000 */
[----:B--2---:R-:W-:Y:S01]  /*a790*/  IMAD.MOV.U32 R7, RZ, RZ, R12 ;  /* 0x000000ffff077224 */ /* 0x004fe200078e000c */
[----:B------:R-:W-:Y:S01]  /*a7a0*/  LEA.HI.X.SX32 R3, R3, R14, 0x1, P1 ;  /* 0x0000000e03037211 */ /* 0x000fe200008f0eff */
[----:B------:R-:W-:Y:S01]  /*a7b0*/  IMAD.MOV.U32 R6, RZ, RZ, R13 ;  /* 0x000000ffff067224 */ /* 0x000fe200078e000d */
[C---:B------:R-:W-:Y:S01]  /*a7c0*/  LEA R2, P1, R0.reuse, R9, 0x2 ;  /* 0x0000000900027211 */ /* 0x040fe200078210ff */
[----:B------:R-:W-:Y:S01]  /*a7d0*/  UMOV UR27, UR19 ;  /* 0x00000013001b7c82 */ /* 0x000fe20008000000 */
[----:B------:R-:W-:Y:S01]  /*a7e0*/  UMOV UR44, UR12 ;  /* 0x0000000c002c7c82 */ /* 0x000fe20008000000 */
[----:B------:R-:W-:Y:S01]  /*a7f0*/  UMOV UR45, UR13 ;  /* 0x0000000d002d7c82 */ /* 0x000fe20008000000 */
[----:B------:R-:W-:-:S02]  /*a800*/  LEA.HI.X R0, R0, R8, R3, 0x2, P1 ;  /* 0x0000000800007211 */ /* 0x000fc400008f1403 */
[----:B------:R-:W-:Y:S02]  /*a810*/  R2UR UR32, R2 ;  /* 0x00000000022072ca */ /* 0x000fe400000e0000 */
[----:B------:R-:W-:Y:S01]  /*a820*/  R2UR UR33, R0 ;  /* 0x00000000002172ca */ /* 0x000fe200000e0000 */
[----:B------:R-:W-:Y:S01]  /*a830*/  UIADD3 UR16, UR8, 0x18000, URZ ;  /* 0x0001800008107890 */ /* 0x000fe2000fffe03f */
[C---:B------:R-:W-:Y:S01]  /*a840*/  IADD3 R0, P1, R7.reuse, 0x2f0, RZ ;  /* 0x000002f007007810 */ /* 0x040fe20007f3e0ff */
[----:B------:R-:W-:Y:S02]  /*a850*/  UIADD3 UR17, UR8, 0x30810, URZ ;  /* 0x0003081008117890 */ /* 0x000fe4000fffe03f */
[----:B------:R-:W-:Y:S01]  /*a860*/  UIADD3 UR24, UR8, 0x1a000, URZ ;  /* 0x0001a00008187890 */ /* 0x000fe2000fffe03f */
[----:B------:R-:W-:Y:S01]  /*a870*/  R2UR UR30, R0 ;  /* 0x00000000001e72ca */ /* 0x000fe200000e0000 */
[----:B------:R-:W-:Y:S01]  /*a880*/  UIADD3 UR52, UR8, 0x28000, URZ ;  /* 0x0002800008347890 */ /* 0x000fe2000fffe03f */
[----:B------:R-:W-:Y:S01]  /*a890*/  IADD3 R0, P2, R7, 0x3f0, RZ ;  /* 0x000003f007007810 */ /* 0x000fe20007f5e0ff */
[----:B------:R-:W-:Y:S01]  /*a8a0*/  UIADD3 UR9, UR8, 0x30800, URZ ;  /* 0x0003080008097890 */ /* 0x000fe2000fffe03f */
[----:B------:R-:W-:-:S02]  /*a8b0*/  UMOV UR25, UR17 ;  /* 0x0000001100197c82 */ /* 0x000fc40008000000 */
[----:B------:R-:W-:Y:S01]  /*a8c0*/  R2UR UR48, R0 ;  /* 0x00000000003072ca */ /* 0x000fe200000e0000 */
[--C-:B------:R-:W-:Y:S01]  /*a8d0*/  IMAD.X R0, RZ, RZ, R6.reuse, P1 ;  /* 0x000000ffff007224 */ /* 0x100fe200008e0606 */
[----:B------:R-:W-:Y:S01]  /*a8e0*/  IADD3 R2, P1, R7, 0xf0, RZ ;  /* 0x000000f007027810 */ /* 0x000fe20007f3e0ff */
[----:B------:R-:W-:Y:S01]  /*a8f0*/  UMOV UR53, UR17 ;  /* 0x0000001100357c82 */ /* 0x000fe20008000000 */
[----:B------:R-:W-:Y:S02]  /*a900*/  UIADD3 UR40, UR8, 0x4000, URZ ;  /* 0x0000400008287890 */ /* 0x000fe4000fffe03f */
[----:B------:R-:W-:Y:S01]  /*a910*/  R2UR UR34, R2 ;  /* 0x00000000022272ca */ /* 0x000fe200000e0000 */
[--C-:B------:R-:W-:Y:S01]  /*a920*/  IMAD.X R3, RZ, RZ, R6.reuse, P1 ;  /* 0x000000ffff037224 */ /* 0x100fe200008e0606 */
[----:B------:R-:W-:Y:S01]  /*a930*/  R2UR UR31, R0 ;  /* 0x00000000001f72ca */ /* 0x000fe200000e0000 */
[----:B------:R-:W-:Y:S01]  /*a940*/  IMAD.X R0, RZ, RZ, R6, P2 ;  /* 0x000000ffff007224 */ /* 0x000fe200010e0606 */
[----:B------:R-:W-:-:S02]  /*a950*/  UMOV UR41, UR9 ;  /* 0x0000000900297c82 */ /* 0x000fc40008000000 */
[----:B------:R-:W-:Y:S02]  /*a960*/  R2UR UR35, R3 ;  /* 0x00000000032372ca */ /* 0x000fe400000e0000 */
[----:B------:R-:W-:Y:S01]  /*a970*/  R2UR UR49, R0 ;  /* 0x00000000003172ca */ /* 0x000fe200000e0000 */
[----:B------:R-:W-:-:S10]  /*a980*/  IMAD.MOV.U32 R0, RZ, RZ, 0x10000 ;  /* 0x00010000ff007424 */ /* 0x000fd400078e00ff */
[----:B------:R-:W-:Y:S01]  /*a990*/  UTMALDG.4D [UR16], [UR34], desc[UR36] ;  /* 0x00002410220075b4 */ /* 0x000fe20008019000 */
[----:B------:R-:W-:Y:S01]  /*a9a0*/  UTMALDG.4D [UR24], [UR34], desc[UR36] ;  /* 0x00002418220075b4 */ /* 0x000fe20008019000 */
[----:B------:R1:W-:Y:S01]  /*a9b0*/  UBLKCP.S.G [UR52], [UR32], UR10 ;  /* 0x00000034200073ba */ /* 0x0003e2000800020a */
[----:B------:R2:W-:Y:S02]  /*a9c0*/  SYNCS.ARRIVE.TRANS64 RZ, [R15+URZ+0x30800], R0 ;  /* 0x030800000fff79a7 */ /* 0x0005e4000800003f */
[----:B--2---:R-:W-:-:S04]  /*a9d0*/  IMAD.U32 R0, RZ, RZ, UR6 ;  /* 0x00000006ff007e24 */ /* 0x004fc8000f8e00ff */
[----:B------:R-:W-:Y:S01]  /*a9e0*/  VIADD R5, R0, 0xffffffff ;  /* 0xffffffff00057836 */ /* 0x000fe20000000000 */
[----:B-1----:R-:W-:Y:S02]  /*a9f0*/  UIADD3 UR32, UR8, 0x8000, URZ ;  /* 0x0000800008207890 */ /* 0x002fe4000fffe03f */
[----:B------:R-:W-:Y:S02]  /*aa00*/  UIADD3 UR24, UR8, 0xc000, URZ ;  /* 0x0000c00008187890 */ /* 0x000fe4000fffe03f */
[----:B------:R1:W-:Y:S01]  /*aa10*/  STL [R1], R5 ;  /* 0x0000000501007387 */ /* 0x0003e20000100800 */
[----:B------:R-:W-:Y:S01]  /*aa20*/  ISETP.GE.AND P1, PT, R4, R5, PT ;  /* 0x000000050400720c */ /* 0x000fe20003f26270 */
[----:B------:R-:W-:Y:S01]  /*aa30*/  UMOV UR10, UR18 ;  /* 0x00000012000a7c82 */ /* 0x000fe20008000000 */
[----:B------:R-:W-:Y:S01]  /*aa40*/  UMOV UR35, UR11 ;  /* 0x0000000b00237c82 */ /* 0x000fe20008000000 */
[----:B------:R-:W-:Y:S01]  /*aa50*/  UMOV UR36, UR12 ;  /* 0x0000000c00247c82 */ /* 0x000fe20008000000 */
[----:B------:R-:W-:Y:S01]  /*aa60*/  UMOV UR37, UR13 ;  /* 0x0000000d00257c82 */ /* 0x000fe20008000000 */
[----:B------:R1:W-:Y:S01]  /*aa70*/  UTMALDG.4D [UR8], [UR30], desc[UR50] ;  /* 0x000032081e0075b4 */ /* 0x0003e20008019000 */
[----:B------:R-:W-:Y:S01]  /*aa80*/  UMOV UR34, UR18 ;  /* 0x0000001200227c82 */ /* 0x000fe20008000000 */
[----:B------:R-:W-:Y:S01]  /*aa90*/  UMOV UR33, UR9 ;  /* 0x0000000900217c82 */ /* 0x000fe20008000000 */
[----:B------:R-:W-:Y:S01]  /*aaa0*/  UMOV UR27, UR11 ;  /* 0x0000000b001b7c82 */ /* 0x000fe20008000000 */
[----:B------:R-:W-:Y:S01]  /*aab0*/  UMOV UR28, UR12 ;  /* 0x0000000c001c7c82 */ /* 0x000fe20008000000 */
[----:B------:R-:W-:Y:S01]  /*aac0*/  UMOV UR29, UR13 ;  /* 0x0000000d001d7c82 */ /* 0x000fe20008000000 */
[----:B------:R-:W-:Y:S01]  /*aad0*/  UMOV UR25, UR9 ;  /* 0x0000000900197c82 */ /* 0x000fe20008000000 */
[----:B------:R1:W-:Y:S01]  /*aae0*/  UTMALDG.4D [UR40], [UR30], desc[UR50] ;  /* 0x000032281e0075b4 */ /* 0x0003e20008019000 */
[----:B------:R1:W-:Y:S01]  /*aaf0*/  UTMALDG.4D [UR32], [UR48], desc[UR50] ;  /* 0x00003220300075b4 */ /* 0x0003e20008019000 */
[----:B------:R1:W-:Y:S02]  /*ab00*/  UTMALDG.4D [UR24], [UR48], desc[UR50] ;  /* 0x00003218300075b4 */ /* 0x0003e40008019000 */
[----:B-1----:R-:W-:Y:S05]  /*ab10*/  @P1 BRA `(.L_x_1808) ;  /* 0x0000001000701947 */ /* 0x002fea0003800000 */
[----:B------:R-:W-:Y:S01]  /*ab20*/  R2UR UR8, R4 ;  /* 0x00000000040872ca */ /* 0x000fe200000e0000 */
[----:B------:R-:W-:Y:S01]  /*ab30*/  UIADD3 UR9, UR6, -0x2, URZ ;  /* 0xfffffffe06097890 */ /* 0x000fe2000fffe03f */
[----:B------:R-:W-:-:S05]  /*ab40*/  IMAD.MOV.U32 R10, RZ, RZ, 0x1 ;  /* 0x00000001ff0a7424 */ /* 0x000fca00078e00ff */
[----:B------:R-:W-:-:S06]  /*ab50*/  ISETP.NE.AND P1, PT, R4, UR9, PT ;  /* 0x0000000904007c0c */ /* 0x000fcc000bf25270 */
[----:B------:R-:W-:-:S04]  /*ab60*/  ULOP3.LUT UR8, URZ, UR8, URZ, 0x33, !UPT ;  /* 0x000000083f087292 */ /* 0x000fc8000f8e333f */
[----:B------:R-:W-:-:S06]  /*ab70*/  UIADD3 UR8, UR8, UR6, URZ ;  /* 0x0000000608087290 */ /* 0x000fcc000fffe03f */
[----:B------:R-:W-:-:S05]  /*ab80*/  IMAD.U32 R0, RZ, RZ, UR8 ;  /* 0x00000008ff007e24 */ /* 0x000fca000f8e00ff */
[----:B------:R-:W-:Y:S01]  /*ab90*/  LOP3.LUT R5, R0, 0x1, RZ, 0xc0, !PT ;  /* 0x0000000100057812 */ /* 0x000fe200078ec0ff */
[----:B------:R-:W-:-:S04]  /*aba0*/  IMAD.MOV.U32 R0, RZ, RZ, R4 ;  /* 0x000000ffff007224 */ /* 0x000fc800078e0004 */
[----:B------:R1:W-:Y:S01]  /*abb0*/  STL [R1+0x4], R5 ;  /* 0x0000040501007387 */ /* 0x0003e20000100800 */
[----:B------:R-:W-:Y:S05]  /*abc0*/  @!P1 BRA `(.L_x_1809) ;  /* 0x0000000800d89947 */ /* 0x000fea0003800000 */
[----:B------:R-:W-:Y:S01]  /*abd0*/  R2UR UR9, R5 ;  /* 0x00000000050972ca */ /* 0x000fe200000e0000 */
[----:B------:R-:W-:Y:S02]  /*abe0*/  IMAD.MOV.U32 R0, RZ, RZ, R4 ;  /* 0x000000ffff007224 */ /* 0x000fe400078e0004 */
[----:B------:R-:W-:-:S10]  /*abf0*/  IMAD.MOV.U32 R10, RZ, RZ, 0x1 ;  /* 0x00000001ff0a7424 */ /* 0x000fd400078e00ff */
[----:B------:R-:W-:-:S06]  /*ac00*/  UIADD3 UR8, UR8, -UR9, URZ ;  /* 0x8000000908087290 */ /* 0x000fcc000fffe03f */
[----:B------:R-:W-:-:S07]  /*ac10*/  IMAD.U32 R17, RZ, RZ, UR8 ;  /* 0x00000008ff117e24 */ /* 0x000fce000f8e00ff */
.L_x_1818:
[----:B-123--:R-:W-:-:S04]  /*ac20*/  SHF.L.U32 R18, R10, 0x1f, RZ ;  /* 0x0000001f0a127819 */ /* 0x00efc800000006ff */
[----:B------:R-:W2:Y:S02]  /*ac30*/  SYNCS.PHASECHK.TRANS64.TRYWAIT P1, [R15+URZ+0x30840], R18 ;  /* 0x030840120f0075a7 */ /* 0x000ea4000802017f */
[----:B--2---:R-:W-:Y:S05]  /*ac40*/  @!P1 BRA `(.L_x_1810) ;  /* 0x0000001800189947 */ /* 0x004fea0003800000 */
.L_x_1835:
[----:B------:R-:W-:Y:S05]  /*ac50*/  @P0 BRA `(.L_x_1811) ;  /* 0x00000000001c0947 */ /* 0x000fea0003800000 */
[----:B------:R-:W3:Y:S02]  /*ac60*/  S2R R2, SR_TID.X ;  /* 0x0000000000027919 */ /* 0x000ee40000002100 */
[----:B---3--:R-:W-:Y:S01]  /*ac70*/  LOP3.LUT R3, R2, 0x1f, RZ, 0xc0, !PT ;  /* 0x0000001f02037812 */ /* 0x008fe200078ec0ff */
[----:B------:R-:W-:-:S03]  /*ac80*/  IMAD.MOV.U32 R2, RZ, RZ, 0x4100 ;  /* 0x00004100ff027424 */ /* 0x000fc600078e00ff */
[----:B------:R-:W-:Y:S01]  /*ac90*/  ISETP.NE.AND P1, PT, R3, RZ, PT ;  /* 0x000000ff0300720c */ /* 0x000fe20003f25270 */
[----:B------:R3:W-:-:S12]  /*aca0*/  SYNCS.ARRIVE.TRANS64 RZ, [R15+URZ+0x30830], R2 ;  /* 0x030830020fff79a7 */ /* 0x0007d8000800003f */
[----:B---3--:R-:W-:Y:S05]  /*acb0*/  @!P1 BRA `(.L_x_1811) ;  /* 0x0000000000049947 */ /* 0x008fea0003800000 */
[----:B------:R-:W-:Y:S01]  /*acc0*/  BPT.TRAP 0x1 ;  /* 0x000000040000795c */ /* 0x000fe20000300000 */
.L_x_1811:
        /* <DEDUP_REMOVED lines=8> */
[----:B-1----:R-:W1:Y:S01]  /*ad50*/  LDC.64 R4, c[0x0][0x198] ;  /* 0x00006600ff047b82 */ /* 0x002e620000000a00 */
        /* <DEDUP_REMOVED lines=9> */
[----:B---3--:R-:W-:Y:S01]  /*adf0*/  LEA R3, P2, R2, R12, 0x2 ;  /* 0x0000000c02037211 */ /* 0x008fe200078410ff */
[----:B------:R-:W-:Y:S01]  /*ae00*/  UMOV UR25, UR17 ;  /* 0x0000001100197c82 */ /* 0x000fe20008000000 */
[----:B------:R-:W-:-:S02]  /*ae10*/  UMOV UR33, UR17 ;  /* 0x0000001100217c82 */ /* 0x000fc40008000000 */
[----:B------:R-:W-:Y:S02]  /*ae20*/  R2UR UR34, R3 ;  /* 0x00000000032272ca */ /* 0x000fe400000e0000 */
[----:B------:R-:W-:Y:S01]  /*ae30*/  LEA.HI.X.SX32 R3, R19, R11, 0x1, P1 ;  /* 0x0000000b13037211 */ /* 0x000fe200008f0eff */
[----:B------:R-:W-:Y:S01]  /*ae40*/  UMOV UR27, UR19 ;  /* 0x00000013001b7c82 */ /* 0x000fe20008000000 */
[----:B-1----:R-:W-:Y:S02]  /*ae50*/  IMAD.MOV.U32 R7, RZ, RZ, R4 ;  /* 0x000000ffff077224 */ /* 0x002fe400078e0004 */
        /* <DEDUP_REMOVED lines=11> */
[----:B-1-3--:R-:W-:Y:S05]  /*af10*/  @!P1 BRA `(.L_x_1812) ;  /* 0x0000001400789947 */ /* 0x00afea0003800000 */
.L_x_1836:
        /* <DEDUP_REMOVED lines=8> */
.L_x_1813:
[----:B------:R-:W-:Y:S01]  /*afa0*/  VIADD R19, R19, 0x40 ;  /* 0x0000004013137836 */ /* 0x000fe20000000000 */
[----:B------:R-:W-:Y:S01]  /*afb0*/  ULDC.64 UR8, c[0x0][0x700] ;  /* 0x0001c00000087ab9 */ /* 0x000fe20000000a00 */
[----:B------:R-:W-:Y:S01]  /*afc0*/  R2UR UR32, R15 ;  /* 0x000000000f2072ca */ /* 0x000fe200000e0000 */
[----:B------:R-:W-:Y:S01]  /*afd0*/  IMAD.U32 R9, RZ, RZ, UR8 ;  /* 0x00000008ff097e24 */ /* 0x000fe2000f8e00ff */
[----:B------:R-:W-:Y:S01]  /*afe0*/  UMOV UR30, 0x0 ;  /* 0x00000000001e7882 */ /* 0x000fe20000000000 */
[C---:B------:R-:W-:Y:S01]  /*aff0*/  IADD3 R2, P1, R19.reuse, UR22, RZ ;  /* 0x0000001613027c10 */ /* 0x040fe2000ff3e0ff */
[----:B------:R-:W-:Y:S01]  /*b000*/  IMAD.U32 R8, RZ, RZ, UR9 ;  /* 0x00000009ff087e24 */ /* 0x000fe2000f8e00ff */
[----:B------:R-:W-:Y:S01]  /*b010*/  SHF.R.S32.HI R20, RZ, 0x1f, R19 ;  /* 0x0000001fff147819 */ /* 0x000fe20000011413 */
[----:B------:R-:W-:Y:S01]  /*b020*/  VIADD R21, R19, UR7 ;  /* 0x0000000713157c36 */ /* 0x000fe20008000000 */
[----:B------:R-:W-:Y:S01]  /*b030*/  LEA R3, P2, R2, R9, 0x2 ;  /* 0x0000000902037211 */ /* 0x000fe200078410ff */
[----:B------:R-:W-:Y:S01]  /*b040*/  UMOV UR31, 0x14f00000 ;  /* 0x14f00000001f7882 */ /* 0x000fe20000000000 */
[----:B------:R-:W-:Y:S01]  /*b050*/  UMOV UR26, URZ ;  /* 0x0000003f001a7c82 */ /* 0x000fe20008000000 */
[----:B------:R-:W-:Y:S01]  /*b060*/  UMOV UR28, UR20 ;  /* 0x00000014001c7c82 */ /* 0x000fe20008000000 */
[----:B------:R-:W-:Y:S01]  /*b070*/  R2UR UR34, R3 ;  /* 0x00000000032272ca */ /* 0x000fe200000e0000 */
[----:B------:R-:W-:Y:S01]  /*b080*/  IMAD.X R3, R20, 0x1, R14, P1 ;  /* 0x0000000114037824 */ /* 0x000fe200008e060e */
[----:B------:R-:W-:Y:S01]  /*b090*/  R2UR UR27, R21 ;  /* 0x00000000151b72ca */ /* 0x000fe200000e0000 */
[----:B------:R-:W-:-:S02]  /*b0a0*/  UIADD3 UR24, UR32, 0x1c000, URZ ;  /* 0x0001c00020187890 */ /* 0x000fc4000fffe03f */
[----:B------:R-:W-:Y:S01]  /*b0b0*/  UIADD3 UR25, UR32, 0x30818, URZ ;  /* 0x0003081820197890 */ /* 0x000fe2000fffe03f */
        /* <DEDUP_REMOVED lines=19> */
.L_x_1837:
[----:B------:R-:W-:Y:S05]  /*b1f0*/  @P0 BRA `(.L_x_1815) ;  /* 0x00000000001c0947 */ /* 0x000fea0003800000 */
[----:B-123--:R-:W-:-:S04]  /*b200*/  IMAD.MOV.U32 R18, RZ, RZ, 0x4100 ;  /* 0x00004100ff127424 */ /* 0x00efc800078e00ff */
[----:B------:R1:W-:Y:S02]  /*b210*/  SYNCS.ARRIVE.TRANS64 RZ, [R15+URZ+0x30838], R18 ;  /* 0x030838120fff79a7 */ /* 0x0003e4000800003f */
[----:B-1----:R-:W1:Y:S02]  /*b220*/  S2R R18, SR_TID.X ;  /* 0x0000000000127919 */ /* 0x002e640000002100 */
[----:B-1----:R-:W-:-:S04]  /*b230*/  LOP3.LUT R18, R18, 0x1f, RZ, 0xc0, !PT ;  /* 0x0000001f12127812 */ /* 0x002fc800078ec0ff */
[----:B------:R-:W-:-:S13]  /*b240*/  ISETP.NE.AND P1, PT, R18, RZ, PT ;  /* 0x000000ff1200720c */ /* 0x000fda0003f25270 */
[----:B------:R-:W-:Y:S05]  /*b250*/  @!P1 BRA `(.L_x_1815) ;  /* 0x0000000000049947 */ /* 0x000fea0003800000 */
[----:B------:R-:W-:Y:S01]  /*b260*/  BPT.TRAP 0x1 ;  /* 0x000000040000795c */ /* 0x000fe20000300000 */
.L_x_1815:
[----:B------:R-:W-:Y:S01]  /*b270*/  IADD3 R19, P1, R19, UR14, RZ ;  /* 0x0000000e13137c10 */ /* 0x000fe2000ff3e0ff */
[----:B------:R-:W-:Y:S01]  /*b280*/  UMOV UR30, 0x0 ;  /* 0x00000000001e7882 */ /* 0x000fe20000000000 */
[----:B------:R-:W-:Y:S01]  /*b290*/  R2UR UR32, R15 ;  /* 0x000000000f2072ca */ /* 0x000fe200000e0000 */
[----:B------:R-:W-:Y:S01]  /*b2a0*/  UMOV UR31, 0x14f00000 ;  /* 0x14f00000001f7882 */ /* 0x000fe20000000000 */
[----:B------:R-:W-:Y:S01]  /*b2b0*/  R2UR UR27, R21 ;  /* 0x00000000151b72ca */ /* 0x000fe200000e0000 */
[----:B------:R-:W-:Y:S01]  /*b2c0*/  IMAD.X R20, R20, 0x1, R11, P1 ;  /* 0x0000000114147824 */ /* 0x000fe200008e060b */
[C---:B------:R-:W-:Y:S01]  /*b2d0*/  LEA R12, P1, R19.reuse, R12, 0x2 ;  /* 0x0000000c130c7211 */ /* 0x040fe200078210ff */
        /* <DEDUP_REMOVED lines=22> */
[----:B------:R-:W5:Y:S02]  /*b440*/  SYNCS.PHASECHK.TRANS64.TRYWAIT P1, [R15+URZ+0x30820], R4 ;  /* 0x030820040f0075a7 */ /* 0x000f64000802017f */
[----:B----45:R-:W-:Y:S05]  /*b450*/  @!P1 BRA `(.L_x_1816) ;  /* 0x0000001000509947 */ /* 0x030fea0003800000 */
.L_x_1839:
[----:B------:R-:W-:Y:S05]  /*b460*/  @P0 BRA `(.L_x_1817) ;  /* 0x00000000001c0947 */ /* 0x000fea0003800000 */
[----:B------:R-:W5:Y:S01]  /*b470*/  S2R R5, SR_TID.X ;  /* 0x0000000000057919 */ /* 0x000f620000002100 */
[----:B----4-:R-:W-:-:S04]  /*b480*/  IMAD.MOV.U32 R4, RZ, RZ, 0x4100 ;  /* 0x00004100ff047424 */ /* 0x010fc800078e00ff */
[----:B------:R4:W-:Y:S01]  /*b490*/  SYNCS.ARRIVE.TRANS64 RZ, [R15+URZ+0x30810], R4 ;  /* 0x030810040fff79a7 */ /* 0x0009e2000800003f */
[----:B-----5:R-:W-:-:S04]  /*b4a0*/  LOP3.LUT R5, R5, 0x1f, RZ, 0xc0, !PT ;  /* 0x0000001f05057812 */ /* 0x020fc800078ec0ff */
[----:B------:R-:W-:-:S13]  /*b4b0*/  ISETP.NE.AND P1, PT, R5, RZ, PT ;  /* 0x000000ff0500720c */ /* 0x000fda0003f25270 */
[----:B----4-:R-:W-:Y:S05]  /*b4c0*/  @!P1 BRA `(.L_x_1817) ;  /* 0x0000000000049947 */ /* 0x010fea0003800000 */
[----:B------:R-:W-:Y:S01]  /*b4d0*/  BPT.TRAP 0x1 ;  /* 0x000000040000795c */ /* 0x000fe20000300000 */
.L_x_1817:
        /* <DEDUP_REMOVED lines=11> */
[----:B------:R-:W-:Y:S02]  /*b590*/  UIADD3 UR10, UR10, 0x2, URZ ;  /* 0x000000020a0a7890 */ /* 0x000fe4000fffe03f */
[----:B------:R-:W-:Y:S02]  /*b5a0*/  UIADD3 UR24, UR32, 0x18000, URZ ;  /* 0x0001800020187890 */ /* 0x000fe4000fffe03f */
[----:B------:R-:W-:Y:S02]  /*b5b0*/  USHF.L.U32 UR27, UR10, 0x6, URZ ;  /* 0x000000060a1b7899 */ /* 0x000fe4000800063f */
[----:B------:R-:W-:Y:S02]  /*b5c0*/  UIADD3 UR25, UR32, 0x30810, URZ ;  /* 0x0003081020197890 */ /* 0x000fe4000fffe03f */
[----:B------:R-:W-:Y:S02]  /*b5d0*/  UIADD3 UR8, UP0, UR27, UR22, URZ ;  /* 0x000000161b087290 */ /* 0x000fe4000ff1e03f */
[----:B------:R-:W-:Y:S01]  /*b5e0*/  IMAD.U32 R5, RZ, RZ, UR27 ;  /* 0x0000001bff057e24 */ /* 0x000fe2000f8e00ff */
[----:B------:R-:W-:-:S02]  /*b5f0*/  UIADD3 UR27, UR27, UR7, URZ ;  /* 0x000000071b1b7290 */ /* 0x000fc4000fffe03f */
[----:B------:R-:W-:Y:S01]  /*b600*/  UIADD3 UR16, UR32, 0x1a000, URZ ;  /* 0x0001a00020107890 */ /* 0x000fe2000fffe03f */
[----:B------:R-:W-:Y:S01]  /*b610*/  IMAD.U32 R0, RZ, RZ, UR8 ;  /* 0x00000008ff007e24 */ /* 0x000fe2000f8e00ff */
[----:B------:R-:W-:Y:S01]  /*b620*/  PLOP3.LUT P2, PT, PT, PT, UP0, 0x80, 0x0 ;  /* 0x000000000000781c */ /* 0x000fe20003f4f008 */
[----:B------:R-:W-:Y:S01]  /*b630*/  UIADD3 UR32, UR32, 0x28000, URZ ;  /* 0x0002800020207890 */ /* 0x000fe2000fffe03f */
[----:B------:R-:W-:Y:S01]  /*b640*/  R2UR UR8, R2 ;  /* 0x00000000020872ca */ /* 0x000fe200000e0000 */
[----:B------:R-:W-:Y:S01]  /*b650*/  UMOV UR17, UR25 ;  /* 0x0000001900117c82 */ /* 0x000fe20008000000 */
[----:B----4-:R-:W-:Y:S01]  /*b660*/  LEA R4, P1, R0, R9, 0x2 ;  /* 0x0000000900047211 */ /* 0x010fe200078210ff */
[----:B------:R-:W-:Y:S01]  /*b670*/  UMOV UR19, UR27 ;  /* 0x0000001b00137c82 */ /* 0x000fe20008000000 */
[----:B------:R-:W-:Y:S01]  /*b680*/  LEA.HI.X.SX32 R5, R5, R14, 0x1, P2 ;  /* 0x0000000e05057211 */ /* 0x000fe200010f0eff */
[----:B------:R-:W-:Y:S01]  /*b690*/  UMOV UR33, UR25 ;  /* 0x0000001900217c82 */ /* 0x000fe20008000000 */
[----:B------:R-:W-:-:S02]  /*b6a0*/  R2UR UR36, R4 ;  /* 0x00000000042472ca */ /* 0x000fc400000e0000 */
[----:B------:R-:W-:Y:S02]  /*b6b0*/  LEA.HI.X R0, R0, R8, R5, 0x2, P1 ;  /* 0x0000000800007211 */ /* 0x000fe400008f1405 */
[----:B------:R-:W-:Y:S02]  /*b6c0*/  ISETP.NE.AND P1, PT, R17, RZ, PT ;  /* 0x000000ff1100720c */ /* 0x000fe40003f25270 */
[----:B------:R-:W-:Y:S01]  /*b6d0*/  R2UR UR37, R0 ;  /* 0x00000000002572ca */ /* 0x000fe200000e0000 */
[----:B------:R4:W-:Y:S01]  /*b6e0*/  UTMALDG.4D [UR24], [UR8], desc[UR30] ;  /* 0x00001e18080075b4 */ /* 0x0009e20008019000 */
[----:B------:R-:W-:Y:S01]  /*b6f0*/  IMAD.U32 R0, RZ, RZ, UR10 ;  /* 0x0000000aff007e24 */ /* 0x000fe2000f8e00ff */
[----:B------:R4:W-:Y:S10]  /*b700*/  UTMALDG.4D [UR16], [UR8], desc[UR30] ;  /* 0x00001e10080075b4 */ /* 0x0009f40008019000 */
[----:B------:R4:W-:Y:S02]  /*b710*/  UBLKCP.S.G [UR32], [UR36], UR34 ;  /* 0x00000020240073ba */ /* 0x0009e40008000222 */
[----:B----4-:R-:W-:Y:S05]  /*b720*/  @P1 BRA `(.L_x_1818) ;  /* 0xfffffff4003c1947 */ /* 0x010fea000383ffff */
.L_x_1809:
[----:B------:R-:W4:Y:S02]  /*b730*/  LDL.LU R4, [R1+0x4] ;  /* 0x0000040001047983 */ /* 0x000f240000300800 */
[----:B----4-:R-:W-:Y:S02]  /*b740*/  ISETP.NE.AND P1, PT, R4, RZ, PT ;  /* 0x000000ff0400720c */ /* 0x010fe40003f25270 */
[----:B------:R4:W5:Y:S11]  /*b750*/  LDL R4, [R1] ;  /* 0x0000000001047983 */ /* 0x0009760000100800 */
[----:B----4-:R-:W-:Y:S05]  /*b760*/  @!P1 BRA `(.L_x_1808) ;  /* 0x00000004005c9947 */ /* 0x010fea0003800000 */
[----:B------:R-:W-:-:S04]  /*b770*/  SHF.L.U32 R12, R10, 0x1f, RZ ;  /* 0x0000001f0a0c7819 */ /* 0x000fc800000006ff */
[----:B------:R-:W4:Y:S02]  /*b780*/  SYNCS.PHASECHK.TRANS64.TRYWAIT P1, [R15+URZ+0x30840], R12 ;  /* 0x0308400c0f0075a7 */ /* 0x000f24000802017f */
[----:B----4-:R-:W-:Y:S05]  /*b790*/  @!P1 BRA `(.L_x_1819) ;  /* 0x0000000c00989947 */ /* 0x010fea0003800000 */
.L_x_1840:
[----:B------:R-:W-:Y:S05]  /*b7a0*/  @P0 BRA `(.L_x_1820) ;  /* 0x00000000001c0947 */ /* 0x000fea0003800000 */
[----:B-----5:R-:W1:Y:S02]  /*b7b0*/  S2R R4, SR_TID.X ;  /* 0x0000000000047919 */ /* 0x020e640000002100 */
[----:B-1----:R-:W-:Y:S01]  /*b7c0*/  LOP3.LUT R5, R4, 0x1f, RZ, 0xc0, !PT ;  /* 0x0000001f04057812 */ /* 0x002fe200078ec0ff */
[----:B------:R-:W-:-:S03]  /*b7d0*/  IMAD.MOV.U32 R4, RZ, RZ, 0x4100 ;  /* 0x00004100ff047424 */ /* 0x000fc600078e00ff */
[----:B------:R-:W-:Y:S01]  /*b7e0*/  ISETP.NE.AND P1, PT, R5, RZ, PT ;  /* 0x000000ff0500720c */ /* 0x000fe20003f25270 */
[----:B------:R1:W-:-:S12]  /*b7f0*/  SYNCS.ARRIVE.TRANS64 RZ, [R15+URZ+0x30830], R4 ;  /* 0x030830040fff79a7 */ /* 0x0003d8000800003f */
[----:B-1----:R-:W-:Y:S05]  /*b800*/  @!P1 BRA `(.L_x_1820) ;  /* 0x0000000000049947 */ /* 0x002fea0003800000 */
[----:B------:R-:W-:Y:S01]  /*b810*/  BPT.TRAP 0x1 ;  /* 0x000000040000795c */ /* 0x000fe20000300000 */
.L_x_1820:
[----:B-1---5:R-:W1:Y:S01]  /*b820*/  LDC.64 R4, c[0x0][0x728] ;  /* 0x0001ca00ff047b82 */ /* 0x022e620000000a00 */
        /* <DEDUP_REMOVED lines=16> */
[----:B-1----:R-:W-:Y:S01]  /*b930*/  LEA R4, P2, R13, R4, 0x2 ;  /* 0x000000040d047211 */ /* 0x002fe200078410ff */
        /* <DEDUP_REMOVED lines=16> */
.L_x_1841:
[----:B------:R-:W-:Y:S05]  /*ba40*/  @P0 BRA `(.L_x_1822) ;  /* 0x00000000001c0947 */ /* 0x000fea0003800000 */
[----:B------:R-:W2:Y:S02]  /*ba50*/  S2R R4, SR_TID.X ;  /* 0x0000000000047919 */ /* 0x000ea40000002100 */
[----:B--2---:R-:W-:Y:S01]  /*ba60*/  LOP3.LUT R5, R4, 0x1f, RZ, 0xc0, !PT ;  /* 0x0000001f04057812 */ /* 0x004fe200078ec0ff */
[----:B------:R-:W-:-:S03]  /*ba70*/  IMAD.MOV.U32 R4, RZ, RZ, 0x4100 ;  /* 0x00004100ff047424 */ /* 0x000fc600078e00ff */
[----:B------:R-:W-:Y:S01]  /*ba80*/  ISETP.NE.AND P0, PT, R5, RZ, PT ;  /* 0x000000ff0500720c */ /* 0x000fe20003f05270 */
[----:B------:R2:W-:-:S12]  /*ba90*/  SYNCS.ARRIVE.TRANS64 RZ, [R15+URZ+0x30818], R4 ;  /* 0x030818040fff79a7 */ /* 0x0005d8000800003f */
[----:B--2---:R-:W-:Y:S05]  /*baa0*/  @!P0 BRA `(.L_x_1822) ;  /* 0x0000000000048947 */ /* 0x004fea0003800000 */
[----:B------:R-:W-:Y:S01]  /*bab0*/  BPT.TRAP 0x1 ;  /* 0x000000040000795c */ /* 0x000fe20000300000 */
.L_x_1822:
[----:B------:R2:W5:Y:S01]  /*bac0*/  LDL.LU R4, [R1] ;  /* 0x0000000001047983 */ /* 0x0005620000300800 */
[----:B------:R-:W-:Y:S01]  /*bad0*/  R2UR UR27, R0 ;  /* 0x00000000001b72ca */ /* 0x000fe200000e0000 */
[----:B------:R-:W-:Y:S01]  /*bae0*/  UMOV UR30, 0x0 ;  /* 0x00000000001e7882 */ /* 0x000fe20000000000 */
[----:B------:R-:W-:Y:S01]  /*baf0*/  R2UR UR32, R15 ;  /* 0x000000000f2072ca */ /* 0x000fe200000e0000 */
[----:B------:R-:W-:Y:S01]  /*bb00*/  UMOV UR31, 0x14f00000 ;  /* 0x14f00000001f7882 */ /* 0x000fe20000000000 */
[----:B------:R-:W-:Y:S01]  /*bb10*/  R2UR UR9, R3 ;  /* 0x00000000030972ca */ /* 0x000fe200000e0000 */
[----:B------:R-:W-:Y:S01]  /*bb20*/  UMOV UR26, URZ ;  /* 0x0000003f001a7c82 */ /* 0x000fe20008000000 */
[----:B------:R-:W-:Y:S01]  /*bb30*/  UMOV UR28, UR20 ;  /* 0x00000014001c7c82 */ /* 0x000fe20008000000 */
[----:B------:R-:W-:Y:S01]  /*bb40*/  UMOV UR29, UR21 ;  /* 0x00000015001d7c82 */ /* 0x000fe20008000000 */
[----:B------:R-:W-:Y:S01]  /*bb50*/  UMOV UR18, 0x40 ;  /* 0x0000004000127882 */ /* 0x000fe20000000000 */
[----:B------:R-:W-:-:S04]  /*bb60*/  UMOV UR10, 0x10 ;  /* 0x00000010000a7882 */ /* 0x000fc80000000000 */
[----:B------:R-:W-:Y:S02]  /*bb70*/  UIADD3 UR27, UR27, 0x40, URZ ;  /* 0x000000401b1b7890 */ /* 0x000fe4000fffe03f */
[----:B------:R-:W-:Y:S02]  /*bb80*/  UIADD3 UR24, UR32, 0x1c000, URZ ;  /* 0x0001c00020187890 */ /* 0x000fe4000fffe03f */
[----:B------:R-:W-:Y:S02]  /*bb90*/  UIADD3 UR8, UP0, UR27, UR22, URZ ;  /* 0x000000161b087290 */ /* 0x000fe4000ff1e03f */
[----:B------:R-:W-:Y:S01]  /*bba0*/  IMAD.U32 R5, RZ, RZ, UR27 ;  /* 0x0000001bff057e24 */ /* 0x000fe2000f8e00ff */
[----:B------:R-:W-:Y:S02]  /*bbb0*/  UIADD3 UR25, UR32, 0x30818, URZ ;  /* 0x0003081820197890 */ /* 0x000fe4000fffe03f */
[----:B------:R-:W-:Y:S01]  /*bbc0*/  UIADD3 UR27, UR27, UR7, URZ ;  /* 0x000000071b1b7290 */ /* 0x000fe2000fffe03f */
[----:B------:R-:W-:Y:S01]  /*bbd0*/  PLOP3.LUT P0, PT, PT, PT, UP0, 0x80, 0x0 ;  /* 0x000000000000781c */ /* 0x000fe20003f0f008 */
[----:B------:R-:W-:Y:S01]  /*bbe0*/  IMAD.U32 R0, RZ, RZ, UR8 ;  /* 0x00000008ff007e24 */ /* 0x000fe2000f8e00ff */
[----:B------:R-:W-:Y:S01]  /*bbf0*/  R2UR UR8, R2 ;  /* 0x00000000020872ca */ /* 0x000fe200000e0000 */
[----:B------:R-:W-:Y:S01]  /*bc00*/  UIADD3 UR16, UR32, 0x1e000, URZ ;  /* 0x0001e00020107890 */ /* 0x000fe2000fffe03f */
[----:B------:R-:W-:Y:S01]  /*bc10*/  LEA.HI.X.SX32 R5, R5, R14, 0x1, P0 ;  /* 0x0000000e05057211 */ /* 0x000fe200000f0eff */
[----:B------:R-:W-:Y:S01]  /*bc20*/  UIADD3 UR32, UR32, 0x28100, URZ ;  /* 0x0002810020207890 */ /* 0x000fe2000fffe03f */
[C---:B------:R-:W-:Y:S01]  /*bc30*/  LEA R9, P0, R0.reuse, R9, 0x2 ;  /* 0x0000000900097211 */ /* 0x040fe200078010ff */
[----:B------:R-:W-:Y:S01]  /*bc40*/  UMOV UR17, UR25 ;  /* 0x0000001900117c82 */ /* 0x000fe20008000000 */
[----:B------:R-:W-:Y:S01]  /*bc50*/  UMOV UR19, UR27 ;  /* 0x0000001b00137c82 */ /* 0x000fe20008000000 */
[----:B------:R-:W-:Y:S01]  /*bc60*/  UMOV UR33, UR25 ;  /* 0x0000001900217c82 */ /* 0x000fe20008000000 */
[----:B------:R-:W-:-:S02]  /*bc70*/  LEA.HI.X R8, R0, R8, R5, 0x2, P0 ;  /* 0x0000000800087211 */ /* 0x000fc400000f1405 */
[----:B------:R-:W-:Y:S02]  /*bc80*/  R2UR UR34, R9 ;  /* 0x00000000092272ca */ /* 0x000fe400000e0000 */
[----:B------:R-:W-:Y:S01]  /*bc90*/  R2UR UR35, R8 ;  /* 0x00000000082372ca */ /* 0x000fe200000e0000 */
[----:B------:R2:W-:Y:S01]  /*bca0*/  UTMALDG.4D [UR24], [UR8], desc[UR30] ;  /* 0x00001e18080075b4 */ /* 0x0005e20008019000 */
[----:B------:R2:W-:Y:S11]  /*bcb0*/  UTMALDG.4D [UR16], [UR8], desc[UR30] ;  /* 0x00001e10080075b4 */ /* 0x0005f60008019000 */
[----:B------:R2:W-:Y:S02]  /*bcc0*/  UBLKCP.S.G [UR32], [UR34], UR10 ;  /* 0x00000020220073ba */ /* 0x0005e4000800020a */
[----:B--2---:R-:W-:-:S07]  /*bcd0*/  IMAD.MOV.U32 R16, RZ, RZ, 0x1 ;  /* 0x00000001ff107424 */ /* 0x004fce00078e00ff */
.L_x_1808:
[----:B------:R-:W1:Y:S01]  /*bce0*/  S2R R0, SR_TID.X ;  /* 0x0000000000007919 */ /* 0x000e620000002100 */
[----:B------:R-:W-:Y:S01]  /*bcf0*/  IMAD R3, R16, 0x8, R15 ;  /* 0x0000000810037824 */ /* 0x000fe200078e020f */
[----:B-1----:R-:W-:Y:S02]  /*bd00*/  LOP3.LUT R2, R0, 0x7f, RZ, 0xc0, !PT ;  /* 0x0000007f00027812 */ /* 0x002fe400078ec0ff */
[----:B------:R-:W-:Y:S02]  /*bd10*/  SHF.L.U32 R0, R10, 0x1f, RZ ;  /* 0x0000001f0a007819 */ /* 0x000fe400000006ff */
[----:B------:R-:W-:Y:S02]  /*bd20*/  ISETP.NE.AND P1, PT, R2, RZ, PT ;  /* 0x000000ff0200720c */ /* 0x000fe40003f25270 */
[----:B------:R-:W1:Y:S02]  /*bd30*/  SYNCS.PHASECHK.TRANS64.TRYWAIT P0, [R3+URZ+0x30840], R0 ;  /* 0x03084000030075a7 */ /* 0x000e64000800017f */
[----:B-1----:R-:W-:Y:S09]  /*bd40*/  @!P0 BRA `(.L_x_1823) ;  /* 0x0000000800548947 */ /* 0x002ff20003800000 */
.L_x_1842:
[----:B------:R-:W-:Y:S05]  /*bd50*/  @P1 BRA `(.L_x_1824) ;  /* 0x0000000000181947 */ /* 0x000fea0003800000 */
[----:B------:R-:W1:Y:S01]  /*bd60*/  S2R R2, SR_TID.X ;  /* 0x0000000000027919 */ /* 0x000e620000002100 */
[----:B------:R-:W-:-:S04]  /*bd70*/  IMAD.MOV.U32 R0, RZ, RZ, 0x4100 ;  /* 0x00004100ff007424 */ /* 0x000fc800078e00ff */
[----:B------:R1:W-:Y:S02]  /*bd80*/  SYNCS.ARRIVE.TRANS64 RZ, [R3+URZ+0x30830], R0 ;  /* 0x0308300003ff79a7 */ /* 0x0003e4000800003f */
[----:B-1----:R-:W-:-:S13]  /*bd90*/  LOP3.LUT P0, RZ, R2, 0x1f, RZ, 0xc0, !PT ;  /* 0x0000001f02ff7812 */ /* 0x002fda000780c0ff */
[----:B------:R-:W-:Y:S05]  /*bda0*/  @!P0 BRA `(.L_x_1824) ;  /* 0x0000000000048947 */ /* 0x000fea0003800000 */
[----:B------:R-:W-:Y:S01]  /*bdb0*/  BPT.TRAP 0x1 ;  /* 0x000000040000795c */ /* 0x000fe20000300000 */
.L_x_1824:
[----:B-----5:R-:W-:Y:S01]  /*bdc0*/  R2UR UR27, R4 ;  /* 0x00000000041b72ca */ /* 0x020fe200000e0000 */
[C-C-:B------:R-:W-:Y:S01]  /*bdd0*/  IMAD R0, R16.reuse, 0x4000, R15.reuse ;  /* 0x0000400010007824 */ /* 0x140fe200078e020f */
[----:B------:R-:W-:Y:S01]  /*bde0*/  R2UR UR17, R11 ;  /* 0x000000000b1172ca */ /* 0x000fe200000e0000 */
[----:B--234-:R-:W-:Y:S01]  /*bdf0*/  IMAD R15, R16, 0x100, R15 ;  /* 0x00000100100f7824 */ /* 0x01cfe200078e020f */
        /* <DEDUP_REMOVED lines=16> */
[----:B------:R-:W-:Y:S02]  /*bf00*/  ULEA.HI.X.SX32 UR17, UR27, UR17, 0x1, UP0 ;  /* 0x000000111b117291 */ /* 0x000fe400080f0e3f */
[----:B------:R-:W-:Y:S01]  /*bf10*/  ULEA UR30, UP0, UR18, UR30, 0x2 ;  /* 0x0000001e121e7291 */ /* 0x000fe2000f80103f */
[C---:B------:R-:W-:Y:S01]  /*bf20*/  ISETP.NE.AND P0, PT, R0.reuse, 0x2, PT ;  /* 0x000000020000780c */ /* 0x040fe20003f05270 */
[----:B------:R-:W-:Y:S02]  /*bf30*/  UIADD3 UR27, UR27, UR7, URZ ;  /* 0x000000071b1b7290 */ /* 0x000fe4000fffe03f */
[----:B------:R-:W-:Y:S01]  /*bf40*/  UIADD3 UR24, UR16, 0x20000, URZ ;  /* 0x0002000010187890 */ /* 0x000fe2000fffe03f */
[----:B------:R-:W-:Y:S01]  /*bf50*/  SEL R3, RZ, 0x1, P0 ;  /* 0x00000001ff037807 */ /* 0x000fe20000000000 */
[----:B------:R-:W-:Y:S01]  /*bf60*/  UIADD3 UR16, UR16, 0x22000, URZ ;  /* 0x0002200010107890 */ /* 0x000fe2000fffe03f */
[----:B------:R-:W-:Y:S01]  /*bf70*/  SEL R0, R0, RZ, P0 ;  /* 0x000000ff00007207 */ /* 0x000fe20000000000 */
[----:B------:R-:W-:Y:S01]  /*bf80*/  ULEA.HI.X UR31, UR18, UR31, UR17, 0x2, UP0 ;  /* 0x0000001f121f7291 */ /* 0x000fe200080f1411 */
[----:B------:R-:W-:Y:S01]  /*bf90*/  LOP3.LUT R10, R10, R3, RZ, 0x3c, !PT ;  /* 0x000000030a0a7212 */ /* 0x000fe200078e3cff */
[----:B------:R-:W-:Y:S01]  /*bfa0*/  UIADD3 UR34, UR10, 0x28200, URZ ;  /* 0x000282000a227890 */ /* 0x000fe2000fffe03f */
        /* <DEDUP_REMOVED lines=10> */
.L_x_1805:
[----:B------:R-:W-:Y:S05]  /*c050*/  BSYNC B0 ;  /* 0x0000000000007941 */ /* 0x000fea0003800000 */
.L_x_1800:
[----:B------:R-:W-:-:S03]  /*c060*/  UMOV UR8, 0xffffffff ;  /* 0xffffffff00087882 */ /* 0x000fc60000000000 */
[----:B------:R-:W-:Y:S05]  /*c070*/  BRA.DIV UR8, `(.L_x_1825) ;  /* 0x00000006089c7947 */ /* 0x000fea000b800000 */
[----:B------:R-:W-:-:S13]  /*c080*/  ELECT P6, URZ, PT ;  /* 0x00000000003f782f */ /* 0x000fda00038c0000 */
.L_x_1845:
[----:B------:R-:W-:Y:S05]  /*c090*/  @!P6 BRA `(.L_x_1680) ;  /* 0x000000000084e947 */ /* 0x000fea0003800000 */
[----:B------:R-:W-:-:S06]  /*c0a0*/  ULOP3.LUT UR8, UR38, 0x2, URZ, 0xfc, !UPT ;  /* 0x0000000226087892 */ /* 0x000fcc000f8efc3f */
[----:B------:R-:W-:-:S05]  /*c0b0*/  IMAD.U32 R2, RZ, RZ, UR8 ;  /* 0x00000008ff027e24 */ /* 0x000fca000f8e00ff */
[----:B------:R-:W-:-:S13]  /*c0c0*/  ISETP.NE.AND P2, PT, R2, 0x3, PT ;  /* 0x000000030200780c */ /* 0x000fda0003f45270 */
[----:B------:R-:W-:Y:S05]  /*c0d0*/  @!P2 BRA `(.L_x_1826) ;  /* 0x000000000004a947 */ /* 0x000fea0003800000 */
[----:B---3--:R-:W-:Y:S01]  /*c0e0*/  BPT.TRAP 0x1 ;  /* 0x000000040000795c */ /* 0x008fe20000300000 */
.L_x_1826:
        /* <DEDUP_REMOVED lines=15> */
.L_x_1846:
[----:B------:R-:W2:Y:S02]  /*c1e0*/  SYNCS.PHASECHK.TRANS64.TRYWAIT P0, [R3+URZ], R2 ;  /* 0x00000002030075a7 */ /* 0x000ea4000800017f */
[----:B--2---:R-:W-:Y:S05]  /*c1f0*/  @!P0 BRA `(.L_x_1828) ;  /* 0x0000000400708947 */ /* 0x004fea0003800000 */
.L_x_1847:
[----:B------:R-:W-:Y:S05]  /*c200*/  @!P2 BRA `(.L_x_1829) ;  /* 0x000000000004a947 */ /* 0x000fea0003800000 */
[----:B---3--:R-:W-:Y:S01]  /*c210*/  BPT.TRAP 0x1 ;  /* 0x000000040000795c */ /* 0x008fe20000300000 */
.L_x_1829:
[----:B--2---:R-:W-:-:S04]  /*c220*/  VIADD R3, R8, 0x30840 ;  /* 0x0003084008037836 */ /* 0x004fc80000000000 */
[----:B------:R-:W-:-:S04]  /*c230*/  IMAD R5, R0, 0x8, R3 ;  /* 0x0000000800057824 */ /* 0x000fc800078e0203 */
[----:B------:R-:W2:Y:S02]  /*c240*/  SYNCS.PHASECHK.TRANS64.TRYWAIT P0, [R5+URZ], R4 ;  /* 0x00000004050075a7 */ /* 0x000ea4000800017f */
[----:B--2---:R-:W-:Y:S05]  /*c250*/  @!P0 BRA `(.L_x_1830) ;  /* 0x00000004006c8947 */ /* 0x004fea0003800000 */
.L_x_1848:
[----:B------:R-:W-:-:S07]  /*c260*/  IMAD R3, R6, 0x8, R3 ;  /* 0x0000000806037824 */ /* 0x000fce00078e0203 */
.L_x_1831:
[----:B----4-:R4:W1:Y:S02]  /*c270*/  SYNCS.PHASECHK.TRANS64.TRYWAIT P0, [R3+URZ], R2 ;  /* 0x00000002030075a7 */ /* 0x010864000800017f */
[----:B-1----:R-:W-:Y:S05]  /*c280*/  @!P0 NANOSLEEP.SYNCS 0x989680 ;  /* 0x009896800000895d */ /* 0x002fea0003900000 */
[----:B------:R-:W1:Y:S02]  /*c290*/  @!P0 SYNCS.PHASECHK.TRANS64 P0, [R3+URZ], R2 ;  /* 0x00000002030085a7 */ /* 0x000e64000800007f */
[----:B-1----:R-:W-:Y:S05]  /*c2a0*/  @!P0 BRA `(.L_x_1831) ;  /* 0xfffffffc00f08947 */ /* 0x002fea000383ffff */
.L_x_1680:
[----:B---3--:R-:W-:Y:S05]  /*c2b0*/  BSYNC B6 ;  /* 0x0000000000067941 */ /* 0x008fea0003800000 */
.L_x_1674:
[----:B------:R-:W-:Y:S05]  /*c2c0*/  EXIT ;  /* 0x000000000000794d */ /* 0x000fea0003800000 */
.L_x_1691:
[----:B------:R-:W-:Y:S02]  /*c2d0*/  IMAD.MOV.U32 R12, RZ, RZ, RZ ;  /* 0x000000ffff0c7224 */ /* 0x000fe400078e00ff */
[----:B------:R-:W-:Y:S02]  /*c2e0*/  IMAD.MOV.U32 R11, RZ, RZ, 0x1f ;  /* 0x0000001fff0b7424 */ /* 0x000fe400078e00ff */
[----:B------:R-:W-:-:S07]  /*c2f0*/  IMAD.MOV.U32 R15, RZ, RZ, -0x1 ;  /* 0xffffffffff0f7424 */ /* 0x000fce00078e00ff */
[----:B------:R-:W-:Y:S05]  /*c300*/  WARPSYNC.COLLECTIVE R15, `(.L_x_1832) ;  /* 0x000000000f087348 */ /* 0x000fea0003c00000 */
[----:B------:R1:W2:Y:S02]  /*c310*/  SHFL.IDX P6, R14, R13, R12, R11 ;  /* 0x0000000c0d0e7389 */ /* 0x0002a400000c000b */
[----:B-12---:R-:W-:Y:S01]  /*c320*/  ENDCOLLECTIVE ;  /* 0x000000000000791b */ /* 0x006fe20003800000 */
.L_x_1832:
[----:B------:R-:W-:Y:S05]  /*c330*/  BRA `(.L_x_1833) ;  /* 0xffffff5000c87947 */ /* 0x000fea000383ffff */
.L_x_1693:
        /* <DEDUP_REMOVED lines=8> */
.L_x_1697:
[----:B---3--:R3:W4:Y:S02]  /*c3c0*/  SYNCS.PHASECHK.TRANS64.TRYWAIT P0, [R0+URZ+0x30810], R191 ;  /* 0x030810bf000075a7 */ /* 0x008724000800017f */
[----:B----4-:R-:W-:Y:S05]  /*c3d0*/  @!P0 NANOSLEEP.SYNCS 0x989680 ;  /* 0x009896800000895d */ /* 0x010fea0003900000 */
[----:B------:R-:W4:Y:S02]  /*c3e0*/  @!P0 SYNCS.PHASECHK.TRANS64 P0, [R0+URZ+0x30810], R191 ;  /* 0x030810bf000085a7 */ /* 0x000f24000800007f */
[----:B----4-:R-:W-:Y:S05]  /*c3f0*/  @!P0 BRA `(.L_x_1697) ;  /* 0xfffffffc00f08947 */ /* 0x010fea000383ffff */
[----:B------:R-:W-:Y:S05]  /*c400*/  BRA `(.L_x_1696) ;  /* 0xffffff5800b07947 */ /* 0x000fea000383ffff */
.L_x_1701:
[----:B--2---:R2:W1:Y:S02]  /*c410*/  SYNCS.PHASECHK.TRANS64.TRYWAIT P0, [R0+URZ+0x30830], R191 ;  /* 0x030830bf000075a7 */ /* 0x004464000800017f */
[----:B-1----:R-:W-:Y:S05]  /*c420*/  @!P0 NANOSLEEP.SYNCS 0x989680 ;  /* 0x009896800000895d */ /* 0x002fea0003900000 */
[----:B------:R-:W1:Y:S02]  /*c430*/  @!P0 SYNCS.PHASECHK.TRANS64 P0, [R0+URZ+0x30830], R191 ;  /* 0x030830bf000085a7 */ /* 0x000e64000800007f */
[----:B-1----:R-:W-:Y:S05]  /*c440*/  @!P0 BRA `(.L_x_1701) ;  /* 0xfffffffc00f08947 */ /* 0x002fea000383ffff */
[----:B------:R-:W-:Y:S05]  /*c450*/  BRA `(.L_x_1700) ;  /* 0xffffff6000c87947 */ /* 0x000fea000383ffff */
.L_x_1806:
[----:B-1----:R1:W2:Y:S02]  /*c460*/  SYNCS.PHASECHK.TRANS64.TRYWAIT P0, [R15+URZ+0x30820], R0 ;  /* 0x030820000f0075a7 */ /* 0x0022a4000800017f */
[----:B--2---:R-:W-:Y:S05]  /*c470*/  @!P0 NANOSLEEP.SYNCS 0x989680 ;  /* 0x009896800000895d */ /* 0x004fea0003900000 */
[----:B------:R-:W2:Y:S02]  /*c480*/  @!P0 SYNCS.PHASECHK.TRANS64 P0, [R15+URZ+0x30820], R0 ;  /* 0x030820000f0085a7 */ /* 0x000ea4000800007f */
[----:B--2---:R-:W-:Y:S05]  /*c490*/  @!P0 BRA `(.L_x_1806) ;  /* 0xfffffffc00f08947 */ /* 0x004fea000383ffff */
[----:B------:R-:W-:Y:S05]  /*c4a0*/  BRA `(.L_x_1834) ;  /* 0xffffffe0001c7947 */ /* 0x000fea000383ffff */
.L_x_1810:
[----:B--2---:R2:W3:Y:S02]  /*c4b0*/  SYNCS.PHASECHK.TRANS64.TRYWAIT P1, [R15+URZ+0x30840], R18 ;  /* 0x030840120f0075a7 */ /* 0x0044e4000802017f */
[----:B---3--:R-:W-:Y:S05]  /*c4c0*/  @!P1 NANOSLEEP.SYNCS 0x989680 ;  /* 0x009896800000995d */ /* 0x008fea0003900000 */
[----:B------:R-:W3:Y:S02]  /*c4d0*/  @!P1 SYNCS.PHASECHK.TRANS64 P1, [R15+URZ+0x30840], R18 ;  /* 0x030840120f0095a7 */ /* 0x000ee4000802007f */
[----:B---3--:R-:W-:Y:S05]  /*c4e0*/  @!P1 BRA `(.L_x_1810) ;  /* 0xfffffffc00f09947 */ /* 0x008fea000383ffff */
[----:B------:R-:W-:Y:S05]  /*c4f0*/  BRA `(.L_x_1835) ;  /* 0xffffffe400d47947 */ /* 0x000fea000383ffff */
.L_x_1812:
[----:B-1----:R1:W3:Y:S02]  /*c500*/  SYNCS.PHASECHK.TRANS64.TRYWAIT P1, [R15+URZ+0x30828], R18 ;  /* 0x030828120f0075a7 */ /* 0x0022e4000802017f */
[----:B---3--:R-:W-:Y:S05]  /*c510*/  @!P1 NANOSLEEP.SYNCS 0x989680 ;  /* 0x009896800000995d */ /* 0x008fea0003900000 */
[----:B------:R-:W3:Y:S02]  /*c520*/  @!P1 SYNCS.PHASECHK.TRANS64 P1, [R15+URZ+0x30828], R18 ;  /* 0x030828120f0095a7 */ /* 0x000ee4000802007f */
[----:B---3--:R-:W-:Y:S05]  /*c530*/  @!P1 BRA `(.L_x_1812) ;  /* 0xfffffffc00f09947 */ /* 0x008fea000383ffff */
[----:B------:R-:W-:Y:S05]  /*c540*/  BRA `(.L_x_1836) ;  /* 0xffffffe800747947 */ /* 0x000fea000383ffff */
.L_x_1814:
[----:B---3--:R3:W4:Y:S02]  /*c550*/  SYNCS.PHASECHK.TRANS64.TRYWAIT P1, [R15+URZ+0x30848], R18 ;  /* 0x030848120f0075a7 */ /* 0x008724000802017f */
[----:B----4-:R-:W-:Y:S05]  /*c560*/  @!P1 NANOSLEEP.SYNCS 0x989680 ;  /* 0x009896800000995d */ /* 0x010fea0003900000 */
[----:B------:R-:W4:Y:S02]  /*c570*/  @!P1 SYNCS.PHASECHK.TRANS64 P1, [R15+URZ+0x30848], R18 ;  /* 0x030848120f0095a7 */ /* 0x000f24000802007f */
[----:B----4-:R-:W-:Y:S05]  /*c580*/  @!P1 BRA `(.L_x_1814) ;  /* 0xfffffffc00f09947 */ /* 0x010fea000383ffff */
[----:B------:R-:W-:Y:S05]  /*c590*/  BRA `(.L_x_1837) ;  /* 0xffffffec00147947 */ /* 0x000fea000383ffff */
.L_x_1816:
[----:B------:R-:W-:-:S07]  /*c5a0*/  SHF.L.U32 R4, R10, 0x1f, RZ ;  /* 0x0000001f0a047819 */ /* 0x000fce00000006ff */
.L_x_1838:
[----:B----4-:R4:W1:Y:S02]  /*c5b0*/  SYNCS.PHASECHK.TRANS64.TRYWAIT P1, [R15+URZ+0x30820], R4 ;  /* 0x030820040f0075a7 */ /* 0x010864000802017f */
[----:B-1----:R-:W-:Y:S05]  /*c5c0*/  @!P1 NANOSLEEP.SYNCS 0x989680 ;  /* 0x009896800000995d */ /* 0x002fea0003900000 */
[----:B------:R-:W1:Y:S02]  /*c5d0*/  @!P1 SYNCS.PHASECHK.TRANS64 P1, [R15+URZ+0x30820], R4 ;  /* 0x030820040f0095a7 */ /* 0x000e64000802007f */
[----:B-1----:R-:W-:Y:S05]  /*c5e0*/  @!P1 BRA `(.L_x_1838) ;  /* 0xfffffffc00f09947 */ /* 0x002fea000383ffff */
[----:B------:R-:W-:Y:S05]  /*c5f0*/  BRA `(.L_x_1839) ;  /* 0xffffffec00987947 */ /* 0x000fea000383ffff */
.L_x_1819:
[----:B----4-:R4:W1:Y:S02]  /*c600*/  SYNCS.PHASECHK.TRANS64.TRYWAIT P1, [R15+URZ+0x30840], R12 ;  /* 0x0308400c0f0075a7 */ /* 0x010864000802017f */
[----:B-1----:R-:W-:Y:S05]  /*c610*/  @!P1 NANOSLEEP.SYNCS 0x989680 ;  /* 0x009896800000995d */ /* 0x002fea0003900000 */
[----:B------:R-:W1:Y:S02]  /*c620*/  @!P1 SYNCS.PHASECHK.TRANS64 P1, [R15+URZ+0x30840], R12 ;  /* 0x0308400c0f0095a7 */ /* 0x000e64000802007f */
[----:B-1----:R-:W-:Y:S05]  /*c630*/  @!P1 BRA `(.L_x_1819) ;  /* 0xfffffffc00f09947 */ /* 0x002fea000383ffff */
[----:B------:R-:W-:Y:S05]  /*c640*/  BRA `(.L_x_1840) ;  /* 0xfffffff000547947 */ /* 0x000fea000383ffff */
.L_x_1821:
[----:B-1----:R1:W2:Y:S02]  /*c650*/  SYNCS.PHASECHK.TRANS64.TRYWAIT P1, [R15+URZ+0x30828], R12 ;  /* 0x0308280c0f0075a7 */ /* 0x0022a4000802017f */
[----:B--2---:R-:W-:Y:S05]  /*c660*/  @!P1 NANOSLEEP.SYNCS 0x989680 ;  /* 0x009896800000995d */ /* 0x004fea0003900000 */
[----:B------:R-:W2:Y:S02]  /*c670*/  @!P1 SYNCS.PHASECHK.TRANS64 P1, [R15+URZ+0x30828], R12 ;  /* 0x0308280c0f0095a7 */ /* 0x000ea4000802007f */
[----:B--2---:R-:W-:Y:S05]  /*c680*/  @!P1 BRA `(.L_x_1821) ;  /* 0xfffffffc00f09947 */ /* 0x004fea000383ffff */
[----:B------:R-:W-:Y:S05]  /*c690*/  BRA `(.L_x_1841) ;  /* 0xfffffff000e87947 */ /* 0x000fea000383ffff */
.L_x_1823:
[----:B------:R1:W1:Y:S02]  /*c6a0*/  SYNCS.PHASECHK.TRANS64.TRYWAIT P0, [R3+URZ+0x30840], R0 ;  /* 0x03084000030075a7 */ /* 0x000264000800017f */
[----:B-1----:R-:W-:Y:S05]  /*c6b0*/  @!P0 NANOSLEEP.SYNCS 0x989680 ;  /* 0x009896800000895d */ /* 0x002fea0003900000 */
[----:B------:R-:W1:Y:S02]  /*c6c0*/  @!P0 SYNCS.PHASECHK.TRANS64 P0, [R3+URZ+0x30840], R0 ;  /* 0x03084000030085a7 */ /* 0x000e64000800007f */
[----:B-1----:R-:W-:Y:S05]  /*c6d0*/  @!P0 BRA `(.L_x_1823) ;  /* 0xfffffffc00f08947 */ /* 0x002fea000383ffff */
[----:B------:R-:W-:Y:S05]  /*c6e0*/  BRA `(.L_x_1842) ;  /* 0xfffffff400987947 */ /* 0x000fea000383ffff */
.L_x_1825:
[----:B------:R-:W-:Y:S01]  /*c6f0*/  BSSY B0, `(.L_x_1843) ;  /* 0x0000006000007945 */ /* 0x000fe20003800000 */
[----:B------:R-:W-:-:S07]  /*c700*/  IMAD.MOV.U32 R15, RZ, RZ, -0x1 ;  /* 0xffffffffff0f7424 */ /* 0x000fce00078e00ff */
[----:B---3--:R-:W-:Y:S05]  /*c710*/  WARPSYNC.COLLECTIVE R15, `(.L_x_1844) ;  /* 0x000000000f0c7348 */ /* 0x008fea0003c00000 */
[----:B------:R-:W-:Y:S02]  /*c720*/  ELECT P6, UR62, PT ;  /* 0x00000000003e782f */ /* 0x000fe400038c0000 */
[----:B------:R-:W-:Y:S01]  /*c730*/  MOV R14, UR62 ;  /* 0x0000003e000e7c02 */ /* 0x000fe20008000f00 */
[----:B---3--:R-:W-:Y:S10]  /*c740*/  ENDCOLLECTIVE ;  /* 0x000000000000791b */ /* 0x008ff40003800000 */
.L_x_1844:
[----:B------:R-:W-:Y:S05]  /*c750*/  BSYNC B0 ;  /* 0x0000000000007941 */ /* 0x000fea0003800000 */
.L_x_1843:
[----:B------:R-:W-:Y:S05]  /*c760*/  BRA `(.L_x_1845) ;  /* 0xfffffff800487947 */ /* 0x000fea000383ffff */
.L_x_1827:
[----:B-1----:R1:W2:Y:S02]  /*c770*/  SYNCS.PHASECHK.TRANS64.TRYWAIT P0, [R7+URZ], R4 ;  /* 0x00000004070075a7 */ /* 0x0022a4000800017f */
[----:B--2---:R-:W-:Y:S05]  /*c780*/  @!P0 NANOSLEEP.SYNCS 0x989680 ;  /* 0x009896800000895d */ /* 0x004fea0003900000 */
[----:B------:R-:W2:Y:S02]  /*c790*/  @!P0 SYNCS.PHASECHK.TRANS64 P0, [R7+URZ], R4 ;  /* 0x00000004070085a7 */ /* 0x000ea4000800007f */
[----:B--2---:R-:W-:Y:S05]  /*c7a0*/  @!P0 BRA `(.L_x_1827) ;  /* 0xfffffffc00f08947 */ /* 0x004fea000383ffff */
[----:B------:R-:W-:Y:S05]  /*c7b0*/  BRA `(.L_x_1846) ;  /* 0xfffffff800887947 */ /* 0x000fea000383ffff */
.L_x_1828:
[----:B--2---:R2:W4:Y:S02]  /*c7c0*/  SYNCS.PHASECHK.TRANS64.TRYWAIT P0, [R3+URZ], R2 ;  /* 0x00000002030075a7 */ /* 0x004524000800017f */
[----:B----4-:R-:W-:Y:S05]  /*c7d0*/  @!P0 NANOSLEEP.SYNCS 0x989680 ;  /* 0x009896800000895d */ /* 0x010fea0003900000 */
[----:B------:R-:W4:Y:S02]  /*c7e0*/  @!P0 SYNCS.PHASECHK.TRANS64 P0, [R3+URZ], R2 ;  /* 0x00000002030085a7 */ /* 0x000f24000800007f */
[----:B----4-:R-:W-:Y:S05]  /*c7f0*/  @!P0 BRA `(.L_x_1828) ;  /* 0xfffffffc00f08947 */ /* 0x010fea000383ffff */
[----:B------:R-:W-:Y:S05]  /*c800*/  BRA `(.L_x_1847) ;  /* 0xfffffff8007c7947 */ /* 0x000fea000383ffff */
.L_x_1830:
[----:B--2---:R2:W4:Y:S02]  /*c810*/  SYNCS.PHASECHK.TRANS64.TRYWAIT P0, [R5+URZ], R4 ;  /* 0x00000004050075a7 */ /* 0x004524000800017f */
[----:B----4-:R-:W-:Y:S05]  /*c820*/  @!P0 NANOSLEEP.SYNCS 0x989680 ;  /* 0x009896800000895d */ /* 0x010fea0003900000 */
[----:B------:R-:W4:Y:S02]  /*c830*/  @!P0 SYNCS.PHASECHK.TRANS64 P0, [R5+URZ], R4 ;  /* 0x00000004050085a7 */ /* 0x000f24000800007f */
[----:B----4-:R-:W-:Y:S05]  /*c840*/  @!P0 BRA `(.L_x_1830) ;  /* 0xfffffffc00f08947 */ /* 0x010fea000383ffff */
[----:B------:R-:W-:Y:S05]  /*c850*/  BRA `(.L_x_1848) ;  /* 0xfffffff800807947 */ /* 0x000fea000383ffff */
.L_x_1849:
        /* <DEDUP_REMOVED lines=10> */
.L_x_3665:


//--------------------- .text._ZN7cutlass13device_kernelIN5flash11enable_sm90INS1_16FlashAttnBwdSm90INS1_25CollectiveMainloopBwdSm90ILi2ELi2ELi2EN4cute5tupleIJNS5_1CILi1EEES8_S8_EEENS6_IJNS7_ILi64EEENS7_ILi128EEESB_EEENS_6half_tEfNS_4arch4Sm90ELb0ELb1ELb1ELb1ELb1ELb1ELb0ELb0ELi2ELi1ELi2ELi1ELb0EEENS1_21CollectiveEpilogueBwdISC_SD_SF_Li256ELb1ELb0ELi1EEENS1_19SingleTileSchedulerILb1ELb0ELb0ELi128EEEEEEEEEvNT_6ParamsE --------------------------
	.section	.text._ZN7cutlass13device_kernelIN5flash11enable_sm90INS1_16FlashAttnBwdSm90INS1_25CollectiveMainloopBwdSm90ILi2ELi2ELi2EN4cute5tupleIJNS5_1CILi1EEES8_S8_EEENS6_IJNS7_ILi64EEENS7_ILi128EEESB_EEENS_6half_tEfNS_4arch4Sm90ELb0ELb1ELb1ELb1ELb1ELb1ELb0ELb0ELi2ELi1ELi2ELi1ELb0EEENS1_21CollectiveEpilogueBwdISC_SD_SF_Li256ELb1ELb0ELi1EEENS1_19SingleTileSchedulerILb1ELb0ELb0ELi128EEEEEEEEEvNT_6ParamsE,"ax",@progbits
	.align	128
.text._ZN7cutlass13device_kernelIN5flash11enable_sm90INS1_16FlashAttnBwdSm90INS1_25CollectiveMainloopBwdSm90ILi2ELi2ELi2EN4cute5tupleIJNS5_1CILi1EEES8_S8_EEENS6_IJNS7_ILi64EEENS7_ILi128EEESB_EEENS_6half_tEfNS_4arch4Sm90ELb0ELb1ELb1ELb1ELb1ELb1ELb0ELb0ELi2ELi1ELi2ELi1ELb0EEENS1_21CollectiveEpilogueBwdISC_SD_SF_Li256ELb1ELb0ELi1EEENS1_19SingleTileSchedulerILb1ELb0ELb0ELi128EEEEEEEEEvNT_6ParamsE:
        .type           _ZN7cutlass13device_kernelIN5flash11enable_sm90INS1_16FlashAttnBwdSm90INS1_25CollectiveMainloopBwdSm90ILi2ELi2ELi2EN4cute5tupleIJNS5_1CILi1EEES8_S8_EEENS6_IJNS7_ILi64EEENS7_ILi128EEESB_EEENS_6half_tEfNS_4arch4Sm90ELb0ELb1ELb1ELb1ELb1ELb1ELb0ELb0ELi2ELi1ELi2ELi1ELb0EEENS1_21CollectiveEpilogueBwdISC_SD_SF_Li256ELb1ELb0ELi1EEENS1_19SingleTileSchedulerILb1ELb0ELb0ELi128EEEEEEEEEvNT_6ParamsE,@function
        .size           _ZN7cutlass13device_kernelIN5flash11enable_sm90INS1_16FlashAttnBwdSm90INS1_25CollectiveMainloopBwdSm90ILi2ELi2ELi2EN4cute5tupleIJNS5_1CILi1EEES8_S8_EEENS6_IJNS7_ILi64EEENS7_ILi128EEESB_EEENS_6half_tEfNS_4arch4Sm90ELb0ELb1ELb1ELb1ELb1ELb1ELb0ELb0ELi2ELi1ELi2ELi1ELb0EEENS1_21CollectiveEpilogueBwdISC_SD_SF_Li256ELb1ELb0ELi1EEENS1_19SingleTileSchedulerILb1ELb0ELb0ELi128EEEEEEEEEvNT_6ParamsE,(.L_x_3666 - _ZN7cutlass13device_kernelIN5flash11enable_sm90INS1_16FlashAttnBwdSm90INS1_25CollectiveMainloopBwdSm90ILi2ELi2ELi2EN4cute5tupleIJNS5_1CILi1EEES8_S8_EEENS6_IJNS7_ILi64EEENS7_ILi128EEESB_EEENS_6half_tEfNS_4arch4Sm90ELb0ELb1ELb1ELb1ELb1ELb1ELb0ELb0ELi2ELi1ELi2ELi1ELb0EEENS1_21CollectiveEpilogueBwdISC_SD_SF_Li256ELb1ELb0ELi1EEENS1_19SingleTileSchedulerILb1ELb0ELb0ELi128EEEEEEEEEvNT_6ParamsE)
        .other          _ZN7cutlass13device_kernelIN5flash11enable_sm90INS1_16FlashAttnBwdSm90INS1_25CollectiveMainloopBwdSm90ILi2ELi2ELi2EN4cute5tupleIJNS5_1CILi1EEES8_S8_EEENS6_IJNS7_ILi64EEENS7_ILi128EEESB_EEENS_6half_tEfNS_4arch4Sm90ELb0ELb1ELb1ELb1ELb1ELb1ELb0ELb0ELi2ELi1ELi2ELi1ELb0EEENS1_21CollectiveEpilogueBwdISC_SD_SF_Li256ELb1ELb0ELi1EEENS1_19SingleTileSchedulerILb1ELb0ELb0ELi128EEEEEEEEEvNT_6ParamsE,@"STO_CUDA_ENTRY STV_DEFAULT"
_ZN7cutlass13device_kernelIN5flash11enable_sm90INS1_16FlashAttnBwdSm90INS1_25CollectiveMainloopBwdSm90ILi2ELi2ELi2EN4cute5tupleIJNS5_1CILi1EEES8_S8_EEENS6_IJNS7_ILi64EEENS7_ILi128EEESB_EEENS_6half_tEfNS_4arch4Sm90ELb0ELb1ELb1ELb1ELb1ELb1ELb0ELb0ELi2ELi1ELi2ELi1ELb0EEENS1_21CollectiveEpilogueBwdISC_SD_SF_Li256ELb1ELb0ELi1EEENS1_19SingleTileSchedulerILb1ELb0ELb0ELi128EEEEEEEEEvNT_6ParamsE:
        /* <DEDUP_REMOVED lines=24> */
.L_x_1851:
[----:B------:R-:W-:Y:S05]  /*0180*/  BSYNC B0 ;  /* 0x0000000000007941 */ /* 0x000fea0003800000 */
.L_x_1850:
        /* <DEDUP_REMOVED lines=37> */
.L_x_1852:
        /* <DEDUP_REMOVED lines=22> */
.L_x_1853:
[----:B------:R-:W-:Y:S01]  /*0540*/  PLOP3.LUT P0, PT, PT, PT, UP0, 0x80, 0x0 ;  /* 0x000000000000781c */ /* 0x000fe20003f0f008 */
[----:B------:R-:W-:Y:S01]  /*0550*/  NOP ;  /* 0x0000000000007918 */ /* 0x000fe20000000000 */
[----:B------:R-:W-:Y:S01]  /*0560*/  ULDC.64 UR46, c[0x0][0x208] ;  /* 0x00008200002e7ab9 */ /* 0x000fe20000000a00 */
[----:B------:R-:W-:Y:S01]  /*0570*/  BSSY B6, `(.L_x_1854) ;  /* 0x0000cc5000067945 */ /* 0x000fe20003800000 */
[----:B-12-4-:R-:W-:Y:S09]  /*0580*/  BAR.SYNC.DEFER_BLOCKING 0x0 ;  /* 0x0000000000007b1d */ /* 0x016ff20000010000 */
[----:B------:R-:W-:Y:S05]  /*0590*/  @!P0 BRA `(.L_x_1855) ;  /* 0x00000080006c8947 */ /* 0x000fea0003800000 */
.L_x_1856:
        /* <DEDUP_REMOVED lines=24> */
.L_x_1857:
        /* <DEDUP_REMOVED lines=14> */
.L_x_1859:
[----:B------:R-:W-:-:S05]  /*0800*/  ULDC UR4, c[0x0][0x8bc] ;  /* 0x00022f0000047ab9 */ /* 0x000fca0000000800 */
.L_x_1858:
        /* <DEDUP_REMOVED lines=17> */
.L_x_1861:
        /* <DEDUP_REMOVED lines=14> */
.L_x_1862:
        /* <DEDUP_REMOVED lines=11> */
.L_x_1863:
        /* <DEDUP_REMOVED lines=13> */
.L_x_1864:
        /* <DEDUP_REMOVED lines=84> */
.L_x_1865:
        /* <DEDUP_REMOVED lines=30> */
.L_x_1868:
        /* <DEDUP_REMOVED lines=15> */
.L_x_1867:
        /* <DEDUP_REMOVED lines=22> */
.L_x_1870:
        /* <DEDUP_REMOVED lines=15> */
.L_x_1869:
        /* <DEDUP_REMOVED lines=8> */
.L_x_2041:
        /* <DEDUP_REMOVED lines=23> */
.L_x_1872:
        /* <DEDUP_REMOVED lines=96> */
.L_x_1884:
[----:B------:R-:W-:-:S05]  /*1dd0*/  IMAD.U32 R0, RZ, RZ, UR38 ;  /* 0x00000026ff007e24 */ /* 0x000fca000f8e00ff */
[----:B------:R-:W-:-:S04]  /*1de0*/  LOP3.LUT R0, R0, 0x1, RZ, 0xfc, !PT ;  /* 0x0000000100007812 */ /* 0x000fc800078efcff */
[----:B------:R-:W-:-:S13]  /*1df0*/  ISETP.NE.AND P6, PT, R0, 0x3, PT ;  /* 0x000000030000780c */ /* 0x000fda0003fc5270 */
[----:B-1----:R-:W-:Y:S05]  /*1e00*/  @!P6 BRA `(.L_x_1874) ;  /* 0x000000000004e947 */ /* 0x002fea0003800000 */
[----:B------:R-:W-:Y:S01]  /*1e10*/  BPT.TRAP 0x1 ;  /* 0x000000040000795c */ /* 0x000fe20000300000 */
.L_x_1874:
        /* <DEDUP_REMOVED lines=8> */
.L_x_1875:
[----:B---3--:R-:W-:Y:S05]  /*1ea0*/  @P0 BRA `(.L_x_1876) ;  /* 0x0000000000080947 */ /* 0x008fea0003800000 */
[----:B------:R-:W3:Y:S02]  /*1eb0*/  SYNCS.PHASECHK.TRANS64.TRYWAIT P0, [R0+URZ+0x30810], R191 ;  /* 0x030810bf000075a7 */ /* 0x000ee4000800017f */
[----:B---3--:R-:W-:Y:S05]  /*1ec0*/  @!P0 BRA `(.L_x_1877) ;  /* 0x000000b400008947 */ /* 0x008fea0003800000 */
.L_x_1876:
        /* <DEDUP_REMOVED lines=84> */
.L_x_1878:
[----:B------:R1:W1:Y:S01]  /*2410*/  SYNCS.PHASECHK.TRANS64.TRYWAIT P0, [R0+URZ+0x30830], R191 ;  /* 0x030830bf000075a7 */ /* 0x000262000800017f */
[----:B------:R-:W-:Y:S05]  /*2420*/  @!P6 BRA `(.L_x_1879) ;  /* 0x000000000004e947 */ /* 0x000fea0003800000 */
[----:B------:R-:W-:Y:S01]  /*2430*/  BPT.TRAP 0x1 ;  /* 0x000000040000795c */ /* 0x000fe20000300000 */
.L_x_1879:
        /* <DEDUP_REMOVED lines=52> */
.L_x_1880:
        /* <DEDUP_REMOVED lines=539> */
.L_x_1882:
        /* <DEDUP_REMOVED lines=49> */
.L_x_1883:
        /* <DEDUP_REMOVED lines=78> */
.L_x_1866:
        /* <DEDUP_REMOVED lines=164> */
.L_x_1886:
        /* <DEDUP_REMOVED lines=57> */
.L_x_1888:
[----:B------:R-:W-:Y:S05]  /*5ef0*/  BSYNC B0 ;  /* 0x0000000000007941 */ /* 0x000fea0003800000 */
.L_x_1887:
        /* <DEDUP_REMOVED lines=15> */
.L_x_1890:
[----:B------:R-:W-:Y:S05]  /*5ff0*/  BSYNC B0 ;  /* 0x0000000000007941 */ /* 0x000fea0003800000 */
.L_x_1889:
        /* <DEDUP_REMOVED lines=18> */
.L_x_1892:
[----:B------:R-:W-:Y:S05]  /*6120*/  BSYNC B0 ;  /* 0x0000000000007941 */ /* 0x000fea0003800000 */
.L_x_1891:
        /* <DEDUP_REMOVED lines=17> */
.L_x_1894:
[----:B------:R-:W-:Y:S05]  /*6240*/  BSYNC B0 ;  /* 0x0000000000007941 */ /* 0x000fea0003800000 */
.L_x_1893:
        /* <DEDUP_REMOVED lines=18> */
.L_x_1896:
[----:B------:R-:W-:Y:S05]  /*6370*/  BSYNC B0 ;  /* 0x0000000000007941 */ /* 0x000fea0003800000 */
.L_x_1895:
        /* <DEDUP_REMOVED lines=18> */
.L_x_1898:
[----:B------:R-:W-:Y:S05]  /*64a0*/  BSYNC B0 ;  /* 0x0000000000007941 */ /* 0x000fea0003800000 */
.L_x_1897:
        /* <DEDUP_REMOVED lines=19> */
.L_x_1900:
[----:B------:R-:W-:Y:S05]  /*65e0*/  BSYNC B0 ;  /* 0x0000000000007941 */ /* 0x000fea0003800000 */
.L_x_1899:
        /* <DEDUP_REMOVED lines=21> */
.L_x_1902:
[----:B------:R-:W-:Y:S05]  /*6740*/  BSYNC B0 ;  /* 0x0000000000007941 */ /* 0x000fea0003800000 */
.L_x_1901:
        /* <DEDUP_REMOVED lines=34> */
.L_x_1904:
[----:B------:R-:W-:Y:S05]  /*6970*/  BSYNC B0 ;  /* 0x0000000000007941 */ /* 0x000fea0003800000 */
.L_x_1903:
        /* <DEDUP_REMOVED lines=17> */
.L_x_1906:
[----:B------:R-:W-:Y:S05]  /*6a90*/  BSYNC B0 ;  /* 0x0000000000007941 */ /* 0x000fea0003800000 */
.L_x_1905:
        /* <DEDUP_REMOVED lines=15> */
.L_x_1908:
[----:B------:R-:W-:Y:S05]  /*6b90*/  BSYNC B0 ;  /* 0x0000000000007941 */ /* 0x000fea0003800000 */
.L_x_1907:
        /* <DEDUP_REMOVED lines=15> */
.L_x_1910:
[----:B------:R-:W-:Y:S05]  /*6c90*/  BSYNC B0 ;  /* 0x0000000000007941 */ /* 0x000fea0003800000 */
.L_x_1909:
        /* <DEDUP_REMOVED lines=15> */
.L_x_1912:
[----:B------:R-:W-:Y:S05]  /*6d90*/  BSYNC B0 ;  /* 0x0000000000007941 */ /* 0x000fea0003800000 */
.L_x_1911:
        /* <DEDUP_REMOVED lines=15> */
.L_x_1914:
[----:B------:R-:W-:Y:S05]  /*6e90*/  BSYNC B0 ;  /* 0x0000000000007941 */ /* 0x000fea0003800000 */
.L_x_1913:
        /* <DEDUP_REMOVED lines=15> */
.L_x_1916:
[----:B------:R-:W-:Y:S05]  /*6f90*/  BSYNC B0 ;  /* 0x0000000000007941 */ /* 0x000fea0003800000 */
.L_x_1915:
        /* <DEDUP_REMOVED lines=15> */
.L_x_1885:
        /* <DEDUP_REMOVED lines=45> */
.L_x_1917:
        /* <DEDUP_REMOVED lines=43> */
.L_x_1919:
[----:B------:R-:W-:Y:S05]  /*7610*/  BSYNC B0 ;  /* 0x0000000000007941 */ /* 0x000fea0003800000 */
.L_x_1918:
        /* <DEDUP_REMOVED lines=16> */
.L_x_1921:
[----:B------:R-:W-:Y:S05]  /*7720*/  BSYNC B0 ;  /* 0x0000000000007941 */ /* 0x000fea0003800000 */
.L_x_1920:
        /* <DEDUP_REMOVED lines=16> */
.L_x_1923:
[----:B------:R-:W-:Y:S05]  /*7830*/  BSYNC B0 ;  /* 0x0000000000007941 */ /* 0x000fea0003800000 */
.L_x_1922:
        /* <DEDUP_REMOVED lines=17> */
.L_x_1925:
[----:B------:R-:W-:Y:S05]  /*7950*/  BSYNC B0 ;  /* 0x0000000000007941 */ /* 0x000fea0003800000 */
.L_x_1924:
        /* <DEDUP_REMOVED lines=16> */
.L_x_1927:
[----:B------:R-:W-:Y:S05]  /*7a60*/  BSYNC B0 ;  /* 0x0000000000007941 */ /* 0x000fea0003800000 */
.L_x_1926:
        /* <DEDUP_REMOVED lines=20> */
.L_x_1929:
[----:B------:R-:W-:Y:S05]  /*7bb0*/  BSYNC B0 ;  /* 0x0000000000007941 */ /* 0x000fea0003800000 */
.L_x_1928:
        /* <DEDUP_REMOVED lines=22> */
.L_x_1931:
[----:B------:R-:W-:Y:S05]  /*7d20*/  BSYNC B0 ;  /* 0x0000000000007941 */ /* 0x000fea0003800000 */
.L_x_1930:
        /* <DEDUP_REMOVED lines=17> */
.L_x_1933:
[----:B------:R-:W-:Y:S05]  /*7e40*/  BSYNC B0 ;  /* 0x0000000000007941 */ /* 0x000fea0003800000 */
.L_x_1932:
        /* <DEDUP_REMOVED lines=31> */
.L_x_1935:
[----:B------:R-:W-:Y:S05]  /*8040*/  BSYNC B0 ;  /* 0x0000000000007941 */ /* 0x000fea0003800000 */
.L_x_1934:
        /* <DEDUP_REMOVED lines=16> */
.L_x_1937:
[----:B------:R-:W-:Y:S05]  /*8150*/  BSYNC B0 ;  /* 0x0000000000007941 */ /* 0x000fea0003800000 */
.L_x_1936:
        /* <DEDUP_REMOVED lines=15> */
.L_x_1939:
[----:B------:R-:W-:Y:S05]  /*8250*/  BSYNC B0 ;  /* 0x0000000000007941 */ /* 0x000fea0003800000 */
.L_x_1938:
        /* <DEDUP_REMOVED lines=15> */
.L_x_1941:
[----:B------:R-:W-:Y:S05]  /*8350*/  BSYNC B0 ;  /* 0x0000000000007941 */ /* 0x000fea0003800000 */
.L_x_1940:
        /* <DEDUP_REMOVED lines=15> */
.L_x_1943:
[----:B------:R-:W-:Y:S05]  /*8450*/  BSYNC B0 ;  /* 0x0000000000007941 */ /* 0x000fea0003800000 */
.L_x_1942:
        /* <DEDUP_REMOVED lines=15> */
.L_x_1945:
[----:B------:R-:W-:Y:S05]  /*8550*/  BSYNC B0 ;  /* 0x0000000000007941 */ /* 0x000fea0003800000 */
.L_x_1944:
        /* <DEDUP_REMOVED lines=15> */
.L_x_1947:
[----:B------:R-:W-:Y:S05]  /*8650*/  BSYNC B0 ;  /* 0x0000000000007941 */ /* 0x000fea0003800000 */
.L_x_1946:
        /* <DEDUP_REMOVED lines=15> */
.L_x_1855:
        /* <DEDUP_REMOVED lines=21> */
.L_x_1949:
        /* <DEDUP_REMOVED lines=13> */
.L_x_1951:
[----:B------:R-:W-:-:S05]  /*8970*/  ULDC UR4, c[0x0][0x8bc] ;  /* 0x00022f0000047ab9 */ /* 0x000fca0000000800 */
.L_x_1950:
        /* <DEDUP_REMOVED lines=26> */
[----:B------:R-:W-:Y:S01]  /*8b20*/  ULDC UR10, c[0x0][0x280] ;  /* 0x0000a000000a7ab9 */ /* 0x000fe20000000800 */
[----:B-1----:R-:W-:-:S11]  /*8b30*/  USHF.R.S32.HI UR17, URZ, 0x1f, UR7 ;  /* 0x0000001f3f117899 */ /* 0x002fd60008011407 */
[----:B--2---:R-:W-:Y:S02]  /*8b40*/  @P0 R2UR UR4, R0 ;  /* 0x00000000000402ca */ /* 0x004fe400000e0000 */
[----:B------:R-:W-:-:S04]  /*8b50*/  ISETP.NE.U32.AND P0, PT, RZ, UR8, PT ;  /* 0x00000008ff007c0c */ /* 0x000fc8000bf05070 */
        /* <DEDUP_REMOVED lines=14> */
.L_x_1952:
        /* <DEDUP_REMOVED lines=13> */
.L_x_1953:
        /* <DEDUP_REMOVED lines=12> */
.L_x_1954:
[----:B------:R-:W-:Y:S01]  /*8dd0*/  UIADD3 UR8, -UR11, UR10, UR6 ;  /* 0x0000000a0b087290 */ /* 0x000fe2000fffe106 */
[----:B------:R-:W-:Y:S01]  /*8de0*/  ISETP.LE.AND P0, PT, RZ, UR22, PT ;  /* 0x00000016ff007c0c */ /* 0x000fe2000bf03270 */
[----:B------:R-:W-:Y:S01]  /*8df0*/  ULDC UR9, c[0x0][0x74c] ;  /* 0x0001d30000097ab9 */ /* 0x000fe20000000800 */
[----:B------:R-:W-:Y:S02]  /*8e00*/  USHF.R.S32.HI UR13, URZ, 0x1f, UR16 ;  /* 0x0000001f3f0d7899 */ /* 0x000fe40008011410 */
[----:B------:R-:W-:Y:S02]  /*8e10*/  UIADD3 UR9, UR8, -UR9, URZ ;  /* 0x8000000908097290 */ /* 0x000fe4000fffe03f */
[----:B------:R-:W-:Y:S02]  /*8e20*/  UIADD3 UR8, UR10, 0x3f, URZ ;  /* 0x0000003f0a087890 */ /* 0x000fe4000fffe03f */
[----:B------:R-:W-:Y:S01]  /*8e30*/  USHF.R.S32.HI UR12, URZ, 0x1f, UR9 ;  /* 0x0000001f3f0c7899 */ /* 0x000fe20008011409 */
[----:B------:R-:W-:Y:S01]  /*8e40*/  ULDC UR15, c[0x0][0x288] ;  /* 0x0000a200000f7ab9 */ /* 0x000fe20000000800 */
[----:B------:R-:W-:-:S02]  /*8e50*/  USEL UR20, UR13, URZ, !UP0 ;  /* 0x0000003f0d147287 */ /* 0x000fc4000c000000 */
[----:B------:R-:W-:Y:S02]  /*8e60*/  ULEA.HI UR12, UR12, UR9, URZ, 0x6 ;  /* 0x000000090c0c7291 */ /* 0x000fe4000f8f303f */
[----:B------:R-:W-:Y:S02]  /*8e70*/  USHF.R.S32.HI UR9, URZ, 0x1f, UR8 ;  /* 0x0000001f3f097899 */ /* 0x000fe40008011408 */
[----:B------:R-:W-:Y:S02]  /*8e80*/  USHF.R.S32.HI UR12, URZ, 0x6, UR12 ;  /* 0x000000063f0c7899 */ /* 0x000fe4000801140c */
[----:B------:R-:W-:Y:S02]  /*8e90*/  ULEA.HI UR8, UR9, UR8, URZ, 0x6 ;  /* 0x0000000809087291 */ /* 0x000fe4000f8f303f */
[----:B------:R-:W-:Y:S02]  /*8ea0*/  UIMAD UR13, UR16, UR15, URZ ;  /* 0x0000000f100d72a4 */ /* 0x000fe4000f8e023f */
[----:B------:R-:W-:-:S02]  /*8eb0*/  UISETP.LT.AND UP1, UPT, URZ, UR12, UPT ;  /* 0x0000000c3f00728c */ /* 0x000fc4000bf21270 */
[----:B------:R-:W-:Y:S02]  /*8ec0*/  USHF.R.S32.HI UR8, URZ, 0x6, UR8 ;  /* 0x000000063f087899 */ /* 0x000fe40008011408 */
[----:B------:R-:W-:Y:S02]  /*8ed0*/  USEL UR14, UR16, URZ, !UP0 ;  /* 0x0000003f100e7287 */ /* 0x000fe4000c000000 */
[----:B------:R-:W-:Y:S02]  /*8ee0*/  UIADD3 UR23, UP0, UR13, UR7, URZ ;  /* 0x000000070d177290 */ /* 0x000fe4000ff1e03f */
[----:B------:R-:W-:Y:S01]  /*8ef0*/  USEL UR9, URZ, UR12, !UP1 ;  /* 0x0000000c3f097287 */ /* 0x000fe2000c800000 */
[----:B------:R-:W-:Y:S01]  /*8f00*/  IMAD.U32 R9, RZ, RZ, UR8 ;  /* 0x00000008ff097e24 */ /* 0x000fe2000f8e00ff */
[----:B------:R-:W-:Y:S10]  /*8f10*/  @!P0 BRA `(.L_x_1955) ;  /* 0x0000000000248947 */ /* 0x000ff40003800000 */
[----:B------:R-:W-:-:S03]  /*8f20*/  UIADD3 UR6, UR6, 0xbf, UR10 ;  /* 0x000000bf06067890 */ /* 0x000fc6000fffe00a */
[----:B------:R-:W-:Y:S02]  /*8f30*/  ULDC UR10, c[0x0][0x748] ;  /* 0x0001d200000a7ab9 */ /* 0x000fe40000000800 */
[----:B------:R-:W-:-:S04]  /*8f40*/  UIADD3 UR6, UR6, UR10, -UR11 ;  /* 0x0000000a06067290 */ /* 0x000fc8000fffe80b */
[----:B------:R-:W-:-:S04]  /*8f50*/  USHF.R.S32.HI UR10, URZ, 0x1f, UR6 ;  /* 0x0000001f3f0a7899 */ /* 0x000fc80008011406 */
[----:B------:R-:W-:-:S04]  /*8f60*/  ULEA.HI UR10, UR10, UR6, URZ, 0x6 ;  /* 0x000000060a0a7291 */ /* 0x000fc8000f8f303f */
[----:B------:R-:W-:-:S04]  /*8f70*/  USHF.R.S32.HI UR10, URZ, 0x6, UR10 ;  /* 0x000000063f0a7899 */ /* 0x000fc8000801140a */
[----:B------:R-:W-:-:S04]  /*8f80*/  UISETP.LT.AND UP1, UPT, UR8, UR10, UPT ;  /* 0x0000000a0800728c */ /* 0x000fc8000bf21270 */
[----:B------:R-:W-:-:S06]  /*8f90*/  USEL UR10, UR8, UR10, UP1 ;  /* 0x0000000a080a7287 */ /* 0x000fcc0008800000 */
[----:B------:R-:W-:-:S07]  /*8fa0*/  IMAD.U32 R9, RZ, RZ, UR10 ;  /* 0x0000000aff097e24 */ /* 0x000fce000f8e00ff */
.L_x_1955:
[----:B------:R-:W-:Y:S02]  /*8fb0*/  ISETP.GT.AND P1, PT, R9, UR9, PT ;  /* 0x0000000909007c0c */ /* 0x000fe4000bf24270 */
[----:B------:R-:W-:Y:S01]  /*8fc0*/  ELECT P0, URZ, PT ;  /* 0x00000000003f782f */ /* 0x000fe20003800000 */
[----:B------:R-:W-:-:S10]  /*8fd0*/  ULEA.HI.X.SX32 UR10, UR13, UR17, 0x1, UP0 ;  /* 0x000000110d0a7291 */ /* 0x000fd400080f0e3f */
[----:B------:R-:W-:Y:S05]  /*8fe0*/  @!P1 BRA `(.L_x_1956) ;  /* 0x0000001000849947 */ /* 0x000fea0003800000 */
[----:B------:R-:W1:Y:S01]  /*8ff0*/  S2R R2, SR_TID.X ;  /* 0x0000000000027919 */ /* 0x000e620000002100 */
[----:B------:R-:W-:Y:S01]  /*9000*/  ULDC.64 UR18, c[0x0][0x2d8] ;  /* 0x0000b60000127ab9 */ /* 0x000fe20000000a00 */
[----:B------:R-:W-:Y:S01]  /*9010*/  VIADD R0, R9, -UR9 ;  /* 0x8000000909007c36 */ /* 0x000fe20008000000 */
[----:B------:R-:W-:Y:S02]  /*9020*/  UIMAD UR6, UR17, UR18, URZ ;  /* 0x00000012110672a4 */ /* 0x000fe4000f8e023f */
[----:B------:R-:W-:Y:S02]  /*9030*/  UIMAD.WIDE.U32 UR12, UR7, UR18, URZ ;  /* 0x00000012070c72a5 */ /* 0x000fe4000f8e003f */
[----:B------:R-:W-:Y:S01]  /*9040*/  UIMAD UR19, UR7, UR19, UR6 ;  /* 0x00000013071372a4 */ /* 0x000fe2000f8e0206 */
[----:B------:R-:W-:Y:S01]  /*9050*/  LOP3.LUT R0, R0, 0x1, RZ, 0xc0, !PT ;  /* 0x0000000100007812 */ /* 0x000fe200078ec0ff */
[----:B------:R-:W-:Y:S02]  /*9060*/  UIADD3 UR6, UP0, UR4, UR12, URZ ;  /* 0x0000000c04067290 */ /* 0x000fe4000ff1e03f */
[----:B------:R-:W-:Y:S01]  /*9070*/  UIADD3 UR19, UR13, UR19, URZ ;  /* 0x000000130d137290 */ /* 0x000fe2000fffe03f */
[----:B------:R-:W-:Y:S01]  /*9080*/  ISETP.NE.U32.AND P1, PT, R0, 0x1, PT ;  /* 0x000000010000780c */ /* 0x000fe20003f25070 */
[----:B------:R-:W-:Y:S01]  /*9090*/  ULDC.64 UR16, c[0x0][0x2e0] ;  /* 0x0000b80000107ab9 */ /* 0x000fe20000000a00 */
[----:B------:R-:W-:Y:S01]  /*90a0*/  ULDC UR18, c[0x0][0x760] ;  /* 0x0001d80000127ab9 */ /* 0x000fe20000000800 */
[----:B------:R-:W-:-:S02]  /*90b0*/  UIADD3.X UR7, UR5, UR19, URZ, UP0, !UPT ;  /* 0x0000001305077290 */ /* 0x000fc400087fe43f */
[----:B------:R-:W-:Y:S02]  /*90c0*/  UIMAD UR11, UR20, UR16, URZ ;  /* 0x00000010140b72a4 */ /* 0x000fe4000f8e023f */
[----:B------:R-:W-:Y:S02]  /*90d0*/  UIMAD.WIDE.U32 UR6, UR14, UR16, UR6 ;  /* 0x000000100e0672a5 */ /* 0x000fe4000f8e0006 */
[----:B------:R-:W-:Y:S02]  /*90e0*/  UIMAD UR17, UR14, UR17, UR11 ;  /* 0x000000110e1172a4 */ /* 0x000fe4000f8e020b */
[----:B------:R-:W-:Y:S02]  /*90f0*/  UIMAD UR11, UR15, UR18, URZ ;  /* 0x000000120f0b72a4 */ /* 0x000fe4000f8e023f */
[----:B------:R-:W-:Y:S01]  /*9100*/  UIADD3 UR24, UR7, UR17, URZ ;  /* 0x0000001107187290 */ /* 0x000fe2000fffe03f */
[----:B-1----:R-:W-:Y:S01]  /*9110*/  LOP3.LUT R10, R2, 0x1f, RZ, 0xc0, !PT ;  /* 0x0000001f020a7812 */ /* 0x002fe200078ec0ff */
[----:B------:R-:W-:Y:S10]  /*9120*/  @P1 BRA `(.L_x_1957) ;  /* 0x00000004006c1947 */ /* 0x000ff40003800000 */
        /* <DEDUP_REMOVED lines=11> */
.L_x_1960:
[----:B------:R-:W2:Y:S04]  /*91e0*/  LDG.E.STRONG.GPU R0, desc[UR46][R2.64] ;  /* 0x0000002e02007981 */ /* 0x000ea8000c1ef900 */
[----:B--2---:R-:W-:Y:S01]  /*91f0*/  CCTL.IVALL ;  /* 0x00000000ff00798f */ /* 0x004fe20002000000 */
[----:B------:R-:W-:Y:S05]  /*9200*/  YIELD ;  /* 0x0000000000007946 */ /* 0x000fea0003800000 */
[----:B------:R-:W-:-:S13]  /*9210*/  ISETP.NE.AND P1, PT, R0, UR22, PT ;  /* 0x0000001600007c0c */ /* 0x000fda000bf25270 */
[----:B------:R-:W-:Y:S05]  /*9220*/  @P1 BRA `(.L_x_1960) ;  /* 0xfffffffc00ec1947 */ /* 0x000fea000383ffff */
.L_x_1959:
[----:B------:R-:W-:Y:S05]  /*9230*/  BSYNC B0 ;  /* 0x0000000000007941 */ /* 0x000fea0003800000 */
.L_x_1958:
[----:B------:R-:W-:-:S03]  /*9240*/  UMOV UR15, 0xffffffff ;  /* 0xffffffff000f7882 */ /* 0x000fc60000000000 */
[----:B------:R-:W-:Y:S05]  /*9250*/  BRA.DIV UR15, `(.L_x_1961) ;  /* 0x000000420f447947 */ /* 0x000fea000b800000 */
[----:B------:R-:W-:Y:S01]  /*9260*/  NOP ;  /* 0x0000000000007918 */ /* 0x000fe20000000000 */
.L_x_2044:
        /* <DEDUP_REMOVED lines=22> */
.L_x_1963:
[----:B------:R-:W-:Y:S05]  /*93d0*/  BSYNC B0 ;  /* 0x0000000000007941 */ /* 0x000fea0003800000 */
.L_x_1962:
        /* <DEDUP_REMOVED lines=20> */
.L_x_1965:
[----:B------:R-:W-:Y:S05]  /*9520*/  BSYNC B0 ;  /* 0x0000000000007941 */ /* 0x000fea0003800000 */
.L_x_1964:
[----:B------:R-:W-:Y:S06]  /*9530*/  BAR.ARV 0xa, 0xa0 ;  /* 0x0282800000007b1d */ /* 0x000fec0000002000 */
[----:B------:R-:W-:Y:S04]  /*9540*/  BSSY B0, `(.L_x_1966) ;  /* 0x0000003000007945 */ /* 0x000fe80003800000 */
[----:B------:R-:W-:Y:S05]  /*9550*/  @!P0 BRA `(.L_x_1967) ;  /* 0x0000000000048947 */ /* 0x000fea0003800000 */
[----:B------:R-:W-:-:S04]  /*9560*/  DEPBAR.LE SB0, 0x0 ;  /* 0x000080000000791a */ /* 0x000fc80000000000 */
.L_x_1967:
[----:B------:R-:W-:Y:S05]  /*9570*/  BSYNC B0 ;  /* 0x0000000000007941 */ /* 0x000fea0003800000 */
.L_x_1966:
        /* <DEDUP_REMOVED lines=19> */
.L_x_1969:
[----:B------:R-:W-:Y:S05]  /*96b0*/  BSYNC B0 ;  /* 0x0000000000007941 */ /* 0x000fea0003800000 */
.L_x_1968:
[----:B------:R-:W-:Y:S01]  /*96c0*/  UIADD3 UR15, UR9, 0x1, URZ ;  /* 0x00000001090f7890 */ /* 0x000fe2000fffe03f */
[----:B------:R-:W-:Y:S11]  /*96d0*/  BRA `(.L_x_1970) ;  /* 0x0000000000047947 */ /* 0x000ff60003800000 */
.L_x_1957:
[----:B------:R-:W-:-:S05]  /*96e0*/  UMOV UR15, UR9 ;  /* 0x00000009000f7c82 */ /* 0x000fca0008000000 */
.L_x_1970:
[----:B------:R-:W-:-:S06]  /*96f0*/  UIADD3 UR9, UR9, 0x1, URZ ;  /* 0x0000000109097890 */ /* 0x000fcc000fffe03f */
[----:B------:R-:W-:Y:S01]  /*9700*/  ISETP.NE.AND P1, PT, R9, UR9, PT ;  /* 0x0000000909007c0c */ /* 0x000fe2000bf25270 */
[----:B------:R-:W-:-:S12]  /*9710*/  UMOV UR9, UR15 ;  /* 0x0000000f00097c82 */ /* 0x000fd80008000000 */
[----:B------:R-:W-:Y:S05]  /*9720*/  @!P1 BRA `(.L_x_1956) ;  /* 0x0000000800b49947 */ /* 0x000fea0003800000 */
[----:B------:R-:W-:Y:S01]  /*9730*/  UMOV UR18, UR12 ;  /* 0x0000000c00127c82 */ /* 0x000fe20008000000 */
[----:B------:R-:W-:Y:S01]  /*9740*/  UMOV UR9, UR15 ;  /* 0x0000000f00097c82 */ /* 0x000fe20008000000 */
[----:B------:R-:W-:-:S03]  /*9750*/  UIMAD.WIDE.U32 UR12, UR14, UR16, UR18 ;  /* 0x000000100e0c72a5 */ /* 0x000fc6000f8e0012 */
[----:B------:R-:W-:Y:S01]  /*9760*/  ULDC.64 UR18, c[0x0][0x2c0] ;  /* 0x0000b00000127ab9 */ /* 0x000fe20000000a00 */
[----:B------:R-:W-:-:S04]  /*9770*/  UIADD3 UR4, UP0, UR4, UR12, URZ ;  /* 0x0000000c04047290 */ /* 0x000fc8000ff1e03f */
[----:B------:R-:W-:Y:S02]  /*9780*/  UIADD3.X UR5, UR5, UR17, UR13, UP0, !UPT ;  /* 0x0000001105057290 */ /* 0x000fe400087fe40d */
[----:B------:R-:W-:-:S04]  /*9790*/  ULEA UR14, UP0, UR4, UR18, 0x2 ;  /* 0x00000012040e7291 */ /* 0x000fc8000f80103f */
[----:B------:R-:W-:Y:S02]  /*97a0*/  ULEA.HI.X UR5, UR4, UR19, UR5, 0x2, UP0 ;  /* 0x0000001304057291 */ /* 0x000fe400080f1405 */
[----:B------:R-:W-:Y:S01]  /*97b0*/  UIADD3 UR14, UP0, UR14, 0x4000, URZ ;  /* 0x000040000e0e7890 */ /* 0x000fe2000ff1e03f */
[----:B------:R-:W-:-:S03]  /*97c0*/  UMOV UR4, URZ ;  /* 0x0000003f00047c82 */ /* 0x000fc60008000000 */
[----:B------:R-:W-:-:S12]  /*97d0*/  UIADD3.X UR5, URZ, UR5, URZ, UP0, !UPT ;  /* 0x000000053f057290 */ /* 0x000fd800087fe43f */
.L_x_1995:
        /* <DEDUP_REMOVED lines=11> */
.L_x_1973:
[----:B------:R-:W2:Y:S04]  /*9890*/  LDG.E.STRONG.GPU R0, desc[UR46][R2.64] ;  /* 0x0000002e02007981 */ /* 0x000ea8000c1ef900 */
[----:B--2---:R-:W-:Y:S01]  /*98a0*/  CCTL.IVALL ;  /* 0x00000000ff00798f */ /* 0x004fe20002000000 */
[----:B------:R-:W-:Y:S05]  /*98b0*/  YIELD ;  /* 0x0000000000007946 */ /* 0x000fea0003800000 */
[----:B------:R-:W-:-:S13]  /*98c0*/  ISETP.NE.AND P1, PT, R0, UR22, PT ;  /* 0x0000001600007c0c */ /* 0x000fda000bf25270 */
[----:B------:R-:W-:Y:S05]  /*98d0*/  @P1 BRA `(.L_x_1973) ;  /* 0xfffffffc00ec1947 */ /* 0x000fea000383ffff */
.L_x_1972:
[----:B------:R-:W-:Y:S05]  /*98e0*/  BSYNC B0 ;  /* 0x0000000000007941 */ /* 0x000fea0003800000 */
.L_x_1971:
[----:B------:R-:W-:-:S03]  /*98f0*/  UMOV UR16, 0xffffffff ;  /* 0xffffffff00107882 */ /* 0x000fc60000000000 */
[----:B------:R-:W-:Y:S05]  /*9900*/  BRA.DIV UR16, `(.L_x_1974) ;  /* 0x0000003a10b47947 */ /* 0x000fea000b800000 */
[----:B------:R-:W-:Y:S01]  /*9910*/  NOP ;  /* 0x0000000000007918 */ /* 0x000fe20000000000 */
.L_x_2047:
        /* <DEDUP_REMOVED lines=10> */
[----:B------:R-:W-:Y:S01]  /*99c0*/  UMOV UR27, 0x14f00000 ;  /* 0x14f00000001b7882 */ /* 0x000fe20000000000 */
[----:B-1----:R-:W-:Y:S02]  /*99d0*/  ULEA UR18, UR18, UR17, 0x18 ;  /* 0x0000001112127291 */ /* 0x002fe4000f8ec03f */
[----:B------:R-:W-:-:S02]  /*99e0*/  ULEA.HI.X.SX32 UR17, UR16, UR24, 0x1, UP0 ;  /* 0x0000001810117291 */ /* 0x000fc400080f0e3f */
[----:B------:R-:W-:Y:S02]  /*99f0*/  ULEA UR16, UP0, UR25, UR20, 0x2 ;  /* 0x0000001419107291 */ /* 0x000fe4000f80103f */
[----:B------:R-:W-:Y:S02]  /*9a00*/  UIADD3 UR18, UR18, 0x10000, URZ ;  /* 0x0001000012127890 */ /* 0x000fe4000fffe03f */
[----:B------:R-:W-:Y:S01]  /*9a10*/  ULEA.HI.X UR17, UR25, UR21, UR17, 0x2, UP0 ;  /* 0x0000001519117291 */ /* 0x000fe200080f1411 */
[----:B------:R-:W-:-:S08]  /*9a20*/  UMOV UR20, 0x400 ;  /* 0x0000040000147882 */ /* 0x000fd00000000000 */
[----:B------:R1:W-:Y:S02]  /*9a30*/  UBLKRED.G.S.ADD.F32.RN [UR16], [UR18], UR20, desc[UR26] ;  /* 0x00001a10120073bb */ /* 0x0003e400080a1414 */
[----:B-1----:R0:W-:Y:S02]  /*9a40*/  UTMACMDFLUSH ;  /* 0x00000000000079b7 */ /* 0x0021e40000000000 */
.L_x_1976:
[----:B------:R-:W-:Y:S05]  /*9a50*/  BSYNC B0 ;  /* 0x0000000000007941 */ /* 0x000fea0003800000 */
.L_x_1975:
[----:B------:R-:W-:Y:S01]  /*9a60*/  ULEA UR18, UR15, UR4, 0xd ;  /* 0x000000040f127291 */ /* 0x000fe2000f8e683f */
[----:B------:R-:W-:Y:S06]  /*9a70*/  BAR.SYNC.DEFER_BLOCKING 0xe, 0xa0 ;  /* 0x0382800000007b1d */ /* 0x000fec0000010000 */
[----:B------:R-:W-:Y:S01]  /*9a80*/  UMOV UR16, UR14 ;  /* 0x0000000e00107c82 */ /* 0x000fe20008000000 */
[----:B------:R-:W-:Y:S01]  /*9a90*/  UMOV UR17, UR5 ;  /* 0x0000000500117c82 */ /* 0x000fe20008000000 */
[----:B------:R-:W-:Y:S01]  /*9aa0*/  BSSY B0, `(.L_x_1977) ;  /* 0x000000d000007945 */ /* 0x000fe20003800000 */
[----:B------:R-:W-:-:S03]  /*9ab0*/  UIMAD.WIDE UR16, UR18, 0x4, UR16 ;  /* 0x00000004121078a5 */ /* 0x000fc6000f8e0210 */
[----:B------:R-:W-:Y:S09]  /*9ac0*/  @!P0 BRA `(.L_x_1978) ;  /* 0x0000000000288947 */ /* 0x000ff20003800000 */
        /* <DEDUP_REMOVED lines=10> */
.L_x_1978:
[----:B------:R-:W-:Y:S05]  /*9b70*/  BSYNC B0 ;  /* 0x0000000000007941 */ /* 0x000fea0003800000 */
.L_x_1977:
[----:B------:R-:W-:Y:S06]  /*9b80*/  BAR.ARV 0xa, 0xa0 ;  /* 0x0282800000007b1d */ /* 0x000fec0000002000 */
[----:B------:R-:W-:Y:S04]  /*9b90*/  BSSY B0, `(.L_x_1979) ;  /* 0x0000003000007945 */ /* 0x000fe80003800000 */
[----:B------:R-:W-:Y:S05]  /*9ba0*/  @!P0 BRA `(.L_x_1980) ;  /* 0x0000000000048947 */ /* 0x000fea0003800000 */
[----:B------:R-:W-:-:S04]  /*9bb0*/  DEPBAR.LE SB0, 0x0 ;  /* 0x000080000000791a */ /* 0x000fc80000000000 */
.L_x_1980:
[----:B------:R-:W-:Y:S05]  /*9bc0*/  BSYNC B0 ;  /* 0x0000000000007941 */ /* 0x000fea0003800000 */
.L_x_1979:
        /* <DEDUP_REMOVED lines=19> */
.L_x_1982:
[----:B------:R-:W-:Y:S05]  /*9d00*/  BSYNC B0 ;  /* 0x0000000000007941 */ /* 0x000fea0003800000 */
.L_x_1981:
        /* <DEDUP_REMOVED lines=9> */
.L_x_1985:
[----:B------:R-:W2:Y:S04]  /*9da0*/  LDG.E.STRONG.GPU R0, desc[UR46][R2.64] ;  /* 0x0000002e02007981 */ /* 0x000ea8000c1ef900 */
[----:B--2---:R-:W-:Y:S01]  /*9db0*/  CCTL.IVALL ;  /* 0x00000000ff00798f */ /* 0x004fe20002000000 */
[----:B------:R-:W-:Y:S05]  /*9dc0*/  YIELD ;  /* 0x0000000000007946 */ /* 0x000fea0003800000 */
[----:B------:R-:W-:-:S13]  /*9dd0*/  ISETP.NE.AND P1, PT, R0, UR22, PT ;  /* 0x0000001600007c0c */ /* 0x000fda000bf25270 */
[----:B------:R-:W-:Y:S05]  /*9de0*/  @P1 BRA `(.L_x_1985) ;  /* 0xfffffffc00ec1947 */ /* 0x000fea000383ffff */
.L_x_1984:
[----:B------:R-:W-:Y:S05]  /*9df0*/  BSYNC B0 ;  /* 0x0000000000007941 */ /* 0x000fea0003800000 */
.L_x_1983:
[----:B------:R-:W-:-:S03]  /*9e00*/  UMOV UR12, 0xffffffff ;  /* 0xffffffff000c7882 */ /* 0x000fc60000000000 */
[----:B------:R-:W-:Y:S05]  /*9e10*/  BRA.DIV UR12, `(.L_x_1986) ;  /* 0x000000360c8c7947 */ /* 0x000fea000b800000 */
[----:B------:R-:W-:Y:S01]  /*9e20*/  NOP ;  /* 0x0000000000007918 */ /* 0x000fe20000000000 */
.L_x_2050:
        /* <DEDUP_REMOVED lines=15> */
.L_x_1988:
[----:B------:R-:W-:Y:S05]  /*9f20*/  BSYNC B0 ;  /* 0x0000000000007941 */ /* 0x000fea0003800000 */
.L_x_1987:
        /* <DEDUP_REMOVED lines=15> */
.L_x_1990:
[----:B------:R-:W-:Y:S05]  /*a020*/  BSYNC B0 ;  /* 0x0000000000007941 */ /* 0x000fea0003800000 */
.L_x_1989:
[----:B------:R-:W-:Y:S06]  /*a030*/  BAR.ARV 0xa, 0xa0 ;  /* 0x0282800000007b1d */ /* 0x000fec0000002000 */
[----:B------:R-:W-:Y:S04]  /*a040*/  BSSY B0, `(.L_x_1991) ;  /* 0x0000003000007945 */ /* 0x000fe80003800000 */
[----:B------:R-:W-:Y:S05]  /*a050*/  @!P0 BRA `(.L_x_1992) ;  /* 0x0000000000048947 */ /* 0x000fea0003800000 */
[----:B------:R-:W-:-:S04]  /*a060*/  DEPBAR.LE SB0, 0x0 ;  /* 0x000080000000791a */ /* 0x000fc80000000000 */
.L_x_1992:
[----:B------:R-:W-:Y:S05]  /*a070*/  BSYNC B0 ;  /* 0x0000000000007941 */ /* 0x000fea0003800000 */
.L_x_1991:
        /* <DEDUP_REMOVED lines=19> */
.L_x_1994:
[----:B------:R-:W-:Y:S05]  /*a1b0*/  BSYNC B0 ;  /* 0x0000000000007941 */ /* 0x000fea0003800000 */
.L_x_1993:
[----:B------:R-:W-:Y:S02]  /*a1c0*/  UIADD3 UR9, UR9, 0x2, URZ ;  /* 0x0000000209097890 */ /* 0x000fe4000fffe03f */
[----:B------:R-:W-:-:S04]  /*a1d0*/  UIADD3 UR4, UR4, 0x4000, URZ ;  /* 0x0000400004047890 */ /* 0x000fc8000fffe03f */
[----:B------:R-:W-:-:S13]  /*a1e0*/  ISETP.LE.AND P1, PT, R9, UR9, PT ;  /* 0x0000000909007c0c */ /* 0x000fda000bf23270 */
[----:B------:R-:W-:Y:S05]  /*a1f0*/  @!P1 BRA `(.L_x_1995) ;  /* 0xfffffff400789947 */ /* 0x000fea000383ffff */
.L_x_1956:
        /* <DEDUP_REMOVED lines=41> */
.L_x_1998:
[----:B------:R-:W-:Y:S05]  /*a490*/  BSYNC B0 ;  /* 0x0000000000007941 */ /* 0x000fea0003800000 */
.L_x_1997:
[----:B------:R-:W-:Y:S05]  /*a4a0*/  BRA `(.L_x_1999) ;  /* 0x0000000000047947 */ /* 0x000fea0003800000 */
.L_x_1996:
[----:B------:R-:W-:-:S05]  /*a4b0*/  UMOV UR4, UR9 ;  /* 0x0000000900047c82 */ /* 0x000fca0008000000 */
.L_x_1999:
        /* <DEDUP_REMOVED lines=11> */
.L_x_2004:
        /* <DEDUP_REMOVED lines=24> */
.L_x_2001:
[----:B------:R-:W-:Y:S05]  /*a6f0*/  BSYNC B0 ;  /* 0x0000000000007941 */ /* 0x000fea0003800000 */
.L_x_2000:
        /* <DEDUP_REMOVED lines=24> */
.L_x_2003:
[----:B------:R-:W-:Y:S05]  /*a880*/  BSYNC B0 ;  /* 0x0000000000007941 */ /* 0x000fea0003800000 */
.L_x_2002:
[----:B------:R-:W-:Y:S02]  /*a890*/  UIADD3 UR7, UR7, 0x2, URZ ;  /* 0x0000000207077890 */ /* 0x000fe4000fffe03f */
[----:B------:R-:W-:Y:S02]  /*a8a0*/  ULEA UR5, UR19, UR5, 0x1 ;  /* 0x0000000513057291 */ /* 0x000fe4000f8e083f */
[----:B------:R-:W-:Y:S02]  /*a8b0*/  ULEA UR6, UR19, UR6, 0x1 ;  /* 0x0000000613067291 */ /* 0x000fe4000f8e083f */
[----:B------:R-:W-:-:S13]  /*a8c0*/  ISETP.NE.AND P0, PT, RZ, UR7, PT ;  /* 0x00000007ff007c0c */ /* 0x000fda000bf05270 */
[----:B------:R-:W-:Y:S05]  /*a8d0*/  @!P0 BRA `(.L_x_1860) ;  /* 0x0000002800388947 */ /* 0x000fea0003800000 */
[----:B------:R-:W-:Y:S05]  /*a8e0*/  BRA `(.L_x_2004) ;  /* 0xfffffffc00207947 */ /* 0x000fea000383ffff */
.L_x_1948:
        /* <DEDUP_REMOVED lines=14> */
.L_x_2005:
        /* <DEDUP_REMOVED lines=14> */
.L_x_2007:
[----:B------:R-:W-:-:S05]  /*aab0*/  ULDC UR4, c[0x0][0x8bc] ;  /* 0x00022f0000047ab9 */ /* 0x000fca0000000800 */
.L_x_2006:
        /* <DEDUP_REMOVED lines=59> */
.L_x_2009:
        /* <DEDUP_REMOVED lines=13> */
.L_x_2010:
        /* <DEDUP_REMOVED lines=8> */
.L_x_2011:
        /* <DEDUP_REMOVED lines=21> */
.L_x_2012:
        /* <DEDUP_REMOVED lines=50> */
.L_x_2051:
        /* <DEDUP_REMOVED lines=15> */
.L_x_2015:
        /* <DEDUP_REMOVED lines=97> */
.L_x_2026:
[----:B-123--:R-:W-:-:S04]  /*bb30*/  SHF.L.U32 R18, R10, 0x1f, RZ ;  /* 0x0000001f0a127819 */ /* 0x00efc800000006ff */
[----:B------:R-:W2:Y:S02]  /*bb40*/  SYNCS.PHASECHK.TRANS64.TRYWAIT P1, [R15+URZ+0x30840], R18 ;  /* 0x030840120f0075a7 */ /* 0x000ea4000802017f */
[----:B--2---:R-:W-:Y:S05]  /*bb50*/  @!P1 BRA `(.L_x_2018) ;  /* 0x00000018006c9947 */ /* 0x004fea0003800000 */
.L_x_2052:
        /* <DEDUP_REMOVED lines=8> */
.L_x_2019:
        /* <DEDUP_REMOVED lines=37> */
.L_x_2053:
        /* <DEDUP_REMOVED lines=8> */
.L_x_2021:
        /* <DEDUP_REMOVED lines=37> */
.L_x_2054:
        /* <DEDUP_REMOVED lines=8> */
.L_x_2023:
        /* <DEDUP_REMOVED lines=31> */
.L_x_2056:
        /* <DEDUP_REMOVED lines=8> */
.L_x_2025:
        /* <DEDUP_REMOVED lines=37> */
.L_x_2017:
[----:B------:R-:W4:Y:S02]  /*c640*/  LDL.LU R4, [R1+0x4] ;  /* 0x0000040001047983 */ /* 0x000f240000300800 */
[----:B----4-:R-:W-:Y:S02]  /*c650*/  ISETP.NE.AND P1, PT, R4, RZ, PT ;  /* 0x000000ff0400720c */ /* 0x010fe40003f25270 */
[----:B------:R4:W5:Y:S11]  /*c660*/  LDL R4, [R1] ;  /* 0x0000000001047983 */ /* 0x0009760000100800 */
[----:B----4-:R-:W-:Y:S05]  /*c670*/  @!P1 BRA `(.L_x_2016) ;  /* 0x00000004005c9947 */ /* 0x010fea0003800000 */
[----:B------:R-:W-:-:S04]  /*c680*/  SHF.L.U32 R12, R10, 0x1f, RZ ;  /* 0x0000001f0a0c7819 */ /* 0x000fc800000006ff */
[----:B------:R-:W4:Y:S02]  /*c690*/  SYNCS.PHASECHK.TRANS64.TRYWAIT P1, [R15+URZ+0x30840], R12 ;  /* 0x0308400c0f0075a7 */ /* 0x000f24000802017f */
[----:B----4-:R-:W-:Y:S05]  /*c6a0*/  @!P1 BRA `(.L_x_2027) ;  /* 0x0000000c00ec9947 */ /* 0x010fea0003800000 */
.L_x_2057:
        /* <DEDUP_REMOVED lines=8> */
.L_x_2028:
        /* <DEDUP_REMOVED lines=34> */
.L_x_2058:
        /* <DEDUP_REMOVED lines=8> */
.L_x_2030:
        /* <DEDUP_REMOVED lines=34> */
.L_x_2016:
[----:B------:R-:W1:Y:S01]  /*cbf0*/  S2R R0, SR_TID.X ;  /* 0x0000000000007919 */ /* 0x000e620000002100 */
[----:B------:R-:W-:Y:S01]  /*cc00*/  IMAD R3, R16, 0x8, R15 ;  /* 0x0000000810037824 */ /* 0x000fe200078e020f */
[----:B-1----:R-:W-:Y:S02]  /*cc10*/  LOP3.LUT R2, R0, 0x7f, RZ, 0xc0, !PT ;  /* 0x0000007f00027812 */ /* 0x002fe400078ec0ff */
[----:B------:R-:W-:Y:S02]  /*cc20*/  SHF.L.U32 R0, R10, 0x1f, RZ ;  /* 0x0000001f0a007819 */ /* 0x000fe400000006ff */
[----:B------:R-:W-:Y:S02]  /*cc30*/  ISETP.NE.AND P1, PT, R2, RZ, PT ;  /* 0x000000ff0200720c */ /* 0x000fe40003f25270 */
[----:B------:R-:W1:Y:S02]  /*cc40*/  SYNCS.PHASECHK.TRANS64.TRYWAIT P0, [R3+URZ+0x30840], R0 ;  /* 0x03084000030075a7 */ /* 0x000e64000800017f */
[----:B-1----:R-:W-:Y:S09]  /*cc50*/  @!P0 BRA `(.L_x_2031) ;  /* 0x0000000800a88947 */ /* 0x002ff20003800000 */
.L_x_2059:
[----:B------:R-:W-:Y:S05]  /*cc60*/  @P1 BRA `(.L_x_2032) ;  /* 0x0000000000181947 */ /* 0x000fea0003800000 */
[----:B------:R-:W1:Y:S01]  /*cc70*/  S2R R2, SR_TID.X ;  /* 0x0000000000027919 */ /* 0x000e620000002100 */
[----:B------:R-:W-:-:S04]  /*cc80*/  IMAD.MOV.U32 R0, RZ, RZ, 0x4100 ;  /* 0x00004100ff007424 */ /* 0x000fc800078e00ff */
[----:B------:R1:W-:Y:S02]  /*cc90*/  SYNCS.ARRIVE.TRANS64 RZ, [R3+URZ+0x30830], R0 ;  /* 0x0308300003ff79a7 */ /* 0x0003e4000800003f */
[----:B-1----:R-:W-:-:S13]  /*cca0*/  LOP3.LUT P0, RZ, R2, 0x1f, RZ, 0xc0, !PT ;  /* 0x0000001f02ff7812 */ /* 0x002fda000780c0ff */
[----:B------:R-:W-:Y:S05]  /*ccb0*/  @!P0 BRA `(.L_x_2032) ;  /* 0x0000000000048947 */ /* 0x000fea0003800000 */
[----:B------:R-:W-:Y:S01]  /*ccc0*/  BPT.TRAP 0x1 ;  /* 0x000000040000795c */ /* 0x000fe20000300000 */
.L_x_2032:
        /* <DEDUP_REMOVED lines=41> */
.L_x_2013:
[----:B------:R-:W-:Y:S05]  /*cf60*/  BSYNC B0 ;  /* 0x0000000000007941 */ /* 0x000fea0003800000 */
.L_x_2008:
[----:B------:R-:W-:-:S03]  /*cf70*/  UMOV UR8, 0xffffffff ;  /* 0xffffffff00087882 */ /* 0x000fc60000000000 */
[----:B------:R-:W-:Y:S05]  /*cf80*/  BRA.DIV UR8, `(.L_x_2033) ;  /* 0x0000000608f07947 */ /* 0x000fea000b800000 */
[----:B------:R-:W-:-:S13]  /*cf90*/  ELECT P6, URZ, PT ;  /* 0x00000000003f782f */ /* 0x000fda00038c0000 */
.L_x_2062:
[----:B------:R-:W-:Y:S05]  /*cfa0*/  @!P6 BRA `(.L_x_1860) ;  /* 0x000000000084e947 */ /* 0x000fea0003800000 */
[----:B------:R-:W-:-:S06]  /*cfb0*/  ULOP3.LUT UR8, UR38, 0x2, URZ, 0xfc, !UPT ;  /* 0x0000000226087892 */ /* 0x000fcc000f8efc3f */
[----:B------:R-:W-:-:S05]  /*cfc0*/  IMAD.U32 R2, RZ, RZ, UR8 ;  /* 0x00000008ff027e24 */ /* 0x000fca000f8e00ff */
[----:B------:R-:W-:-:S13]  /*cfd0*/  ISETP.NE.AND P2, PT, R2, 0x3, PT ;  /* 0x000000030200780c */ /* 0x000fda0003f45270 */
[----:B------:R-:W-:Y:S05]  /*cfe0*/  @!P2 BRA `(.L_x_2034) ;  /* 0x000000000004a947 */ /* 0x000fea0003800000 */
[----:B---3--:R-:W-:Y:S01]  /*cff0*/  BPT.TRAP 0x1 ;  /* 0x000000040000795c */ /* 0x008fe20000300000 */
.L_x_2034:
        /* <DEDUP_REMOVED lines=15> */
.L_x_2063:
[----:B------:R-:W2:Y:S02]  /*d0f0*/  SYNCS.PHASECHK.TRANS64.TRYWAIT P0, [R3+URZ], R2 ;  /* 0x00000002030075a7 */ /* 0x000ea4000800017f */
[----:B--2---:R-:W-:Y:S05]  /*d100*/  @!P0 BRA `(.L_x_2036) ;  /* 0x0000000400c48947 */ /* 0x004fea0003800000 */
.L_x_2064:
[----:B------:R-:W-:Y:S05]  /*d110*/  @!P2 BRA `(.L_x_2037) ;  /* 0x000000000004a947 */ /* 0x000fea0003800000 */
[----:B---3--:R-:W-:Y:S01]  /*d120*/  BPT.TRAP 0x1 ;  /* 0x000000040000795c */ /* 0x008fe20000300000 */
.L_x_2037:
[----:B--2---:R-:W-:-:S04]  /*d130*/  VIADD R3, R8, 0x30840 ;  /* 0x0003084008037836 */ /* 0x004fc80000000000 */
[----:B------:R-:W-:-:S04]  /*d140*/  IMAD R5, R0, 0x8, R3 ;  /* 0x0000000800057824 */ /* 0x000fc800078e0203 */
[----:B------:R-:W2:Y:S02]  /*d150*/  SYNCS.PHASECHK.TRANS64.TRYWAIT P0, [R5+URZ], R4 ;  /* 0x00000004050075a7 */ /* 0x000ea4000800017f */
[----:B--2---:R-:W-:Y:S05]  /*d160*/  @!P0 BRA `(.L_x_2038) ;  /* 0x0000000400c08947 */ /* 0x004fea0003800000 */
.L_x_2065:
[----:B------:R-:W-:-:S07]  /*d170*/  IMAD R3, R6, 0x8, R3 ;  /* 0x0000000806037824 */ /* 0x000fce00078e0203 */
.L_x_2039:
[----:B----4-:R4:W1:Y:S02]  /*d180*/  SYNCS.PHASECHK.TRANS64.TRYWAIT P0, [R3+URZ], R2 ;  /* 0x00000002030075a7 */ /* 0x010864000800017f */
[----:B-1----:R-:W-:Y:S05]  /*d190*/  @!P0 NANOSLEEP.SYNCS 0x989680 ;  /* 0x009896800000895d */ /* 0x002fea0003900000 */
[----:B------:R-:W1:Y:S02]  /*d1a0*/  @!P0 SYNCS.PHASECHK.TRANS64 P0, [R3+URZ], R2 ;  /* 0x00000002030085a7 */ /* 0x000e64000800007f */
[----:B-1----:R-:W-:Y:S05]  /*d1b0*/  @!P0 BRA `(.L_x_2039) ;  /* 0xfffffffc00f08947 */ /* 0x002fea000383ffff */
.L_x_1860:
[----:B---3--:R-:W-:Y:S05]  /*d1c0*/  BSYNC B6 ;  /* 0x0000000000067941 */ /* 0x008fea0003800000 */
.L_x_1854:
[----:B------:R-:W-:Y:S05]  /*d1d0*/  EXIT ;  /* 0x000000000000794d */ /* 0x000fea0003800000 */
.L_x_1871:
[----:B------:R-:W-:Y:S02]  /*d1e0*/  IMAD.MOV.U32 R12, RZ, RZ, RZ ;  /* 0x000000ffff0c7224 */ /* 0x000fe400078e00ff */
[----:B------:R-:W-:Y:S02]  /*d1f0*/  IMAD.MOV.U32 R11, RZ, RZ, 0x1f ;  /* 0x0000001fff0b7424 */ /* 0x000fe400078e00ff */
[----:B------:R-:W-:-:S07]  /*d200*/  IMAD.MOV.U32 R15, RZ, RZ, -0x1 ;  /* 0xffffffffff0f7424 */ /* 0x000fce00078e00ff */
[----:B------:R-:W-:Y:S05]  /*d210*/  WARPSYNC.COLLECTIVE R15, `(.L_x_2040) ;  /* 0x000000000f087348 */ /* 0x000fea0003c00000 */
[----:B------:R1:W2:Y:S02]  /*d220*/  SHFL.IDX P6, R14, R13, R12, R11 ;  /* 0x0000000c0d0e7389 */ /* 0x0002a400000c000b */
[----:B-12---:R-:W-:Y:S01]  /*d230*/  ENDCOLLECTIVE ;  /* 0x000000000000791b */ /* 0x006fe20003800000 */
.L_x_2040:
[----:B------:R-:W-:Y:S05]  /*d240*/  BRA `(.L_x_2041) ;  /* 0xffffff4400047947 */ /* 0x000fea000383ffff */
.L_x_1873:
        /* <DEDUP_REMOVED lines=8> */
.L_x_1877:
[----:B---3--:R3:W4:Y:S02]  /*d2d0*/  SYNCS.PHASECHK.TRANS64.TRYWAIT P0, [R0+URZ+0x30810], R191 ;  /* 0x030810bf000075a7 */ /* 0x008724000800017f */
[----:B----4-:R-:W-:Y:S05]  /*d2e0*/  @!P0 NANOSLEEP.SYNCS 0x989680 ;  /* 0x009896800000895d */ /* 0x010fea0003900000 */
[----:B------:R-:W4:Y:S02]  /*d2f0*/  @!P0 SYNCS.PHASECHK.TRANS64 P0, [R0+URZ+0x30810], R191 ;  /* 0x030810bf000085a7 */ /* 0x000f24000800007f */
[----:B----4-:R-:W-:Y:S05]  /*d300*/  @!P0 BRA `(.L_x_1877) ;  /* 0xfffffffc00f08947 */ /* 0x010fea000383ffff */
[----:B------:R-:W-:Y:S05]  /*d310*/  BRA `(.L_x_1876) ;  /* 0xffffff4800ec7947 */ /* 0x000fea000383ffff */
.L_x_1881:
[----:B--2---:R2:W1:Y:S02]  /*d320*/  SYNCS.PHASECHK.TRANS64.TRYWAIT P0, [R0+URZ+0x30830], R191 ;  /* 0x030830bf000075a7 */ /* 0x004464000800017f */
[----:B-1----:R-:W-:Y:S05]  /*d330*/  @!P0 NANOSLEEP.SYNCS 0x989680 ;  /* 0x009896800000895d */ /* 0x002fea0003900000 */
[----:B------:R-:W1:Y:S02]  /*d340*/  @!P0 SYNCS.PHASECHK.TRANS64 P0, [R0+URZ+0x30830], R191 ;  /* 0x030830bf000085a7 */ /* 0x000e64000800007f */
[----:B-1----:R-:W-:Y:S05]  /*d350*/  @!P0 BRA `(.L_x_1881) ;  /* 0xfffffffc00f08947 */ /* 0x002fea000383ffff */
[----:B------:R-:W-:Y:S05]  /*d360*/  BRA `(.L_x_1880) ;  /* 0xffffff5400047947 */ /* 0x000fea000383ffff */
.L_x_1961:
[----:B------:R-:W-:Y:S01]  /*d370*/  BSSY B0, `(.L_x_2042) ;  /* 0x0000005000007945 */ /* 0x000fe20003800000 */
[----:B------:R-:W-:-:S07]  /*d380*/  IMAD.MOV.U32 R15, RZ, RZ, -0x1 ;  /* 0xffffffffff0f7424 */ /* 0x000fce00078e00ff */
[----:B------:R-:W-:Y:S05]  /*d390*/  WARPSYNC.COLLECTIVE R15, `(.L_x_2043) ;  /* 0x000000000f087348 */ /* 0x000fea0003c00000 */
[----:B------:R-:W-:Y:S01]  /*d3a0*/  NOP ;  /* 0x0000000000007918 */ /* 0x000fe20000000000 */
[----:B------:R-:W-:Y:S01]  /*d3b0*/  ENDCOLLECTIVE ;  /* 0x000000000000791b */ /* 0x000fe20003800000 */
.L_x_2043:
[----:B------:R-:W-:Y:S05]  /*d3c0*/  BSYNC B0 ;  /* 0x0000000000007941 */ /* 0x000fea0003800000 */
.L_x_2042:
[----:B------:R-:W-:Y:S05]  /*d3d0*/  BRA `(.L_x_2044) ;  /* 0xffffffbc00a47947 */ /* 0x000fea000383ffff */
.L_x_1974:
[----:B------:R-:W-:Y:S01]  /*d3e0*/  BSSY B0, `(.L_x_2045) ;  /* 0x0000005000007945 */ /* 0x000fe20003800000 */
[----:B------:R-:W-:-:S07]  /*d3f0*/  IMAD.MOV.U32 R15, RZ, RZ, -0x1 ;  /* 0xffffffffff0f7424 */ /* 0x000fce00078e00ff */
[----:B------:R-:W-:Y:S05]  /*d400*/  WARPSYNC.COLLECTIVE R15, `(.L_x_2046) ;  /* 0x000000000f087348 */ /* 0x000fea0003c00000 */
[----:B------:R-:W-:Y:S01]  /*d410*/  NOP ;  /* 0x0000000000007918 */ /* 0x000fe20000000000 */
[----:B------:R-:W-:Y:S01]  /*d420*/  ENDCOLLECTIVE ;  /* 0x000000000000791b */ /* 0x000fe20003800000 */
.L_x_2046:
[----:B------:R-:W-:Y:S05]  /*d430*/  BSYNC B0 ;  /* 0x0000000000007941 */ /* 0x000fea0003800000 */
.L_x_2045:
[----:B------:R-:W-:Y:S05]  /*d440*/  BRA `(.L_x_2047) ;  /* 0xffffffc400347947 */ /* 0x000fea000383ffff */
.L_x_1986:
[----:B------:R-:W-:Y:S01]  /*d450*/  BSSY B0, `(.L_x_2048) ;  /* 0x0000005000007945 */ /* 0x000fe20003800000 */
[----:B------:R-:W-:-:S07]  /*d460*/  IMAD.MOV.U32 R15, RZ, RZ, -0x1 ;  /* 0xffffffffff0f7424 */ /* 0x000fce00078e00ff */
[----:B------:R-:W-:Y:S05]  /*d470*/  WARPSYNC.COLLECTIVE R15, `(.L_x_2049) ;  /* 0x000000000f087348 */ /* 0x000fea0003c00000 */
[----:B------:R-:W-:Y:S01]  /*d480*/  NOP ;  /* 0x0000000000007918 */ /* 0x000fe20000000000 */
[----:B------:R-:W-:Y:S01]  /*d490*/  ENDCOLLECTIVE ;  /* 0x000000000000791b */ /* 0x000fe20003800000 */
.L_x_2049:
[----:B------:R-:W-:Y:S05]  /*d4a0*/  BSYNC B0 ;  /* 0x0000000000007941 */ /* 0x000fea0003800000 */
.L_x_2048:
[----:B------:R-:W-:Y:S05]  /*d4b0*/  BRA `(.L_x_2050) ;  /* 0xffffffc8005c7947 */ /* 0x000fea000383ffff */
.L_x_2014:
[----:B-1----:R1:W2:Y:S02]  /*d4c0*/  SYNCS.PHASECHK.TRANS64.TRYWAIT P0, [R15+URZ+0x30820], R0 ;  /* 0x030820000f0075a7 */ /* 0x0022a4000800017f */
[----:B--2---:R-:W-:Y:S05]  /*d4d0*/  @!P0 NANOSLEEP.SYNCS 0x989680 ;  /* 0x009896800000895d */ /* 0x004fea0003900000 */
[----:B------:R-:W2:Y:S02]  /*d4e0*/  @!P0 SYNCS.PHASECHK.TRANS64 P0, [R15+URZ+0x30820], R0 ;  /* 0x030820000f0085a7 */ /* 0x000ea4000800007f */
[----:B--2---:R-:W-:Y:S05]  /*d4f0*/  @!P0 BRA `(.L_x_2014) ;  /* 0xfffffffc00f08947 */ /* 0x004fea000383ffff */
[----:B------:R-:W-:Y:S05]  /*d500*/  BRA `(.L_x_2051) ;  /* 0xffffffdc00c87947 */ /* 0x000fea000383ffff */
.L_x_2018:
[----:B--2---:R2:W3:Y:S02]  /*d510*/  SYNCS.PHASECHK.TRANS64.TRYWAIT P1, [R15+URZ+0x30840], R18 ;  /* 0x030840120f0075a7 */ /* 0x0044e4000802017f */
[----:B---3--:R-:W-:Y:S05]  /*d520*/  @!P1 NANOSLEEP.SYNCS 0x989680 ;  /* 0x009896800000995d */ /* 0x008fea0003900000 */
[----:B------:R-:W3:Y:S02]  /*d530*/  @!P1 SYNCS.PHASECHK.TRANS64 P1, [R15+URZ+0x30840], R18 ;  /* 0x030840120f0095a7 */ /* 0x000ee4000802007f */
[----:B---3--:R-:W-:Y:S05]  /*d540*/  @!P1 BRA `(.L_x_2018) ;  /* 0xfffffffc00f09947 */ /* 0x008fea000383ffff */
[----:B------:R-:W-:Y:S05]  /*d550*/  BRA `(.L_x_2052) ;  /* 0xffffffe400807947 */ /* 0x000fea000383ffff */
.L_x_2020:
[----:B-1----:R1:W3:Y:S02]  /*d560*/  SYNCS.PHASECHK.TRANS64.TRYWAIT P1, [R15+URZ+0x30828], R18 ;  /* 0x030828120f0075a7 */ /* 0x0022e4000802017f */
[----:B---3--:R-:W-:Y:S05]  /*d570*/  @!P1 NANOSLEEP.SYNCS 0x989680 ;  /* 0x009896800000995d */ /* 0x008fea0003900000 */
[----:B------:R-:W3:Y:S02]  /*d580*/  @!P1 SYNCS.PHASECHK.TRANS64 P1, [R15+URZ+0x30828], R18 ;  /* 0x030828120f0095a7 */ /* 0x000ee4000802007f */
[----:B---3--:R-:W-:Y:S05]  /*d590*/  @!P1 BRA `(.L_x_2020) ;  /* 0xfffffffc00f09947 */ /* 0x008fea000383ffff */
[----:B------:R-:W-:Y:S05]  /*d5a0*/  BRA `(.L_x_2053) ;  /* 0xffffffe800207947 */ /* 0x000fea000383ffff */
.L_x_2022:
[----:B---3--:R3:W4:Y:S02]  /*d5b0*/  SYNCS.PHASECHK.TRANS64.TRYWAIT P1, [R15+URZ+0x30848], R18 ;  /* 0x030848120f0075a7 */ /* 0x008724000802017f */
[----:B----4-:R-:W-:Y:S05]  /*d5c0*/  @!P1 NANOSLEEP.SYNCS 0x989680 ;  /* 0x009896800000995d */ /* 0x010fea0003900000 */
[----:B------:R-:W4:Y:S02]  /*d5d0*/  @!P1 SYNCS.PHASECHK.TRANS64 P1, [R15+URZ+0x30848], R18 ;  /* 0x030848120f0095a7 */ /* 0x000f24000802007f */
[----:B----4-:R-:W-:Y:S05]  /*d5e0*/  @!P1 BRA `(.L_x_2022) ;  /* 0xfffffffc00f09947 */ /* 0x010fea000383ffff */
[----:B------:R-:W-:Y:S05]  /*d5f0*/  BRA `(.L_x_2054) ;  /* 0xffffffe800c07947 */ /* 0x000fea000383ffff */
.L_x_2024:
[----:B------:R-:W-:-:S07]  /*d600*/  SHF.L.U32 R4, R10, 0x1f, RZ ;  /* 0x0000001f0a047819 */ /* 0x000fce00000006ff */
.L_x_2055:
[----:B----4-:R4:W1:Y:S02]  /*d610*/  SYNCS.PHASECHK.TRANS64.TRYWAIT P1, [R15+URZ+0x30820], R4 ;  /* 0x030820040f0075a7 */ /* 0x010864000802017f */
[----:B-1----:R-:W-:Y:S05]  /*d620*/  @!P1 NANOSLEEP.SYNCS 0x989680 ;  /* 0x009896800000995d */ /* 0x002fea0003900000 */
[----:B------:R-:W1:Y:S02]  /*d630*/  @!P1 SYNCS.PHASECHK.TRANS64 P1, [R15+URZ+0x30820], R4 ;  /* 0x030820040f0095a7 */ /* 0x000e64000802007f */
[----:B-1----:R-:W-:Y:S05]  /*d640*/  @!P1 BRA `(.L_x_2055) ;  /* 0xfffffffc00f09947 */ /* 0x002fea000383ffff */
[----:B------:R-:W-:Y:S05]  /*d650*/  BRA `(.L_x_2056) ;  /* 0xffffffec00447947 */ /* 0x000fea000383ffff */
.L_x_2027:
[----:B----4-:R4:W1:Y:S02]  /*d660*/  SYNCS.PHASECHK.TRANS64.TRYWAIT P1, [R15+URZ+0x30840], R12 ;  /* 0x0308400c0f0075a7 */ /* 0x010864000802017f */
[----:B-1----:R-:W-:Y:S05]  /*d670*/  @!P1 NANOSLEEP.SYNCS 0x989680 ;  /* 0x009896800000995d */ /* 0x002fea0003900000 */
[----:B------:R-:W1:Y:S02]  /*d680*/  @!P1 SYNCS.PHASECHK.TRANS64 P1, [R15+URZ+0x30840], R12 ;  /* 0x0308400c0f0095a7 */ /* 0x000e64000802007f */
[----:B-1----:R-:W-:Y:S05]  /*d690*/  @!P1 BRA `(.L_x_2027) ;  /* 0xfffffffc00f09947 */ /* 0x002fea000383ffff */
[----:B------:R-:W-:Y:S05]  /*d6a0*/  BRA `(.L_x_2057) ;  /* 0xfffffff000007947 */ /* 0x000fea000383ffff */
.L_x_2029:
[----:B-1----:R1:W2:Y:S02]  /*d6b0*/  SYNCS.PHASECHK.TRANS64.TRYWAIT P1, [R15+URZ+0x30828], R12 ;  /* 0x0308280c0f0075a7 */ /* 0x0022a4000802017f */
[----:B--2---:R-:W-:Y:S05]  /*d6c0*/  @!P1 NANOSLEEP.SYNCS 0x989680 ;  /* 0x009896800000995d */ /* 0x004fea0003900000 */
[----:B------:R-:W2:Y:S02]  /*d6d0*/  @!P1 SYNCS.PHASECHK.TRANS64 P1, [R15+URZ+0x30828], R12 ;  /* 0x0308280c0f0095a7 */ /* 0x000ea4000802007f */
[----:B--2---:R-:W-:Y:S05]  /*d6e0*/  @!P1 BRA `(.L_x_2029) ;  /* 0xfffffffc00f09947 */ /* 0x004fea000383ffff */
[----:B------:R-:W-:Y:S05]  /*d6f0*/  BRA `(.L_x_2058) ;  /* 0xfffffff000947947 */ /* 0x000fea000383ffff */
.L_x_2031:
[----:B------:R1:W1:Y:S02]  /*d700*/  SYNCS.PHASECHK.TRANS64.TRYWAIT P0, [R3+URZ+0x30840], R0 ;  /* 0x03084000030075a7 */ /* 0x000264000800017f */
[----:B-1----:R-:W-:Y:S05]  /*d710*/  @!P0 NANOSLEEP.SYNCS 0x989680 ;  /* 0x009896800000895d */ /* 0x002fea0003900000 */
[----:B------:R-:W1:Y:S02]  /*d720*/  @!P0 SYNCS.PHASECHK.TRANS64 P0, [R3+URZ+0x30840], R0 ;  /* 0x03084000030085a7 */ /* 0x000e64000800007f */
[----:B-1----:R-:W-:Y:S05]  /*d730*/  @!P0 BRA `(.L_x_2031) ;  /* 0xfffffffc00f08947 */ /* 0x002fea000383ffff */
[----:B------:R-:W-:Y:S05]  /*d740*/  BRA `(.L_x_2059) ;  /* 0xfffffff400447947 */ /* 0x000fea000383ffff */
.L_x_2033:
[----:B------:R-:W-:Y:S01]  /*d750*/  BSSY B0, `(.L_x_2060) ;  /* 0x0000006000007945 */ /* 0x000fe20003800000 */
[----:B------:R-:W-:-:S07]  /*d760*/  IMAD.MOV.U32 R15, RZ, RZ, -0x1 ;  /* 0xffffffffff0f7424 */ /* 0x000fce00078e00ff */
[----:B---3--:R-:W-:Y:S05]  /*d770*/  WARPSYNC.COLLECTIVE R15, `(.L_x_2061) ;  /* 0x000000000f0c7348 */ /* 0x008fea0003c00000 */
[----:B------:R-:W-:Y:S02]  /*d780*/  ELECT P6, UR62, PT ;  /* 0x00000000003e782f */ /* 0x000fe400038c0000 */
[----:B------:R-:W-:Y:S01]  /*d790*/  MOV R14, UR62 ;  /* 0x0000003e000e7c02 */ /* 0x000fe20008000f00 */
[----:B---3--:R-:W-:Y:S10]  /*d7a0*/  ENDCOLLECTIVE ;  /* 0x000000000000791b */ /* 0x008ff40003800000 */
.L_x_2061:
[----:B------:R-:W-:Y:S05]  /*d7b0*/  BSYNC B0 ;  /* 0x0000000000007941 */ /* 0x000fea0003800000 */
.L_x_2060:
[----:B------:R-:W-:Y:S05]  /*d7c0*/  BRA `(.L_x_2062) ;  /* 0xfffffff400f47947 */ /* 0x000fea000383ffff */
.L_x_2035:
[----:B-1----:R1:W2:Y:S02]  /*d7d0*/  SYNCS.PHASECHK.TRANS64.TRYWAIT P0, [R7+URZ], R4 ;  /* 0x00000004070075a7 */ /* 0x0022a4000800017f */
[----:B--2---:R-:W-:Y:S05]  /*d7e0*/  @!P0 NANOSLEEP.SYNCS 0x989680 ;  /* 0x009896800000895d */ /* 0x004fea0003900000 */
[----:B------:R-:W2:Y:S02]  /*d7f0*/  @!P0 SYNCS.PHASECHK.TRANS64 P0, [R7+URZ], R4 ;  /* 0x00000004070085a7 */ /* 0x000ea4000800007f */
[----:B--2---:R-:W-:Y:S05]  /*d800*/  @!P0 BRA `(.L_x_2035) ;  /* 0xfffffffc00f08947 */ /* 0x004fea000383ffff */
[----:B------:R-:W-:Y:S05]  /*d810*/  BRA `(.L_x_2063) ;  /* 0xfffffff800347947 */ /* 0x000fea000383ffff */
.L_x_2036:
[----:B--2---:R2:W4:Y:S02]  /*d820*/  SYNCS.PHASECHK.TRANS64.TRYWAIT P0, [R3+URZ], R2 ;  /* 0x00000002030075a7 */ /* 0x004524000800017f */
[----:B----4-:R-:W-:Y:S05]  /*d830*/  @!P0 NANOSLEEP.SYNCS 0x989680 ;  /* 0x009896800000895d */ /* 0x010fea0003900000 */
[----:B------:R-:W4:Y:S02]  /*d840*/  @!P0 SYNCS.PHASECHK.TRANS64 P0, [R3+URZ], R2 ;  /* 0x00000002030085a7 */ /* 0x000f24000800007f */
[----:B----4-:R-:W-:Y:S05]  /*d850*/  @!P0 BRA `(.L_x_2036) ;  /* 0xfffffffc00f08947 */ /* 0x010fea000383ffff */
[----:B------:R-:W-:Y:S05]  /*d860*/  BRA `(.L_x_2064) ;  /* 0xfffffff800287947 */ /* 0x000fea000383ffff */
.L_x_2038:
[----:B--2---:R2:W4:Y:S02]  /*d870*/  SYNCS.PHASECHK.TRANS64.TRYWAIT P0, [R5+URZ], R4 ;  /* 0x00000004050075a7 */ /* 0x004524000800017f */
[----:B----4-:R-:W-:Y:S05]  /*d880*/  @!P0 NANOSLEEP.SYNCS 0x989680 ;  /* 0x009896800000895d */ /* 0x010fea0003900000 */
[----:B------:R-:W4:Y:S02]  /*d890*/  @!P0 SYNCS.PHASECHK.TRANS64 P0, [R5+URZ], R4 ;  /* 0x00000004050085a7 */ /* 0x000f24000800007f */
[----:B----4-:R-:W-:Y:S05]  /*d8a0*/  @!P0 BRA `(.L_x_2038) ;  /* 0xfffffffc00f08947 */ /* 0x010fea000383ffff */
[----:B------:R-:W-:Y:S05]  /*d8b0*/  BRA `(.L_x_2065) ;  /* 0xfffffff8002c7947 */ /* 0x000fea000383ffff */
.L_x_2066:
        /* <DEDUP_REMOVED lines=12> */
.L_x_3666:


//--------------------- .text._ZN7cutlass13device_kernelIN5flash11enable_sm90INS1_16FlashAttnBwdSm90INS1_25CollectiveMainloopBwdSm90ILi2ELi2ELi2EN4cute5tupleIJNS5_1CILi1EEES8_S8_EEENS6_IJNS7_ILi64EEENS7_ILi128EEESB_EEENS_6half_tEfNS_4arch4Sm90ELb0ELb1ELb1ELb1ELb0ELb1ELb0ELb0ELi2ELi1ELi2ELi1ELb0EEENS1_24CollectiveEpilogueBwdGQAISC_fSF_Li256ELb1ELb0EEENS1_19SingleTileSchedulerILb1ELb0ELb0ELi128EEEEEEEEEvNT_6ParamsE --------------------------
	.section	.text._ZN7cutlass13device_kernelIN5flash11enable_sm90INS1_16FlashAttnBwdSm90INS1_25CollectiveMainloopBwdSm90ILi2ELi2ELi2EN4cute5tupleIJNS5_1CILi1EEES8_S8_EEENS6_IJNS7_ILi64EEENS7_ILi128EEESB_EEENS_6half_tEfNS_4arch4Sm90ELb0ELb1ELb1ELb1ELb0ELb1ELb0ELb0ELi2ELi1ELi2ELi1ELb0EEENS1_24CollectiveEpilogueBwdGQAISC_fSF_Li256ELb1ELb0EEENS1_19SingleTileSchedulerILb1ELb0ELb0ELi128EEEEEEEEEvNT_6ParamsE,"ax",@progbits
	.align	128
.text._ZN7cutlass13device_kernelIN5flash11enable_sm90INS1_16FlashAttnBwdSm90INS1_25CollectiveMainloopBwdSm90ILi2ELi2ELi2EN4cute5tupleIJNS5_1CILi1EEES8_S8_EEENS6_IJNS7_ILi64EEENS7_ILi128EEESB_EEENS_6half_tEfNS_4arch4Sm90ELb0ELb1ELb1ELb1ELb0ELb1ELb0ELb0ELi2ELi1ELi2ELi1ELb0EEENS1_24CollectiveEpilogueBwdGQAISC_fSF_Li256ELb1ELb0EEENS1_19SingleTileSchedulerILb1ELb0ELb0ELi128EEEEEEEEEvNT_6ParamsE:
        .type           _ZN7cutlass13device_kernelIN5flash11enable_sm90INS1_16FlashAttnBwdSm90INS1_25CollectiveMainloopBwdSm90ILi2ELi2ELi2EN4cute5tupleIJNS5_1CILi1EEES8_S8_EEENS6_IJNS7_ILi64EEENS7_ILi128EEESB_EEENS_6half_tEfNS_4arch4Sm90ELb0ELb1ELb1ELb1ELb0ELb1ELb0ELb0ELi2ELi1ELi2ELi1ELb0EEENS1_24CollectiveEpilogueBwdGQAISC_fSF_Li256ELb1ELb0EEENS1_19SingleTileSchedulerILb1ELb0ELb0ELi128EEEEEEEEEvNT_6ParamsE,@function
        .size           _ZN7cutlass13device_kernelIN5flash11enable_sm90INS1_16FlashAttnBwdSm90INS1_25CollectiveMainloopBwdSm90ILi2ELi2ELi2EN4cute5tupleIJNS5_1CILi1EEES8_S8_EEENS6_IJNS7_ILi64EEENS7_ILi128EEESB_EEENS_6half_tEfNS_4arch4Sm90ELb0ELb1ELb1ELb1ELb0ELb1ELb0ELb0ELi2ELi1ELi2ELi1ELb0EEENS1_24CollectiveEpilogueBwdGQAISC_fSF_Li256ELb1ELb0EEENS1_19SingleTileSchedulerILb1ELb0ELb0ELi128EEEEEEEEEvNT_6ParamsE,(.L_x_3667 - _ZN7cutlass13device_kernelIN5flash11enable_sm90INS1_16FlashAttnBwdSm90INS1_25CollectiveMainloopBwdSm90ILi2ELi2ELi2EN4cute5tupleIJNS5_1CILi1EEES8_S8_EEENS6_IJNS7_ILi64EEENS7_ILi128EEESB_EEENS_6half_tEfNS_4arch4Sm90ELb0ELb1ELb1ELb1ELb0ELb1ELb0ELb0ELi2ELi1ELi2ELi1ELb0EEENS1_24CollectiveEpilogueBwdGQAISC_fSF_Li256ELb1ELb0EEENS1_19SingleTileSchedulerILb1ELb0ELb0ELi128EEEEEEEEEvNT_6ParamsE)
        .other          _ZN7cutlass13device_kernelIN5flash11enable_sm90INS1_16FlashAttnBwdSm90INS1_25CollectiveMainloopBwdSm90ILi2ELi2ELi2EN4cute5tupleIJNS5_1CILi1EEES8_S8_EEENS6_IJNS7_ILi64EEENS7_ILi128EEESB_EEENS_6half_tEfNS_4arch4Sm90ELb0ELb1ELb1ELb1ELb0ELb1ELb0ELb0ELi2ELi1ELi2ELi1ELb0EEENS1_24CollectiveEpilogueBwdGQAISC_fSF_Li256ELb1ELb0EEENS1_19SingleTileSchedulerILb1ELb0ELb0ELi128EEEEEEEEEvNT_6ParamsE,@"STO_CUDA_ENTRY STV_DEFAULT"
_ZN7cutlass13device_kernelIN5flash11enable_sm90INS1_16FlashAttnBwdSm90INS1_25CollectiveMainloopBwdSm90ILi2ELi2ELi2EN4cute5tupleIJNS5_1CILi1EEES8_S8_EEENS6_IJNS7_ILi64EEENS7_ILi128EEESB_EEENS_6half_tEfNS_4arch4Sm90ELb0ELb1ELb1ELb1ELb0ELb1ELb0ELb0ELi2ELi1ELi2ELi1ELb0EEENS1_24CollectiveEpilogueBwdGQAISC_fSF_Li256ELb1ELb0EEENS1_19SingleTileSchedulerILb1ELb0ELb0ELi128EEEEEEEEEvNT_6ParamsE:
        /* <DEDUP_REMOVED lines=24> */
.L_x_2068:
[----:B------:R-:W-:Y:S05]  /*0180*/  BSYNC B0 ;  /* 0x0000000000007941 */ /* 0x000fea0003800000 */
.L_x_2067:
        /* <DEDUP_REMOVED lines=37> */
.L_x_2069:
        /* <DEDUP_REMOVED lines=22> */
.L_x_2070:
[----:B------:R-:W-:Y:S01]  /*0540*/  PLOP3.LUT P0, PT, PT, PT, UP0, 0x80, 0x0 ;  /* 0x000000000000781c */ /* 0x000fe20003f0f008 */
[----:B------:R-:W-:Y:S01]  /*0550*/  NOP ;  /* 0x0000000000007918 */ /* 0x000fe20000000000 */
[----:B------:R-:W-:Y:S01]  /*0560*/  ULDC.64 UR46, c[0x0][0x208] ;  /* 0x00008200002e7ab9 */ /* 0x000fe20000000a00 */
[----:B------:R-:W-:Y:S01]  /*0570*/  BSSY B6, `(.L_x_2071) ;  /* 0x0000908000067945 */ /* 0x000fe20003800000 */
[----:B-12-4-:R-:W-:Y:S09]  /*0580*/  BAR.SYNC.DEFER_BLOCKING 0x0 ;  /* 0x0000000000007b1d */ /* 0x016ff20000010000 */
[----:B------:R-:W-:Y:S05]  /*0590*/  @!P0 BRA `(.L_x_2072) ;  /* 0x00000054003c8947 */ /* 0x000fea0003800000 */
.L_x_2073:
        /* <DEDUP_REMOVED lines=24> */
.L_x_2074:
        /* <DEDUP_REMOVED lines=14> */
.L_x_2076:
[----:B------:R-:W-:-:S05]  /*0800*/  ULDC UR4, c[0x0][0x8c4] ;  /* 0x0002310000047ab9 */ /* 0x000fca0000000800 */
.L_x_2075:
        /* <DEDUP_REMOVED lines=17> */
.L_x_2078:
        /* <DEDUP_REMOVED lines=14> */
.L_x_2079:
        /* <DEDUP_REMOVED lines=11> */
.L_x_2080:
        /* <DEDUP_REMOVED lines=13> */
.L_x_2081:
        /* <DEDUP_REMOVED lines=82> */
.L_x_2082:
        /* <DEDUP_REMOVED lines=30> */
.L_x_2085:
        /* <DEDUP_REMOVED lines=15> */
.L_x_2084:
        /* <DEDUP_REMOVED lines=22> */
.L_x_2087:
        /* <DEDUP_REMOVED lines=15> */
.L_x_2086:
        /* <DEDUP_REMOVED lines=8> */
.L_x_2171:
        /* <DEDUP_REMOVED lines=23> */
.L_x_2089:
        /* <DEDUP_REMOVED lines=96> */
.L_x_2101:
[----:B------:R-:W-:-:S05]  /*1db0*/  IMAD.U32 R0, RZ, RZ, UR38 ;  /* 0x00000026ff007e24 */ /* 0x000fca000f8e00ff */
[----:B------:R-:W-:-:S04]  /*1dc0*/  LOP3.LUT R0, R0, 0x1, RZ, 0xfc, !PT ;  /* 0x0000000100007812 */ /* 0x000fc800078efcff */
[----:B------:R-:W-:-:S13]  /*1dd0*/  ISETP.NE.AND P6, PT, R0, 0x3, PT ;  /* 0x000000030000780c */ /* 0x000fda0003fc5270 */
[----:B-1----:R-:W-:Y:S05]  /*1de0*/  @!P6 BRA `(.L_x_2091) ;  /* 0x000000000004e947 */ /* 0x002fea0003800000 */
[----:B------:R-:W-:Y:S01]  /*1df0*/  BPT.TRAP 0x1 ;  /* 0x000000040000795c */ /* 0x000fe20000300000 */
.L_x_2091:
        /* <DEDUP_REMOVED lines=8> */
.L_x_2092:
[----:B---3--:R-:W-:Y:S05]  /*1e80*/  @P0 BRA `(.L_x_2093) ;  /* 0x0000000000080947 */ /* 0x008fea0003800000 */
[----:B------:R-:W3:Y:S02]  /*1e90*/  SYNCS.PHASECHK.TRANS64.TRYWAIT P0, [R0+URZ+0x30810], R191 ;  /* 0x030810bf000075a7 */ /* 0x000ee4000800017f */
[----:B---3--:R-:W-:Y:S05]  /*1ea0*/  @!P0 BRA `(.L_x_2094) ;  /* 0x0000007800148947 */ /* 0x008fea0003800000 */
.L_x_2093:
        /* <DEDUP_REMOVED lines=84> */
.L_x_2095:
[----:B------:R1:W1:Y:S01]  /*23f0*/  SYNCS.PHASECHK.TRANS64.TRYWAIT P0, [R0+URZ+0x30830], R191 ;  /* 0x030830bf000075a7 */ /* 0x000262000800017f */
[----:B------:R-:W-:Y:S05]  /*2400*/  @!P6 BRA `(.L_x_2096) ;  /* 0x000000000004e947 */ /* 0x000fea0003800000 */
[----:B------:R-:W-:Y:S01]  /*2410*/  BPT.TRAP 0x1 ;  /* 0x000000040000795c */ /* 0x000fe20000300000 */
.L_x_2096:
        /* <DEDUP_REMOVED lines=52> */
.L_x_2097:
        /* <DEDUP_REMOVED lines=539> */
.L_x_2099:
        /* <DEDUP_REMOVED lines=49> */
.L_x_2100:
        /* <DEDUP_REMOVED lines=78> */
.L_x_2083:
[----:B------:R-:W-:Y:S05]  /*5100*/  @P0 BRA `(.L_x_2077) ;  /* 0x0000004400380947 */ /* 0x000fea0003800000 */
[----:B------:R-:W-:Y:S01]  /*5110*/  ULDC.64 UR4, c[0x0][0x878] ;  /* 0x00021e0000047ab9 */ /* 0x000fe20000000a00 */
[----:B------:R-:W2:Y:S01]  /*5120*/  S2R R4, SR_TID.X ;  /* 0x0000000000047919 */ /* 0x000ea20000002100 */
[----:B------:R-:W-:Y:S01]  /*5130*/  UISETP.NE.U32.AND UP0, UPT, UR4, URZ, UPT ;  /* 0x0000003f0400728c */ /* 0x000fe2000bf05070 */
[----:B------:R-:W-:Y:S01]  /*5140*/  S2UR UR8, SR_CgaCtaId ;  /* 0x00000000000879c3 */ /* 0x000fe20000008800 */
[----:B------:R-:W-:-:S07]  /*5150*/  ULDC UR6, c[0x0][0x850] ;  /* 0x0002140000067ab9 */ /* 0x000fce0000000800 */
[----:B------:R-:W3:Y:S01]  /*5160*/  S2UR UR10, SR_CTAID.X ;  /* 0x00000000000a79c3 */ /* 0x000ee20000002500 */
[----:B------:R-:W-:Y:S01]  /*5170*/  UISETP.NE.AND.EX UP0, UPT, UR5, URZ, UPT, UP0 ;  /* 0x0000003f0500728c */ /* 0x000fe2000bf05300 */
[----:B------:R-:W-:Y:S01]  /*5180*/  UMOV UR7, 0x400 ;  /* 0x0000040000077882 */ /* 0x000fe20000000000 */
[----:B------:R-:W-:Y:S01]  /*5190*/  ULDC.64 UR12, c[0x0][0x818] ;  /* 0x00020600000c7ab9 */ /* 0x000fe20000000a00 */
[----:B------:R-:W-:Y:S01]  /*51a0*/  ULDC.64 UR14, c[0x0][0x840] ;  /* 0x00021000000e7ab9 */ /* 0x000fe20000000a00 */
[----:B------:R-:W-:Y:S02]  /*51b0*/  ULDC.64 UR16, c[0x0][0x848] ;  /* 0x0002120000107ab9 */ /* 0x000fe40000000a00 */
[----:B------:R-:W-:-:S05]  /*51c0*/  PLOP3.LUT P0, PT, PT, PT, UP0, 0x80, 0x0 ;  /* 0x000000000000781c */ /* 0x000fca0003f0f008 */
[----:B------:R-:W-:Y:S02]  /*51d0*/  @UP0 ULDC.64 UR4, c[0x0][0x878] ;  /* 0x00021e0000040ab9 */ /* 0x000fe40000000a00 */
[----:B------:R-:W-:-:S06]  /*51e0*/  @UP0 UIMAD.WIDE UR4, UR36, 0x4, UR4 ;  /* 0x00000004240408a5 */ /* 0x000fcc000f8e0204 */
[----:B------:R-:W-:Y:S02]  /*51f0*/  IMAD.U32 R2, RZ, RZ, UR4 ;  /* 0x00000004ff027e24 */ /* 0x000fe4000f8e00ff */
[----:B-1----:R-:W-:-:S05]  /*5200*/  IMAD.U32 R3, RZ, RZ, UR5 ;  /* 0x00000005ff037e24 */ /* 0x002fca000f8e00ff */
[----:B------:R-:W4:Y:S01]  /*5210*/  @P0 LDG.E R2, desc[UR46][R2.64] ;  /* 0x0000002e02020981 */ /* 0x000f22000c1e1900 */
[----:B------:R-:W1:Y:S01]  /*5220*/  S2UR UR5, SR_CTAID.Y ;  /* 0x00000000000579c3 */ /* 0x000e620000002600 */
[----:B--2---:R-:W-:Y:S01]  /*5230*/  VIADD R5, R4, 0xffffff80 ;  /* 0xffffff8004057836 */ /* 0x004fe20000000000 */
[----:B------:R-:W-:Y:S01]  /*5240*/  UISETP.NE.AND UP1, UPT, UR6, 0x1, UPT ;  /* 0x000000010600788c */ /* 0x000fe2000bf25270 */
[----:B------:R-:W-:Y:S01]  /*5250*/  BSSY B0, `(.L_x_2102) ;  /* 0x000005b000007945 */ /* 0x000fe20003800000 */
[----:B---3--:R-:W-:Y:S02]  /*5260*/  USHF.L.U32 UR10, UR10, 0xe, URZ ;  /* 0x0000000e0a0a7899 */ /* 0x008fe4000800063f */
[----:B------:R-:W-:-:S07]  /*5270*/  SHF.R.S32.HI R0, RZ, 0x1f, R5 ;  /* 0x0000001fff007819 */ /* 0x000fce0000011405 */
[----:B------:R-:W-:Y:S01]  /*5280*/  @UP1 ULDC UR11, c[0x0][0x858] ;  /* 0x00021600000b1ab9 */ /* 0x000fe20000000800 */
[----:B------:R-:W-:Y:S01]  /*5290*/  BAR.SYNC.DEFER_BLOCKING 0x1, 0x100 ;  /* 0x0044000000007b1d */ /* 0x000fe20000010000 */
[----:B----4-:R-:W-:Y:S02]  /*52a0*/  @P0 R2UR UR4, R2 ;  /* 0x00000000020402ca */ /* 0x010fe400000e0000 */
[----:B------:R-:W-:Y:S02]  /*52b0*/  LEA.HI R2, R0, R5, RZ, 0x7 ;  /* 0x0000000500027211 */ /* 0x000fe400078f38ff */
[----:B------:R-:W-:Y:S02]  /*52c0*/  ISETP.NE.AND P0, PT, R5, RZ, PT ;  /* 0x000000ff0500720c */ /* 0x000fe40003f05270 */
[C---:B------:R-:W-:Y:S01]  /*52d0*/  LOP3.LUT R0, R2.reuse, 0xfffff80, RZ, 0xc0, !PT ;  /* 0x0fffff8002007812 */ /* 0x040fe200078ec0ff */
[----:B------:R-:W-:-:S04]  /*52e0*/  IMAD.SHL.U32 R2, R2, 0x40, RZ ;  /* 0x0000004002027824 */ /* 0x000fc800078e00ff */
[----:B------:R-:W-:Y:S01]  /*52f0*/  IMAD.IADD R0, R5, 0x1, -R0 ;  /* 0x0000000105007824 */ /* 0x000fe200078e0a00 */
[----:B------:R-:W-:Y:S01]  /*5300*/  LOP3.LUT R3, R2, 0x3fffe000, RZ, 0xc0, !PT ;  /* 0x3fffe00002037812 */ /* 0x000fe200078ec0ff */
[----:B------:R-:W-:-:S04]  /*5310*/  @UP0 ULEA UR4, UR36, UR4, 0x7 ;  /* 0x0000000424040291 */ /* 0x000fc8000f8e383f */
[----:B------:R-:W-:Y:S01]  /*5320*/  @UP0 USHF.R.S32.HI UR6, URZ, 0x1f, UR4 ;  /* 0x0000001f3f060899 */ /* 0x000fe20008011404 */
[----:B------:R-:W-:-:S03]  /*5330*/  IMAD R0, R0, 0x4, R3 ;  /* 0x0000000400007824 */ /* 0x000fc600078e0203 */
[----:B------:R-:W-:Y:S02]  /*5340*/  @UP0 ULEA.HI UR6, UR6, UR4, URZ, 0x7 ;  /* 0x0000000406060291 */ /* 0x000fe4000f8f383f */
[----:B------:R-:W-:Y:S02]  /*5350*/  ULEA UR4, UR8, UR7, 0x18 ;  /* 0x0000000708047291 */ /* 0x000fe4000f8ec03f */
[----:B------:R-:W-:Y:S01]  /*5360*/  @UP0 USHF.L.U32 UR6, UR6, 0x7, URZ ;  /* 0x0000000706060899 */ /* 0x000fe2000800063f */
[----:B------:R-:W-:-:S03]  /*5370*/  @UP1 ULDC UR8, c[0x0][0x854] ;  /* 0x0002150000081ab9 */ /* 0x000fc60000000800 */
[----:B------:R-:W-:Y:S01]  /*5380*/  @UP0 ULOP3.LUT UR6, UR6, 0xffffc000, URZ, 0xc0, !UPT ;  /* 0xffffc00006060892 */ /* 0x000fe2000f8ec03f */
[----:B------:R-:W-:Y:S01]  /*5390*/  LEA R0, R0, UR4, 0x2 ;  /* 0x0000000400007c11 */ /* 0x000fe2000f8e10ff */
[----:B-1----:R-:W-:Y:S02]  /*53a0*/  UIMAD.WIDE.U32 UR8, UR5, UR8, URZ ;  /* 0x00000008050872a5 */ /* 0x002fe4000f8e003f */
[----:B------:R-:W-:Y:S02]  /*53b0*/  @UP0 USHF.R.S32.HI UR7, URZ, 0x1f, UR6 ;  /* 0x0000001f3f070899 */ /* 0x000fe40008011406 */
[----:B------:R-:W-:Y:S01]  /*53c0*/  @UP1 USHF.R.U32.HI UR5, URZ, UR11, UR9 ;  /* 0x0000000b3f051299 */ /* 0x000fe20008011609 */
[----:B------:R1:W-:Y:S01]  /*53d0*/  STS.128 [R0], R24 ;  /* 0x0000001800007388 */ /* 0x0003e20000000c00 */
[----:B------:R-:W-:Y:S02]  /*53e0*/  @!UP0 UMOV UR6, URZ ;  /* 0x0000003f00068c82 */ /* 0x000fe40008000000 */
[----:B------:R-:W-:Y:S01]  /*53f0*/  UIADD3 UR8, UP1, UR10, UR6, URZ ;  /* 0x000000060a087290 */ /* 0x000fe2000ff3e03f */
[----:B------:R1:W-:Y:S01]  /*5400*/  STS.128 [R0+0x800], R28 ;  /* 0x0008001c00007388 */ /* 0x0003e20000000c00 */
[----:B------:R-:W-:Y:S01]  /*5410*/  USHF.R.S32.HI UR6, URZ, 0x1f, UR5 ;  /* 0x0000001f3f067899 */ /* 0x000fe20008011405 */
[----:B------:R-:W-:-:S02]  /*5420*/  @!UP0 UMOV UR7, URZ ;  /* 0x0000003f00078c82 */ /* 0x000fc40008000000 */
[----:B------:R1:W-:Y:S01]  /*5430*/  STS.128 [R0+0x1000], R32 ;  /* 0x0010002000007388 */ /* 0x0003e20000000c00 */
[----:B------:R-:W-:Y:S02]  /*5440*/  ULEA.HI.X.SX32 UR9, UR10, UR7, 0x1, UP1 ;  /* 0x000000070a097291 */ /* 0x000fe400088f0e3f */
[----:B------:R-:W-:Y:S01]  /*5450*/  UIMAD UR7, UR6, UR12, URZ ;  /* 0x0000000c060772a4 */ /* 0x000fe2000f8e023f */
[----:B------:R1:W-:Y:S01]  /*5460*/  STS.128 [R0+0x1800], R36 ;  /* 0x0018002400007388 */ /* 0x0003e20000000c00 */
[----:B------:R-:W-:Y:S02]  /*5470*/  UIMAD UR11, UR6, UR14, URZ ;  /* 0x0000000e060b72a4 */ /* 0x000fe4000f8e023f */
[----:B------:R-:W-:Y:S01]  /*5480*/  UIMAD UR10, UR5, UR13, UR7 ;  /* 0x0000000d050a72a4 */ /* 0x000fe2000f8e0207 */
[----:B------:R1:W-:Y:S01]  /*5490*/  STS.128 [R0+0x2000], R40 ;  /* 0x0020002800007388 */ /* 0x0003e20000000c00 */
[----:B------:R-:W-:Y:S02]  /*54a0*/  UIMAD.WIDE.U32 UR6, UR5, UR12, UR8 ;  /* 0x0000000c050672a5 */ /* 0x000fe4000f8e0008 */
[----:B------:R-:W-:Y:S01]  /*54b0*/  UIMAD UR12, UR5, UR15, UR11 ;  /* 0x0000000f050c72a4 */ /* 0x000fe2000f8e020b */
[----:B------:R1:W-:Y:S01]  /*54c0*/  STS.128 [R0+0x2800], R44 ;  /* 0x0028002c00007388 */ /* 0x0003e20000000c00 */
[----:B------:R-:W-:-:S02]  /*54d0*/  UIMAD.WIDE.U32 UR8, UR5, UR14, UR8 ;  /* 0x0000000e050872a5 */ /* 0x000fc4000f8e0008 */
[----:B------:R-:W-:Y:S01]  /*54e0*/  USHF.R.S32.HI UR5, URZ, 0x1f, UR36 ;  /* 0x0000001f3f057899 */ /* 0x000fe20008011424 */
[----:B------:R1:W-:Y:S01]  /*54f0*/  STS.128 [R0+0x3000], R48 ;  /* 0x0030003000007388 */ /* 0x0003e20000000c00 */
[----:B------:R-:W-:Y:S01]  /*5500*/  ULDC.64 UR14, c[0x0][0x820] ;  /* 0x00020800000e7ab9 */ /* 0x000fe20000000a00 */
[----:B------:R-:W-:Y:S02]  /*5510*/  USEL UR36, UR36, URZ, !UP0 ;  /* 0x0000003f24247287 */ /* 0x000fe4000c000000 */
[----:B------:R1:W-:Y:S01]  /*5520*/  STS.128 [R0+0x3800], R52 ;  /* 0x0038003400007388 */ /* 0x0003e20000000c00 */
[----:B------:R-:W-:Y:S02]  /*5530*/  USEL UR5, UR5, URZ, !UP0 ;  /* 0x0000003f05057287 */ /* 0x000fe4000c000000 */
[----:B------:R-:W-:Y:S01]  /*5540*/  UIADD3 UR7, UR7, UR10, URZ ;  /* 0x0000000a07077290 */ /* 0x000fe2000fffe03f */
[----:B------:R1:W-:Y:S01]  /*5550*/  STS.128 [R0+0x4000], R56 ;  /* 0x0040003800007388 */ /* 0x0003e20000000c00 */
[----:B------:R-:W-:-:S02]  /*5560*/  UIMAD UR11, UR5, UR14, URZ ;  /* 0x0000000e050b72a4 */ /* 0x000fc4000f8e023f */
[----:B------:R-:W-:Y:S01]  /*5570*/  UIMAD UR5, UR5, UR16, URZ ;  /* 0x00000010050572a4 */ /* 0x000fe2000f8e023f */
[----:B------:R1:W-:Y:S01]  /*5580*/  STS.128 [R0+0x4800], R60 ;  /* 0x0048003c00007388 */ /* 0x0003e20000000c00 */
[----:B------:R-:W-:Y:S02]  /*5590*/  UIADD3 UR9, UR9, UR12, URZ ;  /* 0x0000000c09097290 */ /* 0x000fe4000fffe03f */
[----:B------:R-:W-:Y:S01]  /*55a0*/  UIMAD UR11, UR36, UR15, UR11 ;  /* 0x0000000f240b72a4 */ /* 0x000fe2000f8e020b */
[----:B------:R1:W-:Y:S01]  /*55b0*/  STS.128 [R0+0x5000], R64 ;  /* 0x0050004000007388 */ /* 0x0003e20000000c00 */
[----:B------:R-:W-:Y:S02]  /*55c0*/  UIMAD.WIDE.U32 UR6, UR36, UR14, UR6 ;  /* 0x0000000e240672a5 */ /* 0x000fe4000f8e0006 */
[----:B------:R-:W-:Y:S01]  /*55d0*/  UIMAD UR5, UR36, UR17, UR5 ;  /* 0x00000011240572a4 */ /* 0x000fe2000f8e0205 */
[----:B------:R1:W-:Y:S01]  /*55e0*/  STS.128 [R0+0x5800], R68 ;  /* 0x0058004400007388 */ /* 0x0003e20000000c00 */
[----:B------:R-:W-:Y:S01]  /*55f0*/  UIMAD.WIDE.U32 UR8, UR36, UR16, UR8 ;  /* 0x00000010240872a5 */ /* 0x000fe2000f8e0008 */
[----:B------:R-:W-:-:S02]  /*5600*/  ULDC.64 UR12, c[0x0][0x800] ;  /* 0x00020000000c7ab9 */ /* 0x000fc40000000a00 */
[----:B------:R1:W-:Y:S01]  /*5610*/  STS.128 [R0+0x6000], R72 ;  /* 0x0060004800007388 */ /* 0x0003e20000000c00 */
[----:B------:R-:W-:Y:S01]  /*5620*/  ULDC.64 UR14, c[0x0][0x828] ;  /* 0x00020a00000e7ab9 */ /* 0x000fe20000000a00 */
[----:B------:R-:W-:Y:S02]  /*5630*/  UIADD3 UR7, UR7, UR11, URZ ;  /* 0x0000000b07077290 */ /* 0x000fe4000fffe03f */
[----:B------:R1:W-:Y:S01]  /*5640*/  STS.128 [R0+0x6800], R76 ;  /* 0x0068004c00007388 */ /* 0x0003e20000000c00 */
[----:B------:R-:W-:Y:S02]  /*5650*/  ULEA UR12, UP0, UR6, UR12, 0x2 ;  /* 0x0000000c060c7291 */ /* 0x000fe4000f80103f */
[----:B------:R-:W-:Y:S01]  /*5660*/  UIADD3 UR5, UR9, UR5, URZ ;  /* 0x0000000509057290 */ /* 0x000fe2000fffe03f */
[----:B------:R1:W-:Y:S01]  /*5670*/  STS.128 [R0+0x7000], R80 ;  /* 0x0070005000007388 */ /* 0x0003e20000000c00 */
[----:B------:R-:W-:Y:S02]  /*5680*/  ULEA UR14, UP1, UR8, UR14, 0x2 ;  /* 0x0000000e080e7291 */ /* 0x000fe4000f82103f */
[----:B------:R-:W-:Y:S01]  /*5690*/  ULEA.HI.X UR13, UR6, UR13, UR7, 0x2, UP0 ;  /* 0x0000000d060d7291 */ /* 0x000fe200080f1407 */
[----:B------:R1:W-:Y:S01]  /*56a0*/  STS.128 [R0+0x7800], R84 ;  /* 0x0078005400007388 */ /* 0x0003e20000000c00 */
[----:B------:R-:W-:Y:S01]  /*56b0*/  ULEA.HI.X UR7, UR8, UR15, UR5, 0x2, UP1 ;  /* 0x0000000f08077291 */ /* 0x000fe200088f1405 */
        /* <DEDUP_REMOVED lines=13> */
.L_x_2104:
[----:B------:R-:W-:Y:S01]  /*5790*/  @P0 ELECT P1, URZ, PT ;  /* 0x00000000003f082f */ /* 0x000fe20003820000 */
[----:B------:R2:W-:-:S12]  /*57a0*/  UBLKRED.G.S.ADD.F32.RN [UR6], [UR4], UR5, desc[UR8] ;  /* 0x00000806040073bb */ /* 0x0005d800080a1405 */
[----:B------:R-:W-:Y:S02]  /*57b0*/  @P1 PLOP3.LUT P0, PT, P1, PT, PT, 0x8, 0x0 ;  /* 0x000000000000181c */ /* 0x000fe40000f0e170 */
[----:B------:R-:W-:-:S11]  /*57c0*/  PLOP3.LUT P1, PT, PT, PT, PT, 0x8, 0x0 ;  /* 0x000000000000781c */ /* 0x000fd60003f2e170 */
[----:B--2---:R-:W-:Y:S05]  /*57d0*/  @P0 BRA.U.ANY `(.L_x_2104) ;  /* 0xfffffffd00ec0947 */ /* 0x004fea000393ffff */
[----:B------:R0:W-:Y:S01]  /*57e0*/  UTMACMDFLUSH ;  /* 0x00000000000079b7 */ /* 0x0001e20000000000 */
[----:B------:R-:W-:-:S04]  /*57f0*/  DEPBAR.LE SB0, 0x0 ;  /* 0x000080000000791a */ /* 0x000fc80000000000 */
.L_x_2103:
[----:B------:R-:W-:Y:S05]  /*5800*/  BSYNC B0 ;  /* 0x0000000000007941 */ /* 0x000fea0003800000 */
.L_x_2102:
        /* <DEDUP_REMOVED lines=32> */
.L_x_2105:
        /* <DEDUP_REMOVED lines=8> */
.L_x_2072:
        /* <DEDUP_REMOVED lines=21> */
.L_x_2107:
        /* <DEDUP_REMOVED lines=13> */
.L_x_2109:
[----:B------:R-:W-:-:S05]  /*5cb0*/  ULDC UR4, c[0x0][0x8c4] ;  /* 0x0002310000047ab9 */ /* 0x000fca0000000800 */
.L_x_2108:
        /* <DEDUP_REMOVED lines=44> */
.L_x_2110:
        /* <DEDUP_REMOVED lines=13> */
.L_x_2111:
        /* <DEDUP_REMOVED lines=12> */
.L_x_2112:
        /* <DEDUP_REMOVED lines=22> */
.L_x_2113:
[----:B------:R-:W-:-:S13]  /*6270*/  ISETP.GT.AND P0, PT, R2, UR7, PT ;  /* 0x0000000702007c0c */ /* 0x000fda000bf04270 */
[----:B------:R-:W-:Y:S05]  /*6280*/  @!P0 BRA `(.L_x_2077) ;  /* 0x0000003000d88947 */ /* 0x000fea0003800000 */
[----:B------:R-:W-:Y:S01]  /*6290*/  ULDC.64 UR14, c[0x0][0x2d8] ;  /* 0x0000b600000e7ab9 */ /* 0x000fe20000000a00 */
[----:B------:R-:W-:Y:S01]  /*62a0*/  VIADD R0, R2, -UR7 ;  /* 0x8000000702007c36 */ /* 0x000fe20008000000 */
[----:B------:R-:W-:Y:S02]  /*62b0*/  UIMAD UR11, UR11, UR14, URZ ;  /* 0x0000000e0b0b72a4 */ /* 0x000fe4000f8e023f */
[----:B------:R-:W-:Y:S02]  /*62c0*/  USHF.R.S32.HI UR6, URZ, 0x1f, UR12 ;  /* 0x0000001f3f067899 */ /* 0x000fe4000801140c */
[----:B------:R-:W-:Y:S01]  /*62d0*/  UIMAD.WIDE.U32 UR8, UR16, UR14, URZ ;  /* 0x0000000e100872a5 */ /* 0x000fe2000f8e003f */
        /* <DEDUP_REMOVED lines=33> */
.L_x_2116:
[----:B------:R-:W-:Y:S05]  /*64f0*/  BSYNC B0 ;  /* 0x0000000000007941 */ /* 0x000fea0003800000 */
.L_x_2115:
        /* <DEDUP_REMOVED lines=19> */
.L_x_2118:
[----:B------:R-:W-:Y:S05]  /*6630*/  BSYNC B0 ;  /* 0x0000000000007941 */ /* 0x000fea0003800000 */
.L_x_2117:
[----:B------:R-:W-:Y:S06]  /*6640*/  BAR.ARV 0xa, 0xa0 ;  /* 0x0282800000007b1d */ /* 0x000fec0000002000 */
[----:B------:R-:W-:Y:S04]  /*6650*/  BSSY B0, `(.L_x_2119) ;  /* 0x0000003000007945 */ /* 0x000fe80003800000 */
[----:B------:R-:W-:Y:S05]  /*6660*/  @!P0 BRA `(.L_x_2120) ;  /* 0x0000000000048947 */ /* 0x000fea0003800000 */
[----:B------:R-:W-:-:S04]  /*6670*/  DEPBAR.LE SB0, 0x0 ;  /* 0x000080000000791a */ /* 0x000fc80000000000 */
.L_x_2120:
[----:B------:R-:W-:Y:S05]  /*6680*/  BSYNC B0 ;  /* 0x0000000000007941 */ /* 0x000fea0003800000 */
.L_x_2119:
[----:B------:R-:W-:Y:S06]  /*6690*/  BAR.ARV 0xb, 0xa0 ;  /* 0x02c2800000007b1d */ /* 0x000fec0000002000 */
[----:B------:R-:W-:Y:S01]  /*66a0*/  UIADD3 UR15, UR7, 0x1, URZ ;  /* 0x00000001070f7890 */ /* 0x000fe2000fffe03f */
[----:B------:R-:W-:Y:S11]  /*66b0*/  BRA `(.L_x_2121) ;  /* 0x0000000000047947 */ /* 0x000ff60003800000 */
.L_x_2114:
[----:B------:R-:W-:-:S05]  /*66c0*/  UMOV UR15, UR7 ;  /* 0x00000007000f7c82 */ /* 0x000fca0008000000 */
.L_x_2121:
        /* <DEDUP_REMOVED lines=21> */
.L_x_2134:
        /* <DEDUP_REMOVED lines=20> */
.L_x_2123:
[----:B------:R-:W-:Y:S05]  /*6960*/  BSYNC B0 ;  /* 0x0000000000007941 */ /* 0x000fea0003800000 */
.L_x_2122:
        /* <DEDUP_REMOVED lines=13> */
.L_x_2125:
[----:B------:R-:W-:Y:S05]  /*6a40*/  BSYNC B0 ;  /* 0x0000000000007941 */ /* 0x000fea0003800000 */
.L_x_2124:
[----:B------:R-:W-:Y:S06]  /*6a50*/  BAR.ARV 0xa, 0xa0 ;  /* 0x0282800000007b1d */ /* 0x000fec0000002000 */
[----:B------:R-:W-:Y:S04]  /*6a60*/  BSSY B0, `(.L_x_2126) ;  /* 0x0000003000007945 */ /* 0x000fe80003800000 */
[----:B------:R-:W-:Y:S05]  /*6a70*/  @!P0 BRA `(.L_x_2127) ;  /* 0x0000000000048947 */ /* 0x000fea0003800000 */
[----:B------:R-:W-:-:S04]  /*6a80*/  DEPBAR.LE SB0, 0x0 ;  /* 0x000080000000791a */ /* 0x000fc80000000000 */
.L_x_2127:
[----:B------:R-:W-:Y:S05]  /*6a90*/  BSYNC B0 ;  /* 0x0000000000007941 */ /* 0x000fea0003800000 */
.L_x_2126:
        /* <DEDUP_REMOVED lines=13> */
.L_x_2129:
[----:B------:R-:W-:Y:S05]  /*6b70*/  BSYNC B0 ;  /* 0x0000000000007941 */ /* 0x000fea0003800000 */
.L_x_2128:
        /* <DEDUP_REMOVED lines=13> */
.L_x_2131:
[----:B------:R-:W-:Y:S05]  /*6c50*/  BSYNC B0 ;  /* 0x0000000000007941 */ /* 0x000fea0003800000 */
.L_x_2130:
[----:B------:R-:W-:Y:S01]  /*6c60*/  UIADD3 UR15, UR15, 0x2, URZ ;  /* 0x000000020f0f7890 */ /* 0x000fe2000fffe03f */
[----:B------:R-:W-:Y:S06]  /*6c70*/  BAR.ARV 0xa, 0xa0 ;  /* 0x0282800000007b1d */ /* 0x000fec0000002000 */
[----:B------:R-:W-:Y:S01]  /*6c80*/  BSSY B0, `(.L_x_2132) ;  /* 0x0000004000007945 */ /* 0x000fe20003800000 */
[----:B------:R-:W-:-:S03]  /*6c90*/  ISETP.LE.AND P1, PT, R2, UR15, PT ;  /* 0x0000000f02007c0c */ /* 0x000fc6000bf23270 */
[----:B------:R-:W-:Y:S10]  /*6ca0*/  @!P0 BRA `(.L_x_2133) ;  /* 0x0000000000048947 */ /* 0x000ff40003800000 */
[----:B------:R-:W-:-:S04]  /*6cb0*/  DEPBAR.LE SB0, 0x0 ;  /* 0x000080000000791a */ /* 0x000fc80000000000 */
.L_x_2133:
[----:B------:R-:W-:Y:S05]  /*6cc0*/  BSYNC B0 ;  /* 0x0000000000007941 */ /* 0x000fea0003800000 */
.L_x_2132:
[----:B------:R-:W-:Y:S06]  /*6cd0*/  BAR.ARV 0xb, 0xa0 ;  /* 0x02c2800000007b1d */ /* 0x000fec0000002000 */
[----:B------:R-:W-:Y:S02]  /*6ce0*/  UIADD3 UR19, UR19, 0x4000, URZ ;  /* 0x0000400013137890 */ /* 0x000fe4000fffe03f */
[----:B------:R-:W-:Y:S01]  /*6cf0*/  UIADD3 UR6, UR6, 0x4000, URZ ;  /* 0x0000400006067890 */ /* 0x000fe2000fffe03f */
[----:B------:R-:W-:Y:S11]  /*6d00*/  @!P1 BRA `(.L_x_2134) ;  /* 0xfffffff800c49947 */ /* 0x000ff6000383ffff */
[----:B------:R-:W-:Y:S05]  /*6d10*/  BRA `(.L_x_2077) ;  /* 0x0000002800347947 */ /* 0x000fea0003800000 */
.L_x_2106:
        /* <DEDUP_REMOVED lines=14> */
.L_x_2135:
        /* <DEDUP_REMOVED lines=14> */
.L_x_2137:
[----:B------:R-:W-:-:S05]  /*6ee0*/  ULDC UR4, c[0x0][0x8c4] ;  /* 0x0002310000047ab9 */ /* 0x000fca0000000800 */
.L_x_2136:
        /* <DEDUP_REMOVED lines=59> */
.L_x_2139:
        /* <DEDUP_REMOVED lines=13> */
.L_x_2140:
        /* <DEDUP_REMOVED lines=8> */
.L_x_2141:
        /* <DEDUP_REMOVED lines=21> */
.L_x_2142:
        /* <DEDUP_REMOVED lines=50> */
.L_x_2172:
        /* <DEDUP_REMOVED lines=15> */
.L_x_2145:
        /* <DEDUP_REMOVED lines=97> */
.L_x_2156:
[----:B-123--:R-:W-:-:S04]  /*7f60*/  SHF.L.U32 R18, R10, 0x1f, RZ ;  /* 0x0000001f0a127819 */ /* 0x00efc800000006ff */
[----:B------:R-:W2:Y:S02]  /*7f70*/  SYNCS.PHASECHK.TRANS64.TRYWAIT P1, [R15+URZ+0x30840], R18 ;  /* 0x030840120f0075a7 */ /* 0x000ea4000802017f */
[----:B--2---:R-:W-:Y:S05]  /*7f80*/  @!P1 BRA `(.L_x_2148) ;  /* 0x0000001800189947 */ /* 0x004fea0003800000 */
.L_x_2173:
        /* <DEDUP_REMOVED lines=8> */
.L_x_2149:
        /* <DEDUP_REMOVED lines=37> */
.L_x_2174:
        /* <DEDUP_REMOVED lines=8> */
.L_x_2151:
        /* <DEDUP_REMOVED lines=37> */
.L_x_2175:
        /* <DEDUP_REMOVED lines=8> */
.L_x_2153:
        /* <DEDUP_REMOVED lines=31> */
.L_x_2177:
        /* <DEDUP_REMOVED lines=8> */
.L_x_2155:
        /* <DEDUP_REMOVED lines=37> */
.L_x_2147:
[----:B------:R-:W4:Y:S02]  /*8a70*/  LDL.LU R4, [R1+0x4] ;  /* 0x0000040001047983 */ /* 0x000f240000300800 */
[----:B----4-:R-:W-:Y:S02]  /*8a80*/  ISETP.NE.AND P1, PT, R4, RZ, PT ;  /* 0x000000ff0400720c */ /* 0x010fe40003f25270 */
[----:B------:R4:W5:Y:S11]  /*8a90*/  LDL R4, [R1] ;  /* 0x0000000001047983 */ /* 0x0009760000100800 */
[----:B----4-:R-:W-:Y:S05]  /*8aa0*/  @!P1 BRA `(.L_x_2146) ;  /* 0x00000004005c9947 */ /* 0x010fea0003800000 */
[----:B------:R-:W-:-:S04]  /*8ab0*/  SHF.L.U32 R12, R10, 0x1f, RZ ;  /* 0x0000001f0a0c7819 */ /* 0x000fc800000006ff */
[----:B------:R-:W4:Y:S02]  /*8ac0*/  SYNCS.PHASECHK.TRANS64.TRYWAIT P1, [R15+URZ+0x30840], R12 ;  /* 0x0308400c0f0075a7 */ /* 0x000f24000802017f */
[----:B----4-:R-:W-:Y:S05]  /*8ad0*/  @!P1 BRA `(.L_x_2157) ;  /* 0x0000000c00989947 */ /* 0x010fea0003800000 */
.L_x_2178:
        /* <DEDUP_REMOVED lines=8> */
.L_x_2158:
        /* <DEDUP_REMOVED lines=34> */
.L_x_2179:
        /* <DEDUP_REMOVED lines=8> */
.L_x_2160:
        /* <DEDUP_REMOVED lines=34> */
.L_x_2146:
[----:B------:R-:W1:Y:S01]  /*9020*/  S2R R0, SR_TID.X ;  /* 0x0000000000007919 */ /* 0x000e620000002100 */
[----:B------:R-:W-:Y:S01]  /*9030*/  IMAD R3, R16, 0x8, R15 ;  /* 0x0000000810037824 */ /* 0x000fe200078e020f */
[----:B-1----:R-:W-:Y:S02]  /*9040*/  LOP3.LUT R2, R0, 0x7f, RZ, 0xc0, !PT ;  /* 0x0000007f00027812 */ /* 0x002fe400078ec0ff */
[----:B------:R-:W-:Y:S02]  /*9050*/  SHF.L.U32 R0, R10, 0x1f, RZ ;  /* 0x0000001f0a007819 */ /* 0x000fe400000006ff */
[----:B------:R-:W-:Y:S02]  /*9060*/  ISETP.NE.AND P1, PT, R2, RZ, PT ;  /* 0x000000ff0200720c */ /* 0x000fe40003f25270 */
[----:B------:R-:W1:Y:S02]  /*9070*/  SYNCS.PHASECHK.TRANS64.TRYWAIT P0, [R3+URZ+0x30840], R0 ;  /* 0x03084000030075a7 */ /* 0x000e64000800017f */
[----:B-1----:R-:W-:Y:S09]  /*9080*/  @!P0 BRA `(.L_x_2161) ;  /* 0x0000000800548947 */ /* 0x002ff20003800000 */
.L_x_2180:
[----:B------:R-:W-:Y:S05]  /*9090*/  @P1 BRA `(.L_x_2162) ;  /* 0x0000000000181947 */ /* 0x000fea0003800000 */
[----:B------:R-:W1:Y:S01]  /*90a0*/  S2R R2, SR_TID.X ;  /* 0x0000000000027919 */ /* 0x000e620000002100 */
[----:B------:R-:W-:-:S04]  /*90b0*/  IMAD.MOV.U32 R0, RZ, RZ, 0x4100 ;  /* 0x00004100ff007424 */ /* 0x000fc800078e00ff */
[----:B------:R1:W-:Y:S02]  /*90c0*/  SYNCS.ARRIVE.TRANS64 RZ, [R3+URZ+0x30830], R0 ;  /* 0x0308300003ff79a7 */ /* 0x0003e4000800003f */
[----:B-1----:R-:W-:-:S13]  /*90d0*/  LOP3.LUT P0, RZ, R2, 0x1f, RZ, 0xc0, !PT ;  /* 0x0000001f02ff7812 */ /* 0x002fda000780c0ff */
[----:B------:R-:W-:Y:S05]  /*90e0*/  @!P0 BRA `(.L_x_2162) ;  /* 0x0000000000048947 */ /* 0x000fea0003800000 */
[----:B------:R-:W-:Y:S01]  /*90f0*/  BPT.TRAP 0x1 ;  /* 0x000000040000795c */ /* 0x000fe20000300000 */
.L_x_2162:
        /* <DEDUP_REMOVED lines=41> */
.L_x_2143:
[----:B------:R-:W-:Y:S05]  /*9390*/  BSYNC B0 ;  /* 0x0000000000007941 */ /* 0x000fea0003800000 */
.L_x_2138:
[----:B------:R-:W-:-:S03]  /*93a0*/  UMOV UR8, 0xffffffff ;  /* 0xffffffff00087882 */ /* 0x000fc60000000000 */
[----:B------:R-:W-:Y:S05]  /*93b0*/  BRA.DIV UR8, `(.L_x_2163) ;  /* 0x00000006089c7947 */ /* 0x000fea000b800000 */
[----:B------:R-:W-:-:S13]  /*93c0*/  ELECT P6, URZ, PT ;  /* 0x00000000003f782f */ /* 0x000fda00038c0000 */
.L_x_2183:
[----:B------:R-:W-:Y:S05]  /*93d0*/  @!P6 BRA `(.L_x_2077) ;  /* 0x000000000084e947 */ /* 0x000fea0003800000 */
[----:B------:R-:W-:-:S06]  /*93e0*/  ULOP3.LUT UR8, UR38, 0x2, URZ, 0xfc, !UPT ;  /* 0x0000000226087892 */ /* 0x000fcc000f8efc3f */
[----:B------:R-:W-:-:S05]  /*93f0*/  IMAD.U32 R2, RZ, RZ, UR8 ;  /* 0x00000008ff027e24 */ /* 0x000fca000f8e00ff */
[----:B------:R-:W-:-:S13]  /*9400*/  ISETP.NE.AND P2, PT, R2, 0x3, PT ;  /* 0x000000030200780c */ /* 0x000fda0003f45270 */
[----:B------:R-:W-:Y:S05]  /*9410*/  @!P2 BRA `(.L_x_2164) ;  /* 0x000000000004a947 */ /* 0x000fea0003800000 */
[----:B---3--:R-:W-:Y:S01]  /*9420*/  BPT.TRAP 0x1 ;  /* 0x000000040000795c */ /* 0x008fe20000300000 */
.L_x_2164:
        /* <DEDUP_REMOVED lines=15> */
.L_x_2184:
[----:B------:R-:W2:Y:S02]  /*9520*/  SYNCS.PHASECHK.TRANS64.TRYWAIT P0, [R3+URZ], R2 ;  /* 0x00000002030075a7 */ /* 0x000ea4000800017f */
[----:B--2---:R-:W-:Y:S05]  /*9530*/  @!P0 BRA `(.L_x_2166) ;  /* 0x0000000400708947 */ /* 0x004fea0003800000 */
.L_x_2185:
[----:B------:R-:W-:Y:S05]  /*9540*/  @!P2 BRA `(.L_x_2167) ;  /* 0x000000000004a947 */ /* 0x000fea0003800000 */
[----:B---3--:R-:W-:Y:S01]  /*9550*/  BPT.TRAP 0x1 ;  /* 0x000000040000795c */ /* 0x008fe20000300000 */
.L_x_2167:
[----:B--2---:R-:W-:-:S04]  /*9560*/  VIADD R3, R8, 0x30840 ;  /* 0x0003084008037836 */ /* 0x004fc80000000000 */
[----:B------:R-:W-:-:S04]  /*9570*/  IMAD R5, R0, 0x8, R3 ;  /* 0x0000000800057824 */ /* 0x000fc800078e0203 */
[----:B------:R-:W2:Y:S02]  /*9580*/  SYNCS.PHASECHK.TRANS64.TRYWAIT P0, [R5+URZ], R4 ;  /* 0x00000004050075a7 */ /* 0x000ea4000800017f */
[----:B--2---:R-:W-:Y:S05]  /*9590*/  @!P0 BRA `(.L_x_2168) ;  /* 0x00000004006c8947 */ /* 0x004fea0003800000 */
.L_x_2186:
[----:B------:R-:W-:-:S07]  /*95a0*/  IMAD R3, R6, 0x8, R3 ;  /* 0x0000000806037824 */ /* 0x000fce00078e0203 */
.L_x_2169:
[----:B----4-:R4:W1:Y:S02]  /*95b0*/  SYNCS.PHASECHK.TRANS64.TRYWAIT P0, [R3+URZ], R2 ;  /* 0x00000002030075a7 */ /* 0x010864000800017f */
[----:B-1----:R-:W-:Y:S05]  /*95c0*/  @!P0 NANOSLEEP.SYNCS 0x989680 ;  /* 0x009896800000895d */ /* 0x002fea0003900000 */
[----:B------:R-:W1:Y:S02]  /*95d0*/  @!P0 SYNCS.PHASECHK.TRANS64 P0, [R3+URZ], R2 ;  /* 0x00000002030085a7 */ /* 0x000e64000800007f */
[----:B-1----:R-:W-:Y:S05]  /*95e0*/  @!P0 BRA `(.L_x_2169) ;  /* 0xfffffffc00f08947 */ /* 0x002fea000383ffff */
.L_x_2077:
[----:B---3--:R-:W-:Y:S05]  /*95f0*/  BSYNC B6 ;  /* 0x0000000000067941 */ /* 0x008fea0003800000 */
.L_x_2071:
[----:B------:R-:W-:Y:S05]  /*9600*/  EXIT ;  /* 0x000000000000794d */ /* 0x000fea0003800000 */
.L_x_2088:
[----:B------:R-:W-:Y:S02]  /*9610*/  IMAD.MOV.U32 R12, RZ, RZ, RZ ;  /* 0x000000ffff0c7224 */ /* 0x000fe400078e00ff */
[----:B------:R-:W-:Y:S02]  /*9620*/  IMAD.MOV.U32 R11, RZ, RZ, 0x1f ;  /* 0x0000001fff0b7424 */ /* 0x000fe400078e00ff */
[----:B------:R-:W-:-:S07]  /*9630*/  IMAD.MOV.U32 R15, RZ, RZ, -0x1 ;  /* 0xffffffffff0f7424 */ /* 0x000fce00078e00ff */
[----:B------:R-:W-:Y:S05]  /*9640*/  WARPSYNC.COLLECTIVE R15, `(.L_x_2170) ;  /* 0x000000000f087348 */ /* 0x000fea0003c00000 */
[----:B------:R1:W2:Y:S02]  /*9650*/  SHFL.IDX P6, R14, R13, R12, R11 ;  /* 0x0000000c0d0e7389 */ /* 0x0002a400000c000b */
[----:B-12---:R-:W-:Y:S01]  /*9660*/  ENDCOLLECTIVE ;  /* 0x000000000000791b */ /* 0x006fe20003800000 */
.L_x_2170:
[----:B------:R-:W-:Y:S05]  /*9670*/  BRA `(.L_x_2171) ;  /* 0xffffff7c00f07947 */ /* 0x000fea000383ffff */
.L_x_2090:
        /* <DEDUP_REMOVED lines=8> */
.L_x_2094:
[----:B---3--:R3:W4:Y:S02]  /*9700*/  SYNCS.PHASECHK.TRANS64.TRYWAIT P0, [R0+URZ+0x30810], R191 ;  /* 0x030810bf000075a7 */ /* 0x008724000800017f */
[----:B----4-:R-:W-:Y:S05]  /*9710*/  @!P0 NANOSLEEP.SYNCS 0x989680 ;  /* 0x009896800000895d */ /* 0x010fea0003900000 */
[----:B------:R-:W4:Y:S02]  /*9720*/  @!P0 SYNCS.PHASECHK.TRANS64 P0, [R0+URZ+0x30810], R191 ;  /* 0x030810bf000085a7 */ /* 0x000f24000800007f */
[----:B----4-:R-:W-:Y:S05]  /*9730*/  @!P0 BRA `(.L_x_2094) ;  /* 0xfffffffc00f08947 */ /* 0x010fea000383ffff */
[----:B------:R-:W-:Y:S05]  /*9740*/  BRA `(.L_x_2093) ;  /* 0xffffff8400d87947 */ /* 0x000fea000383ffff */
.L_x_2098:
[----:B--2---:R2:W1:Y:S02]  /*9750*/  SYNCS.PHASECHK.TRANS64.TRYWAIT P0, [R0+URZ+0x30830], R191 ;  /* 0x030830bf000075a7 */ /* 0x004464000800017f */
[----:B-1----:R-:W-:Y:S05]  /*9760*/  @!P0 NANOSLEEP.SYNCS 0x989680 ;  /* 0x009896800000895d */ /* 0x002fea0003900000 */
[----:B------:R-:W1:Y:S02]  /*9770*/  @!P0 SYNCS.PHASECHK.TRANS64 P0, [R0+URZ+0x30830], R191 ;  /* 0x030830bf000085a7 */ /* 0x000e64000800007f */
[----:B-1----:R-:W-:Y:S05]  /*9780*/  @!P0 BRA `(.L_x_2098) ;  /* 0xfffffffc00f08947 */ /* 0x002fea000383ffff */
[----:B------:R-:W-:Y:S05]  /*9790*/  BRA `(.L_x_2097) ;  /* 0xffffff8c00f07947 */ /* 0x000fea000383ffff */
.L_x_2144:
[----:B-1----:R1:W2:Y:S02]  /*97a0*/  SYNCS.PHASECHK.TRANS64.TRYWAIT P0, [R15+URZ+0x30820], R0 ;  /* 0x030820000f0075a7 */ /* 0x0022a4000800017f */
[----:B--2---:R-:W-:Y:S05]  /*97b0*/  @!P0 NANOSLEEP.SYNCS 0x989680 ;  /* 0x009896800000895d */ /* 0x004fea0003900000 */
[----:B------:R-:W2:Y:S02]  /*97c0*/  @!P0 SYNCS.PHASECHK.TRANS64 P0, [R15+URZ+0x30820], R0 ;  /* 0x030820000f0085a7 */ /* 0x000ea4000800007f */
[----:B--2---:R-:W-:Y:S05]  /*97d0*/  @!P0 BRA `(.L_x_2144) ;  /* 0xfffffffc00f08947 */ /* 0x004fea000383ffff */
[----:B------:R-:W-:Y:S05]  /*97e0*/  BRA `(.L_x_2172) ;  /* 0xffffffe0001c7947 */ /* 0x000fea000383ffff */
.L_x_2148:
[----:B--2---:R2:W3:Y:S02]  /*97f0*/  SYNCS.PHASECHK.TRANS64.TRYWAIT P1, [R15+URZ+0x30840], R18 ;  /* 0x030840120f0075a7 */ /* 0x0044e4000802017f */
[----:B---3--:R-:W-:Y:S05]  /*9800*/  @!P1 NANOSLEEP.SYNCS 0x989680 ;  /* 0x009896800000995d */ /* 0x008fea0003900000 */
[----:B------:R-:W3:Y:S02]  /*9810*/  @!P1 SYNCS.PHASECHK.TRANS64 P1, [R15+URZ+0x30840], R18 ;  /* 0x030840120f0095a7 */ /* 0x000ee4000802007f */
[----:B---3--:R-:W-:Y:S05]  /*9820*/  @!P1 BRA `(.L_x_2148) ;  /* 0xfffffffc00f09947 */ /* 0x008fea000383ffff */
[----:B------:R-:W-:Y:S05]  /*9830*/  BRA `(.L_x_2173) ;  /* 0xffffffe400d47947 */ /* 0x000fea000383ffff */
.L_x_2150:
[----:B-1----:R1:W3:Y:S02]  /*9840*/  SYNCS.PHASECHK.TRANS64.TRYWAIT P1, [R15+URZ+0x30828], R18 ;  /* 0x030828120f0075a7 */ /* 0x0022e4000802017f */
[----:B---3--:R-:W-:Y:S05]  /*9850*/  @!P1 NANOSLEEP.SYNCS 0x989680 ;  /* 0x009896800000995d */ /* 0x008fea0003900000 */
[----:B------:R-:W3:Y:S02]  /*9860*/  @!P1 SYNCS.PHASECHK.TRANS64 P1, [R15+URZ+0x30828], R18 ;  /* 0x030828120f0095a7 */ /* 0x000ee4000802007f */
[----:B---3--:R-:W-:Y:S05]  /*9870*/  @!P1 BRA `(.L_x_2150) ;  /* 0xfffffffc00f09947 */ /* 0x008fea000383ffff */
[----:B------:R-:W-:Y:S05]  /*9880*/  BRA `(.L_x_2174) ;  /* 0xffffffe800747947 */ /* 0x000fea000383ffff */
.L_x_2152:
[----:B---3--:R3:W4:Y:S02]  /*9890*/  SYNCS.PHASECHK.TRANS64.TRYWAIT P1, [R15+URZ+0x30848], R18 ;  /* 0x030848120f0075a7 */ /* 0x008724000802017f */
[----:B----4-:R-:W-:Y:S05]  /*98a0*/  @!P1 NANOSLEEP.SYNCS 0x989680 ;  /* 0x009896800000995d */ /* 0x010fea0003900000 */
[----:B------:R-:W4:Y:S02]  /*98b0*/  @!P1 SYNCS.PHASECHK.TRANS64 P1, [R15+URZ+0x30848], R18 ;  /* 0x030848120f0095a7 */ /* 0x000f24000802007f */
[----:B----4-:R-:W-:Y:S05]  /*98c0*/  @!P1 BRA `(.L_x_2152) ;  /* 0xfffffffc00f09947 */ /* 0x010fea000383ffff */
[----:B------:R-:W-:Y:S05]  /*98d0*/  BRA `(.L_x_2175) ;  /* 0xffffffec00147947 */ /* 0x000fea000383ffff */
.L_x_2154:
[----:B------:R-:W-:-:S07]  /*98e0*/  SHF.L.U32 R4, R10, 0x1f, RZ ;  /* 0x0000001f0a047819 */ /* 0x000fce00000006ff */
.L_x_2176:
[----:B----4-:R4:W1:Y:S02]  /*98f0*/  SYNCS.PHASECHK.TRANS64.TRYWAIT P1, [R15+URZ+0x30820], R4 ;  /* 0x030820040f0075a7 */ /* 0x010864000802017f */
[----:B-1----:R-:W-:Y:S05]  /*9900*/  @!P1 NANOSLEEP.SYNCS 0x989680 ;  /* 0x009896800000995d */ /* 0x002fea0003900000 */
[----:B------:R-:W1:Y:S02]  /*9910*/  @!P1 SYNCS.PHASECHK.TRANS64 P1, [R15+URZ+0x30820], R4 ;  /* 0x030820040f0095a7 */ /* 0x000e64000802007f */
[----:B-1----:R-:W-:Y:S05]  /*9920*/  @!P1 BRA `(.L_x_2176) ;  /* 0xfffffffc00f09947 */ /* 0x002fea000383ffff */
[----:B------:R-:W-:Y:S05]  /*9930*/  BRA `(.L_x_2177) ;  /* 0xffffffec00987947 */ /* 0x000fea000383ffff */
.L_x_2157:
[----:B----4-:R4:W1:Y:S02]  /*9940*/  SYNCS.PHASECHK.TRANS64.TRYWAIT P1, [R15+URZ+0x30840], R12 ;  /* 0x0308400c0f0075a7 */ /* 0x010864000802017f */
[----:B-1----:R-:W-:Y:S05]  /*9950*/  @!P1 NANOSLEEP.SYNCS 0x989680 ;  /* 0x009896800000995d */ /* 0x002fea0003900000 */
[----:B------:R-:W1:Y:S02]  /*9960*/  @!P1 SYNCS.PHASECHK.TRANS64 P1, [R15+URZ+0x30840], R12 ;  /* 0x0308400c0f0095a7 */ /* 0x000e64000802007f */
[----:B-1----:R-:W-:Y:S05]  /*9970*/  @!P1 BRA `(.L_x_2157) ;  /* 0xfffffffc00f09947 */ /* 0x002fea000383ffff */
[----:B------:R-:W-:Y:S05]  /*9980*/  BRA `(.L_x_2178) ;  /* 0xfffffff000547947 */ /* 0x000fea000383ffff */
.L_x_2159:
[----:B-1----:R1:W2:Y:S02]  /*9990*/  SYNCS.PHASECHK.TRANS64.TRYWAIT P1, [R15+URZ+0x30828], R12 ;  /* 0x0308280c0f0075a7 */ /* 0x0022a4000802017f */
[----:B--2---:R-:W-:Y:S05]  /*99a0*/  @!P1 NANOSLEEP.SYNCS 0x989680 ;  /* 0x009896800000995d */ /* 0x004fea0003900000 */
[----:B------:R-:W2:Y:S02]  /*99b0*/  @!P1 SYNCS.PHASECHK.TRANS64 P1, [R15+URZ+0x30828], R12 ;  /* 0x0308280c0f0095a7 */ /* 0x000ea4000802007f */
[----:B--2---:R-:W-:Y:S05]  /*99c0*/  @!P1 BRA `(.L_x_2159) ;  /* 0xfffffffc00f09947 */ /* 0x004fea000383ffff */
[----:B------:R-:W-:Y:S05]  /*99d0*/  BRA `(.L_x_2179) ;  /* 0xfffffff000e87947 */ /* 0x000fea000383ffff */
.L_x_2161:
[----:B------:R1:W1:Y:S02]  /*99e0*/  SYNCS.PHASECHK.TRANS64.TRYWAIT P0, [R3+URZ+0x30840], R0 ;  /* 0x03084000030075a7 */ /* 0x000264000800017f */
[----:B-1----:R-:W-:Y:S05]  /*99f0*/  @!P0 NANOSLEEP.SYNCS 0x989680 ;  /* 0x009896800000895d */ /* 0x002fea0003900000 */
[----:B------:R-:W1:Y:S02]  /*9a00*/  @!P0 SYNCS.PHASECHK.TRANS64 P0, [R3+URZ+0x30840], R0 ;  /* 0x03084000030085a7 */ /* 0x000e64000800007f */
[----:B-1----:R-:W-:Y:S05]  /*9a10*/  @!P0 BRA `(.L_x_2161) ;  /* 0xfffffffc00f08947 */ /* 0x002fea000383ffff */
[----:B------:R-:W-:Y:S05]  /*9a20*/  BRA `(.L_x_2180) ;  /* 0xfffffff400987947 */ /* 0x000fea000383ffff */
.L_x_2163:
[----:B------:R-:W-:Y:S01]  /*9a30*/  BSSY B0, `(.L_x_2181) ;  /* 0x0000006000007945 */ /* 0x000fe20003800000 */
[----:B------:R-:W-:-:S07]  /*9a40*/  IMAD.MOV.U32 R15, RZ, RZ, -0x1 ;  /* 0xffffffffff0f7424 */ /* 0x000fce00078e00ff */
[----:B---3--:R-:W-:Y:S05]  /*9a50*/  WARPSYNC.COLLECTIVE R15, `(.L_x_2182) ;  /* 0x000000000f0c7348 */ /* 0x008fea0003c00000 */
[----:B------:R-:W-:Y:S02]  /*9a60*/  ELECT P6, UR62, PT ;  /* 0x00000000003e782f */ /* 0x000fe400038c0000 */
[----:B------:R-:W-:Y:S01]  /*9a70*/  MOV R14, UR62 ;  /* 0x0000003e000e7c02 */ /* 0x000fe20008000f00 */
[----:B---3--:R-:W-:Y:S10]  /*9a80*/  ENDCOLLECTIVE ;  /* 0x000000000000791b */ /* 0x008ff40003800000 */
.L_x_2182:
[----:B------:R-:W-:Y:S05]  /*9a90*/  BSYNC B0 ;  /* 0x0000000000007941 */ /* 0x000fea0003800000 */
.L_x_2181:
[----:B------:R-:W-:Y:S05]  /*9aa0*/  BRA `(.L_x_2183) ;  /* 0xfffffff800487947 */ /* 0x000fea000383ffff */
.L_x_2165:
[----:B-1----:R1:W2:Y:S02]  /*9ab0*/  SYNCS.PHASECHK.TRANS64.TRYWAIT P0, [R7+URZ], R4 ;  /* 0x00000004070075a7 */ /* 0x0022a4000800017f */
[----:B--2---:R-:W-:Y:S05]  /*9ac0*/  @!P0 NANOSLEEP.SYNCS 0x989680 ;  /* 0x009896800000895d */ /* 0x004fea0003900000 */
[----:B------:R-:W2:Y:S02]  /*9ad0*/  @!P0 SYNCS.PHASECHK.TRANS64 P0, [R7+URZ], R4 ;  /* 0x00000004070085a7 */ /* 0x000ea4000800007f */
[----:B--2---:R-:W-:Y:S05]  /*9ae0*/  @!P0 BRA `(.L_x_2165) ;  /* 0xfffffffc00f08947 */ /* 0x004fea000383ffff */
[----:B------:R-:W-:Y:S05]  /*9af0*/  BRA `(.L_x_2184) ;  /* 0xfffffff800887947 */ /* 0x000fea000383ffff */
.L_x_2166:
[----:B--2---:R2:W4:Y:S02]  /*9b00*/  SYNCS.PHASECHK.TRANS64.TRYWAIT P0, [R3+URZ], R2 ;  /* 0x00000002030075a7 */ /* 0x004524000800017f */
[----:B----4-:R-:W-:Y:S05]  /*9b10*/  @!P0 NANOSLEEP.SYNCS 0x989680 ;  /* 0x009896800000895d */ /* 0x010fea0003900000 */
[----:B------:R-:W4:Y:S02]  /*9b20*/  @!P0 SYNCS.PHASECHK.TRANS64 P0, [R3+URZ], R2 ;  /* 0x00000002030085a7 */ /* 0x000f24000800007f */
[----:B----4-:R-:W-:Y:S05]  /*9b30*/  @!P0 BRA `(.L_x_2166) ;  /* 0xfffffffc00f08947 */ /* 0x010fea000383ffff */
[----:B------:R-:W-:Y:S05]  /*9b40*/  BRA `(.L_x_2185) ;  /* 0xfffffff8007c7947 */ /* 0x000fea000383ffff */
.L_x_2168:
[----:B--2---:R2:W4:Y:S02]  /*9b50*/  SYNCS.PHASECHK.TRANS64.TRYWAIT P0, [R5+URZ], R4 ;  /* 0x00000004050075a7 */ /* 0x004524000800017f */
[----:B----4-:R-:W-:Y:S05]  /*9b60*/  @!P0 NANOSLEEP.SYNCS 0x989680 ;  /* 0x009896800000895d */ /* 0x010fea0003900000 */
[----:B------:R-:W4:Y:S02]  /*9b70*/  @!P0 SYNCS.PHASECHK.TRANS64 P0, [R5+URZ], R4 ;  /* 0x00000004050085a7 */ /* 0x000f24000800007f */
[----:B----4-:R-:W-:Y:S05]  /*9b80*/  @!P0 BRA `(.L_x_2168) ;  /* 0xfffffffc00f08947 */ /* 0x010fea000383ffff */
[----:B------:R-:W-:Y:S05]  /*9b90*/  BRA `(.L_x_2186) ;  /* 0xfffffff800807947 */ /* 0x000fea000383ffff */
.L_x_2187:
        /* <DEDUP_REMOVED lines=14> */
.L_x_3667:


//--------------------- .text._ZN7cutlass13device_kernelIN5flash11enable_sm90INS1_16FlashAttnBwdSm90INS1_25CollectiveMainloopBwdSm90ILi2ELi2ELi2EN4cute5tupleIJNS5_1CILi1EEES8_S8_EEENS6_IJNS7_ILi64EEENS7_ILi128EEESB_EEENS_6half_tEfNS_4arch4Sm90ELb0ELb1ELb1ELb1ELb1ELb1ELb0ELb0ELi2ELi1ELi2ELi1ELb0EEENS1_24CollectiveEpilogueBwdGQAISC_fSF_Li256ELb1ELb1EEENS1_19SingleTileSchedulerILb1ELb0ELb0ELi128EEEEEEEEEvNT_6ParamsE --------------------------
	.section	.text._ZN7cutlass13device_kernelIN5flash11enable_sm90INS1_16FlashAttnBwdSm90INS1_25CollectiveMainloopBwdSm90ILi2ELi2ELi2EN4cute5tupleIJNS5_1CILi1EEES8_S8_EEENS6_IJNS7_ILi64EEENS7_ILi128EEESB_EEENS_6half_tEfNS_4arch4Sm90ELb0ELb1ELb1ELb1ELb1ELb1ELb0ELb0ELi2ELi1ELi2ELi1ELb0EEENS1_24CollectiveEpilogueBwdGQAISC_fSF_Li256ELb1ELb1EEENS1_19SingleTileSchedulerILb1ELb0ELb0ELi128EEEEEEEEEvNT_6ParamsE,"ax",@progbits
	.align	128
.text._ZN7cutlass13device_kernelIN5flash11enable_sm90INS1_16FlashAttnBwdSm90INS1_25CollectiveMainloopBwdSm90ILi2ELi2ELi2EN4cute5tupleIJNS5_1CILi1EEES8_S8_EEENS6_IJNS7_ILi64EEENS7_ILi128EEESB_EEENS_6half_tEfNS_4arch4Sm90ELb0ELb1ELb1ELb1ELb1ELb1ELb0ELb0ELi2ELi1ELi2ELi1ELb0EEENS1_24CollectiveEpilogueBwdGQAISC_fSF_Li256ELb1ELb1EEENS1_19SingleTileSchedulerILb1ELb0ELb0ELi128EEEEEEEEEvNT_6ParamsE:
        .type           _ZN7cutlass13device_kernelIN5flash11enable_sm90INS1_16FlashAttnBwdSm90INS1_25CollectiveMainloopBwdSm90ILi2ELi2ELi2EN4cute5tupleIJNS5_1CILi1EEES8_S8_EEENS6_IJNS7_ILi64EEENS7_ILi128EEESB_EEENS_6half_tEfNS_4arch4Sm90ELb0ELb1ELb1ELb1ELb1ELb1ELb0ELb0ELi2ELi1ELi2ELi1ELb0EEENS1_24CollectiveEpilogueBwdGQAISC_fSF_Li256ELb1ELb1EEENS1_19SingleTileSchedulerILb1ELb0ELb0ELi128EEEEEEEEEvNT_6ParamsE,@function
        .size           _ZN7cutlass13device_kernelIN5flash11enable_sm90INS1_16FlashAttnBwdSm90INS1_25CollectiveMainloopBwdSm90ILi2ELi2ELi2EN4cute5tupleIJNS5_1CILi1EEES8_S8_EEENS6_IJNS7_ILi64EEENS7_ILi128EEESB_EEENS_6half_tEfNS_4arch4Sm90ELb0ELb1ELb1ELb1ELb1ELb1ELb0ELb0ELi2ELi1ELi2ELi1ELb0EEENS1_24CollectiveEpilogueBwdGQAISC_fSF_Li256ELb1ELb1EEENS1_19SingleTileSchedulerILb1ELb0ELb0ELi128EEEEEEEEEvNT_6ParamsE,(.L_x_3668 - _ZN7cutlass13device_kernelIN5flash11enable_sm90INS1_16FlashAttnBwdSm90INS1_25CollectiveMainloopBwdSm90ILi2ELi2ELi2EN4cute5tupleIJNS5_1CILi1EEES8_S8_EEENS6_IJNS7_ILi64EEENS7_ILi128EEESB_EEENS_6half_tEfNS_4arch4Sm90ELb0ELb1ELb1ELb1ELb1ELb1ELb0ELb0ELi2ELi1ELi2ELi1ELb0EEENS1_24CollectiveEpilogueBwdGQAISC_fSF_Li256ELb1ELb1EEENS1_19SingleTileSchedulerILb1ELb0ELb0ELi128EEEEEEEEEvNT_6ParamsE)
        .other          _ZN7cutlass13device_kernelIN5flash11enable_sm90INS1_16FlashAttnBwdSm90INS1_25CollectiveMainloopBwdSm90ILi2ELi2ELi2EN4cute5tupleIJNS5_1CILi1EEES8_S8_EEENS6_IJNS7_ILi64EEENS7_ILi128EEESB_EEENS_6half_tEfNS_4arch4Sm90ELb0ELb1ELb1ELb1ELb1ELb1ELb0ELb0ELi2ELi1ELi2ELi1ELb0EEENS1_24CollectiveEpilogueBwdGQAISC_fSF_Li256ELb1ELb1EEENS1_19SingleTileSchedulerILb1ELb0ELb0ELi128EEEEEEEEEvNT_6ParamsE,@"STO_CUDA_ENTRY STV_DEFAULT"
_ZN7cutlass13device_kernelIN5flash11enable_sm90INS1_16FlashAttnBwdSm90INS1_25CollectiveMainloopBwdSm90ILi2ELi2ELi2EN4cute5tupleIJNS5_1CILi1EEES8_S8_EEENS6_IJNS7_ILi64EEENS7_ILi128EEESB_EEENS_6half_tEfNS_4arch4Sm90ELb0ELb1ELb1ELb1ELb1ELb1ELb0ELb0ELi2ELi1ELi2ELi1ELb0EEENS1_24CollectiveEpilogueBwdGQAISC_fSF_Li256ELb1ELb1EEENS1_19SingleTileSchedulerILb1ELb0ELb0ELi128EEEEEEEEEvNT_6ParamsE:
        /* <DEDUP_REMOVED lines=24> */
.L_x_2189:
[----:B------:R-:W-:Y:S05]  /*0180*/  BSYNC B0 ;  /* 0x0000000000007941 */ /* 0x000fea0003800000 */
.L_x_2188:
        /* <DEDUP_REMOVED lines=37> */
.L_x_2190:
        /* <DEDUP_REMOVED lines=22> */
.L_x_2191:
[----:B------:R-:W-:Y:S01]  /*0540*/  PLOP3.LUT P0, PT, PT, PT, UP0, 0x80, 0x0 ;  /* 0x000000000000781c */ /* 0x000fe20003f0f008 */
[----:B------:R-:W-:Y:S01]  /*0550*/  NOP ;  /* 0x0000000000007918 */ /* 0x000fe20000000000 */
[----:B------:R-:W-:Y:S01]  /*0560*/  ULDC.64 UR46, c[0x0][0x208] ;  /* 0x00008200002e7ab9 */ /* 0x000fe20000000a00 */
[----:B------:R-:W-:Y:S01]  /*0570*/  BSSY B6, `(.L_x_2192) ;  /* 0x0000a4b000067945 */ /* 0x000fe20003800000 */
[----:B-12-4-:R-:W-:Y:S09]  /*0580*/  BAR.SYNC.DEFER_BLOCKING 0x0 ;  /* 0x0000000000007b1d */ /* 0x016ff20000010000 */
[----:B------:R-:W-:Y:S05]  /*0590*/  @!P0 BRA `(.L_x_2193) ;  /* 0x0000005800788947 */ /* 0x000fea0003800000 */
.L_x_2194:
        /* <DEDUP_REMOVED lines=24> */
.L_x_2195:
        /* <DEDUP_REMOVED lines=14> */
.L_x_2197:
[----:B------:R-:W-:-:S05]  /*0800*/  ULDC UR4, c[0x0][0x8c4] ;  /* 0x0002310000047ab9 */ /* 0x000fca0000000800 */
.L_x_2196:
        /* <DEDUP_REMOVED lines=17> */
.L_x_2199:
        /* <DEDUP_REMOVED lines=14> */
.L_x_2200:
        /* <DEDUP_REMOVED lines=11> */
.L_x_2201:
        /* <DEDUP_REMOVED lines=13> */
.L_x_2202:
        /* <DEDUP_REMOVED lines=82> */
.L_x_2203:
        /* <DEDUP_REMOVED lines=30> */
.L_x_2206:
        /* <DEDUP_REMOVED lines=15> */
.L_x_2205:
        /* <DEDUP_REMOVED lines=22> */
.L_x_2208:
        /* <DEDUP_REMOVED lines=15> */
.L_x_2207:
        /* <DEDUP_REMOVED lines=8> */
.L_x_2332:
        /* <DEDUP_REMOVED lines=23> */
.L_x_2210:
        /* <DEDUP_REMOVED lines=96> */
.L_x_2222:
[----:B------:R-:W-:-:S05]  /*1db0*/  IMAD.U32 R0, RZ, RZ, UR38 ;  /* 0x00000026ff007e24 */ /* 0x000fca000f8e00ff */
[----:B------:R-:W-:-:S04]  /*1dc0*/  LOP3.LUT R0, R0, 0x1, RZ, 0xfc, !PT ;  /* 0x0000000100007812 */ /* 0x000fc800078efcff */
[----:B------:R-:W-:-:S13]  /*1dd0*/  ISETP.NE.AND P6, PT, R0, 0x3, PT ;  /* 0x000000030000780c */ /* 0x000fda0003fc5270 */
[----:B-1----:R-:W-:Y:S05]  /*1de0*/  @!P6 BRA `(.L_x_2212) ;  /* 0x000000000004e947 */ /* 0x002fea0003800000 */
[----:B------:R-:W-:Y:S01]  /*1df0*/  BPT.TRAP 0x1 ;  /* 0x000000040000795c */ /* 0x000fe20000300000 */
.L_x_2212:
        /* <DEDUP_REMOVED lines=8> */
.L_x_2213:
[----:B---3--:R-:W-:Y:S05]  /*1e80*/  @P0 BRA `(.L_x_2214) ;  /* 0x0000000000080947 */ /* 0x008fea0003800000 */
[----:B------:R-:W3:Y:S02]  /*1e90*/  SYNCS.PHASECHK.TRANS64.TRYWAIT P0, [R0+URZ+0x30810], R191 ;  /* 0x030810bf000075a7 */ /* 0x000ee4000800017f */
[----:B---3--:R-:W-:Y:S05]  /*1ea0*/  @!P0 BRA `(.L_x_2215) ;  /* 0x0000008c00208947 */ /* 0x008fea0003800000 */
.L_x_2214:
        /* <DEDUP_REMOVED lines=84> */
.L_x_2216:
[----:B------:R1:W1:Y:S01]  /*23f0*/  SYNCS.PHASECHK.TRANS64.TRYWAIT P0, [R0+URZ+0x30830], R191 ;  /* 0x030830bf000075a7 */ /* 0x000262000800017f */
[----:B------:R-:W-:Y:S05]  /*2400*/  @!P6 BRA `(.L_x_2217) ;  /* 0x000000000004e947 */ /* 0x000fea0003800000 */
[----:B------:R-:W-:Y:S01]  /*2410*/  BPT.TRAP 0x1 ;  /* 0x000000040000795c */ /* 0x000fe20000300000 */
.L_x_2217:
        /* <DEDUP_REMOVED lines=52> */
.L_x_2218:
        /* <DEDUP_REMOVED lines=539> */
.L_x_2220:
        /* <DEDUP_REMOVED lines=49> */
.L_x_2221:
        /* <DEDUP_REMOVED lines=78> */
.L_x_2204:
[----:B------:R-:W-:Y:S05]  /*5100*/  @P0 BRA `(.L_x_2198) ;  /* 0x0000005800440947 */ /* 0x000fea0003800000 */
[----:B------:R-:W-:Y:S01]  /*5110*/  ULDC.64 UR4, c[0x0][0x878] ;  /* 0x00021e0000047ab9 */ /* 0x000fe20000000a00 */
[----:B------:R-:W2:Y:S01]  /*5120*/  S2UR UR15, SR_CTAID.X ;  /* 0x00000000000f79c3 */ /* 0x000ea20000002500 */
[----:B------:R-:W-:Y:S01]  /*5130*/  UISETP.NE.U32.AND UP0, UPT, UR4, URZ, UPT ;  /* 0x0000003f0400728c */ /* 0x000fe2000bf05070 */
[----:B------:R-:W3:Y:S01]  /*5140*/  S2R R4, SR_TID.X ;  /* 0x0000000000047919 */ /* 0x000ee20000002100 */
[----:B------:R-:W-:Y:S01]  /*5150*/  ULDC UR10, c[0x0][0x870] ;  /* 0x00021c00000a7ab9 */ /* 0x000fe20000000800 */
[----:B------:R-:W-:Y:S01]  /*5160*/  ULDC UR11, c[0x0][0x80c] ;  /* 0x00020300000b7ab9 */ /* 0x000fe20000000800 */
[----:B------:R-:W-:Y:S01]  /*5170*/  UISETP.NE.AND.EX UP0, UPT, UR5, URZ, UPT, UP0 ;  /* 0x0000003f0500728c */ /* 0x000fe2000bf05300 */
[----:B------:R-:W-:Y:S02]  /*5180*/  ULDC.64 UR18, c[0x0][0x818] ;  /* 0x0002060000127ab9 */ /* 0x000fe40000000a00 */
[----:B------:R-:W-:Y:S01]  /*5190*/  S2UR UR14, SR_CgaCtaId ;  /* 0x00000000000e79c3 */ /* 0x000fe20000008800 */
[----:B------:R-:W-:Y:S01]  /*51a0*/  ULDC.64 UR20, c[0x0][0x840] ;  /* 0x0002100000147ab9 */ /* 0x000fe20000000a00 */
[----:B------:R-:W-:Y:S01]  /*51b0*/  ULDC.64 UR22, c[0x0][0x848] ;  /* 0x0002120000167ab9 */ /* 0x000fe20000000a00 */
[----:B------:R-:W-:-:S05]  /*51c0*/  PLOP3.LUT P0, PT, PT, PT, UP0, 0x80, 0x0 ;  /* 0x000000000000781c */ /* 0x000fca0003f0f008 */
[----:B------:R-:W-:Y:S02]  /*51d0*/  @UP0 ULDC.64 UR4, c[0x0][0x878] ;  /* 0x00021e0000040ab9 */ /* 0x000fe40000000a00 */
[----:B------:R-:W-:-:S06]  /*51e0*/  @UP0 UIMAD.WIDE UR4, UR36, 0x4, UR4 ;  /* 0x00000004240408a5 */ /* 0x000fcc000f8e0204 */
[----:B------:R-:W-:Y:S02]  /*51f0*/  IMAD.U32 R2, RZ, RZ, UR4 ;  /* 0x00000004ff027e24 */ /* 0x000fe4000f8e00ff */
[----:B-1----:R-:W-:Y:S01]  /*5200*/  IMAD.U32 R3, RZ, RZ, UR5 ;  /* 0x00000005ff037e24 */ /* 0x002fe2000f8e00ff */
[----:B------:R-:W-:-:S04]  /*5210*/  ULDC UR5, c[0x0][0x850] ;  /* 0x0002140000057ab9 */ /* 0x000fc80000000800 */
[----:B------:R-:W4:Y:S01]  /*5220*/  @P0 LDG.E R2, desc[UR46][R2.64] ;  /* 0x0000002e02020981 */ /* 0x000f22000c1e1900 */
[----:B------:R-:W1:Y:S01]  /*5230*/  S2UR UR4, SR_CTAID.Y ;  /* 0x00000000000479c3 */ /* 0x000e620000002600 */
[----:B------:R-:W-:Y:S01]  /*5240*/  UISETP.NE.AND UP1, UPT, UR5, 0x1, UPT ;  /* 0x000000010500788c */ /* 0x000fe2000bf25270 */
[----:B---3--:R-:W-:Y:S01]  /*5250*/  VIADD R5, R4, 0xffffff80 ;  /* 0xffffff8004057836 */ /* 0x008fe20000000000 */
[----:B--2---:R-:W-:Y:S01]  /*5260*/  UIMAD UR10, UR15, UR10, URZ ;  /* 0x0000000a0f0a72a4 */ /* 0x004fe2000f8e023f */
[----:B------:R-:W-:Y:S01]  /*5270*/  BSSY B0, `(.L_x_2223) ;  /* 0x000005f000007945 */ /* 0x000fe20003800000 */
[----:B------:R-:W-:-:S03]  /*5280*/  UIMAD UR7, UR36, UR11, URZ ;  /* 0x0000000b240772a4 */ /* 0x000fc6000f8e023f */
[----:B------:R-:W-:Y:S01]  /*5290*/  BAR.SYNC.DEFER_BLOCKING 0x1, 0x100 ;  /* 0x0044000000007b1d */ /* 0x000fe20000010000 */
[----:B------:R-:W-:Y:S01]  /*52a0*/  UIMAD UR10, UR10, UR11, URZ ;  /* 0x0000000b0a0a72a4 */ /* 0x000fe2000f8e023f */
[----:B------:R-:W-:Y:S01]  /*52b0*/  SHF.R.S32.HI R0, RZ, 0x1f, R5 ;  /* 0x0000001fff007819 */ /* 0x000fe20000011405 */
[----:B------:R-:W-:Y:S01]  /*52c0*/  USHF.L.U32 UR15, UR15, 0xe, URZ ;  /* 0x0000000e0f0f7899 */ /* 0x000fe2000800063f */
[----:B------:R-:W-:Y:S01]  /*52d0*/  ISETP.NE.AND P1, PT, R4, 0x80, PT ;  /* 0x000000800400780c */ /* 0x000fe20003f25270 */
[----:B------:R-:W-:Y:S01]  /*52e0*/  USHF.R.S32.HI UR11, URZ, 0x1f, UR10 ;  /* 0x0000001f3f0b7899 */ /* 0x000fe2000801140a */
[----:B------:R-:W-:Y:S01]  /*52f0*/  @UP1 ULDC UR8, c[0x0][0x854] ;  /* 0x0002150000081ab9 */ /* 0x000fe20000000800 */
[----:B------:R-:W-:Y:S01]  /*5300*/  @UP1 ULDC UR12, c[0x0][0x858] ;  /* 0x00021600000c1ab9 */ /* 0x000fe20000000800 */
[----:B-1----:R-:W-:Y:S02]  /*5310*/  UIMAD.WIDE.U32 UR8, UR4, UR8, URZ ;  /* 0x00000008040872a5 */ /* 0x002fe4000f8e003f */
[----:B------:R-:W-:Y:S01]  /*5320*/  UMOV UR6, UR4 ;  /* 0x0000000400067c82 */ /* 0x000fe20008000000 */
[----:B------:R-:W-:-:S02]  /*5330*/  USHF.R.S32.HI UR8, URZ, 0x1f, UR7 ;  /* 0x0000001f3f087899 */ /* 0x000fc40008011407 */
[----:B------:R-:W-:-:S03]  /*5340*/  @UP1 USHF.R.U32.HI UR6, URZ, UR12, UR9 ;  /* 0x0000000c3f061299 */ /* 0x000fc60008011609 */
[----:B------:R-:W-:Y:S01]  /*5350*/  ULDC.64 UR12, c[0x0][0x868] ;  /* 0x00021a00000c7ab9 */ /* 0x000fe20000000a00 */
[----:B------:R-:W-:Y:S02]  /*5360*/  USHF.R.S32.HI UR16, URZ, 0x1f, UR6 ;  /* 0x0000001f3f107899 */ /* 0x000fe40008011406 */
[----:B------:R-:W-:-:S04]  /*5370*/  UIADD3 UR10, UP1, UP2, UR10, UR7, UR6 ;  /* 0x000000070a0a7290 */ /* 0x000fc8000fa3e006 */
[----:B------:R-:W-:Y:S02]  /*5380*/  UIADD3.X UR8, UR11, UR8, UR16, UP1, UP2 ;  /* 0x000000080b087290 */ /* 0x000fe40008fe4410 */
[----:B------:R-:W-:Y:S02]  /*5390*/  USHF.L.U32 UR7, UR10, 0x2, URZ ;  /* 0x000000020a077899 */ /* 0x000fe4000800063f */
[----:B------:R-:W-:Y:S02]  /*53a0*/  USHF.L.U64.HI UR8, UR10, 0x2, UR8 ;  /* 0x000000020a087899 */ /* 0x000fe40008010208 */
[----:B------:R-:W-:-:S04]  /*53b0*/  UIADD3 UR10, UP1, UR7, UR12, URZ ;  /* 0x0000000c070a7290 */ /* 0x000fc8000ff3e03f */
[----:B------:R-:W-:Y:S01]  /*53c0*/  UIADD3.X UR11, UR8, UR13, URZ, UP1, !UPT ;  /* 0x0000000d080b7290 */ /* 0x000fe20008ffe43f */
[----:B----4-:R-:W-:Y:S02]  /*53d0*/  @P0 R2UR UR9, R2 ;  /* 0x00000000020902ca */ /* 0x010fe400000e0000 */
[----:B------:R-:W-:Y:S02]  /*53e0*/  LEA.HI R2, R0, R5, RZ, 0x7 ;  /* 0x0000000500027211 */ /* 0x000fe400078f38ff */
[----:B------:R-:W-:Y:S02]  /*53f0*/  ISETP.NE.AND P0, PT, R5, RZ, PT ;  /* 0x000000ff0500720c */ /* 0x000fe40003f05270 */
[C---:B------:R-:W-:Y:S01]  /*5400*/  LOP3.LUT R0, R2.reuse, 0xfffff80, RZ, 0xc0, !PT ;  /* 0x0fffff8002007812 */ /* 0x040fe200078ec0ff */
[----:B------:R-:W-:-:S04]  /*5410*/  IMAD.SHL.U32 R2, R2, 0x40, RZ ;  /* 0x0000004002027824 */ /* 0x000fc800078e00ff */
[----:B------:R-:W-:Y:S01]  /*5420*/  IMAD.IADD R0, R5, 0x1, -R0 ;  /* 0x0000000105007824 */ /* 0x000fe200078e0a00 */
[----:B------:R-:W-:Y:S01]  /*5430*/  LOP3.LUT R3, R2, 0x3fffe000, RZ, 0xc0, !PT ;  /* 0x3fffe00002037812 */ /* 0x000fe200078ec0ff */
[----:B------:R-:W-:Y:S01]  /*5440*/  @UP0 ULEA UR9, UR36, UR9, 0x7 ;  /* 0x0000000924090291 */ /* 0x000fe2000f8e383f */
[----:B------:R-:W-:-:S03]  /*5450*/  IMAD.U32 R2, RZ, RZ, UR10 ;  /* 0x0000000aff027e24 */ /* 0x000fc6000f8e00ff */
[----:B------:R-:W-:Y:S01]  /*5460*/  @UP0 USHF.R.S32.HI UR12, URZ, 0x1f, UR9 ;  /* 0x0000001f3f0c0899 */ /* 0x000fe20008011409 */
[----:B------:R-:W-:Y:S02]  /*5470*/  IMAD R0, R0, 0x4, R3 ;  /* 0x0000000400007824 */ /* 0x000fe400078e0203 */
[----:B------:R-:W-:Y:S01]  /*5480*/  IMAD.U32 R3, RZ, RZ, UR11 ;  /* 0x0000000bff037e24 */ /* 0x000fe2000f8e00ff */
[----:B------:R-:W-:-:S03]  /*5490*/  @UP0 ULEA.HI UR12, UR12, UR9, URZ, 0x7 ;  /* 0x000000090c0c0291 */ /* 0x000fc6000f8f383f */
[----:B------:R-:W-:Y:S01]  /*54a0*/  UMOV UR9, 0x400 ;  /* 0x0000040000097882 */ /* 0x000fe20000000000 */
[----:B------:R-:W-:Y:S02]  /*54b0*/  @UP0 USHF.L.U32 UR12, UR12, 0x7, URZ ;  /* 0x000000070c0c0899 */ /* 0x000fe4000800063f */
[----:B------:R-:W-:Y:S02]  /*54c0*/  ULEA UR9, UR14, UR9, 0x18 ;  /* 0x000000090e097291 */ /* 0x000fe4000f8ec03f */
[----:B------:R-:W-:-:S04]  /*54d0*/  @UP0 ULOP3.LUT UR12, UR12, 0xffffc000, URZ, 0xc0, !UPT ;  /* 0xffffc0000c0c0892 */ /* 0x000fc8000f8ec03f */
[----:B------:R-:W-:Y:S01]  /*54e0*/  @UP0 USHF.R.S32.HI UR13, URZ, 0x1f, UR12 ;  /* 0x0000001f3f0d0899 */ /* 0x000fe2000801140c */
[----:B------:R-:W-:Y:S02]  /*54f0*/  LEA R0, R0, UR9, 0x2 ;  /* 0x0000000900007c11 */ /* 0x000fe4000f8e10ff */
[----:B------:R-:W-:Y:S02]  /*5500*/  @!UP0 UMOV UR12, URZ ;  /* 0x0000003f000c8c82 */ /* 0x000fe40008000000 */
[----:B------:R-:W-:Y:S01]  /*5510*/  UIADD3 UR14, UP1, UR15, UR12, URZ ;  /* 0x0000000c0f0e7290 */ /* 0x000fe2000ff3e03f */
[----:B------:R1:W-:Y:S01]  /*5520*/  STS.128 [R0], R24 ;  /* 0x0000001800007388 */ /* 0x0003e20000000c00 */
[----:B------:R-:W-:Y:S02]  /*5530*/  UIMAD UR12, UR16, UR18, URZ ;  /* 0x00000012100c72a4 */ /* 0x000fe4000f8e023f */
[----:B------:R-:W-:Y:S01]  /*5540*/  UIMAD UR16, UR16, UR20, URZ ;  /* 0x00000014101072a4 */ /* 0x000fe2000f8e023f */
[----:B------:R1:W-:Y:S01]  /*5550*/  STS.128 [R0+0x800], R28 ;  /* 0x0008001c00007388 */ /* 0x0003e20000000c00 */
[----:B------:R-:W-:Y:S01]  /*5560*/  @!UP0 UMOV UR13, URZ ;  /* 0x0000003f000d8c82 */ /* 0x000fe20008000000 */
[----:B------:R-:W-:-:S02]  /*5570*/  UIMAD UR17, UR6, UR19, UR12 ;  /* 0x00000013061172a4 */ /* 0x000fc4000f8e020c */
[----:B------:R-:W-:Y:S01]  /*5580*/  UIMAD UR19, UR6, UR21, UR16 ;  /* 0x00000015061372a4 */ /* 0x000fe2000f8e0210 */
[----:B------:R1:W-:Y:S01]  /*5590*/  STS.128 [R0+0x1000], R32 ;  /* 0x0010002000007388 */ /* 0x0003e20000000c00 */
[----:B------:R-:W-:Y:S02]  /*55a0*/  ULEA.HI.X.SX32 UR15, UR15, UR13, 0x1, UP1 ;  /* 0x0000000d0f0f7291 */ /* 0x000fe400088f0e3f */
[----:B------:R-:W-:Y:S01]  /*55b0*/  USHF.R.S32.HI UR16, URZ, 0x1f, UR36 ;  /* 0x0000001f3f107899 */ /* 0x000fe20008011424 */
[----:B------:R1:W-:Y:S01]  /*55c0*/  STS.128 [R0+0x1800], R36 ;  /* 0x0018002400007388 */ /* 0x0003e20000000c00 */
[----:B------:R-:W-:Y:S02]  /*55d0*/  UIMAD.WIDE.U32 UR12, UR6, UR18, UR14 ;  /* 0x00000012060c72a5 */ /* 0x000fe4000f8e000e */
[----:B------:R-:W-:Y:S01]  /*55e0*/  USEL UR16, UR16, URZ, !UP0 ;  /* 0x0000003f10107287 */ /* 0x000fe2000c000000 */
[----:B------:R1:W-:Y:S01]  /*55f0*/  STS.128 [R0+0x2000], R40 ;  /* 0x0020002800007388 */ /* 0x0003e20000000c00 */
[----:B------:R-:W-:-:S02]  /*5600*/  UIMAD.WIDE.U32 UR14, UR6, UR20, UR14 ;  /* 0x00000014060e72a5 */ /* 0x000fc4000f8e000e */
[----:B------:R-:W-:Y:S01]  /*5610*/  USEL UR36, UR36, URZ, !UP0 ;  /* 0x0000003f24247287 */ /* 0x000fe2000c000000 */
[----:B------:R1:W-:Y:S01]  /*5620*/  STS.128 [R0+0x2800], R44 ;  /* 0x0028002c00007388 */ /* 0x0003e20000000c00 */
[----:B------:R-:W-:Y:S01]  /*5630*/  ULDC.64 UR20, c[0x0][0x820] ;  /* 0x0002080000147ab9 */ /* 0x000fe20000000a00 */
[----:B------:R-:W-:Y:S02]  /*5640*/  UIADD3 UR13, UR13, UR17, URZ ;  /* 0x000000110d0d7290 */ /* 0x000fe4000fffe03f */
[----:B------:R1:W-:Y:S01]  /*5650*/  STS.128 [R0+0x3000], R48 ;  /* 0x0030003000007388 */ /* 0x0003e20000000c00 */
[----:B------:R-:W-:Y:S02]  /*5660*/  UIMAD UR18, UR16, UR20, URZ ;  /* 0x00000014101272a4 */ /* 0x000fe4000f8e023f */
[----:B------:R-:W-:Y:S01]  /*5670*/  UIMAD UR16, UR16, UR22, URZ ;  /* 0x00000016101072a4 */ /* 0x000fe2000f8e023f */
[----:B------:R1:W-:Y:S01]  /*5680*/  STS.128 [R0+0x3800], R52 ;  /* 0x0038003400007388 */ /* 0x0003e20000000c00 */
[----:B------:R-:W-:-:S02]  /*5690*/  UIADD3 UR15, UR15, UR19, URZ ;  /* 0x000000130f0f7290 */ /* 0x000fc4000fffe03f */
[----:B------:R-:W-:Y:S01]  /*56a0*/  UIMAD UR18, UR36, UR21, UR18 ;  /* 0x00000015241272a4 */ /* 0x000fe2000f8e0212 */
[----:B------:R1:W-:Y:S01]  /*56b0*/  STS.128 [R0+0x4000], R56 ;  /* 0x0040003800007388 */ /* 0x0003e20000000c00 */
[----:B------:R-:W-:Y:S02]  /*56c0*/  UIMAD.WIDE.U32 UR12, UR36, UR20, UR12 ;  /* 0x00000014240c72a5 */ /* 0x000fe4000f8e000c */
[----:B------:R-:W-:Y:S01]  /*56d0*/  UIMAD UR16, UR36, UR23, UR16 ;  /* 0x00000017241072a4 */ /* 0x000fe2000f8e0210 */
[----:B------:R1:W-:Y:S01]  /*56e0*/  STS.128 [R0+0x4800], R60 ;  /* 0x0048003c00007388 */ /* 0x0003e20000000c00 */
[----:B------:R-:W-:Y:S01]  /*56f0*/  UIMAD.WIDE.U32 UR14, UR36, UR22, UR14 ;  /* 0x00000016240e72a5 */ /* 0x000fe2000f8e000e */
[----:B------:R-:W-:Y:S02]  /*5700*/  ULDC.64 UR20, c[0x0][0x800] ;  /* 0x0002000000147ab9 */ /* 0x000fe40000000a00 */
[----:B------:R1:W-:Y:S01]  /*5710*/  STS.128 [R0+0x5000], R64 ;  /* 0x0050004000007388 */ /* 0x0003e20000000c00 */
[----:B------:R-:W-:Y:S01]  /*5720*/  ULDC.64 UR22, c[0x0][0x828] ;  /* 0x00020a0000167ab9 */ /* 0x000fe20000000a00 */
[----:B------:R-:W-:-:S02]  /*5730*/  UIADD3 UR17, -UR6, URZ, URZ ;  /* 0x0000003f06117290 */ /* 0x000fc4000fffe13f */
[----:B------:R1:W-:Y:S01]  /*5740*/  STS.128 [R0+0x5800], R68 ;  /* 0x0058004400007388 */ /* 0x0003e20000000c00 */
[----:B------:R-:W-:Y:S02]  /*5750*/  UIADD3 UR13, UR13, UR18, URZ ;  /* 0x000000120d0d7290 */ /* 0x000fe4000fffe03f */
[----:B------:R-:W-:Y:S01]  /*5760*/  UIADD3 UR6, UR15, UR16, URZ ;  /* 0x000000100f067290 */ /* 0x000fe2000fffe03f */
[----:B------:R1:W-:Y:S01]  /*5770*/  STS.128 [R0+0x6000], R72 ;  /* 0x0060004800007388 */ /* 0x0003e20000000c00 */
[----:B------:R-:W-:Y:S02]  /*5780*/  ULEA UR20, UP0, UR12, UR20, 0x2 ;  /* 0x000000140c147291 */ /* 0x000fe4000f80103f */
[----:B------:R-:W-:Y:S01]  /*5790*/  ULEA UR22, UP1, UR14, UR22, 0x2 ;  /* 0x000000160e167291 */ /* 0x000fe2000f82103f */
[----:B------:R1:W-:Y:S01]  /*57a0*/  STS.128 [R0+0x6800], R76 ;  /* 0x0068004c00007388 */ /* 0x0003e20000000c00 */
[----:B------:R-:W-:Y:S02]  /*57b0*/  ULEA.HI.X UR21, UR12, UR21, UR13, 0x2, UP0 ;  /* 0x000000150c157291 */ /* 0x000fe400080f140d */
[----:B------:R-:W-:Y:S01]  /*57c0*/  ULEA.HI.X UR23, UR14, UR23, UR6, 0x2, UP1 ;  /* 0x000000170e177291 */ /* 0x000fe200088f1406 */
[----:B------:R1:W-:Y:S01]  /*57d0*/  STS.128 [R0+0x7000], R80 ;  /* 0x0070005000007388 */ /* 0x0003e20000000c00 */
[----:B------:R-:W-:-:S03]  /*57e0*/  UIMAD UR17, UR5, UR17, UR4 ;  /* 0x00000011051172a4 */ /* 0x000fc6000f8e0204 */
[----:B------:R1:W-:Y:S01]  /*57f0*/  STS.128 [R0+0x7800], R84 ;  /* 0x0078005400007388 */ /* 0x0003e20000000c00 */
[----:B------:R-:W-:Y:S08]  /*5800*/  @P0 BRA `(.L_x_2224) ;  /* 0x0000000000140947 */ /* 0x000ff00003800000 */
.L_x_2225:
[----:B------:R-:W2:Y:S04]  /*5810*/  LDG.E.STRONG.GPU R4, desc[UR46][R2.64] ;  /* 0x0000002e02047981 */ /* 0x000ea8000c1ef900 */
[----:B--2---:R-:W-:Y:S01]  /*5820*/  CCTL.IVALL ;  /* 0x00000000ff00798f */ /* 0x004fe20002000000 */
[----:B------:R-:W-:Y:S05]  /*5830*/  YIELD ;  /* 0x0000000000007946 */ /* 0x000fea0003800000 */
[----:B------:R-:W-:-:S13]  /*5840*/  ISETP.NE.AND P0, PT, R4, UR17, PT ;  /* 0x0000001104007c0c */ /* 0x000fda000bf05270 */
[----:B------:R-:W-:Y:S05]  /*5850*/  @P0 BRA `(.L_x_2225) ;  /* 0xfffffffc00ec0947 */ /* 0x000fea000383ffff */
.L_x_2224:
[----:B------:R-:W-:Y:S05]  /*5860*/  BSYNC B0 ;  /* 0x0000000000007941 */ /* 0x000fea0003800000 */
.L_x_2223:
[----:B------:R-:W-:-:S03]  /*5870*/  UMOV UR4, 0xffffffff ;  /* 0xffffffff00047882 */ /* 0x000fc60000000000 */
[----:B------:R-:W-:Y:S05]  /*5880*/  BRA.DIV UR4, `(.L_x_2226) ;  /* 0x0000005204d07947 */ /* 0x000fea000b800000 */
[----:B------:R-:W-:Y:S01]  /*5890*/  NOP ;  /* 0x0000000000007918 */ /* 0x000fe20000000000 */
.L_x_2335:
        /* <DEDUP_REMOVED lines=14> */
[----:B------:R-:W-:Y:S01]  /*5980*/  UMOV UR4, UR22 ;  /* 0x0000001600047c82 */ /* 0x000fe20008000000 */
[----:B------:R-:W-:-:S08]  /*5990*/  UMOV UR5, UR23 ;  /* 0x0000001700057c82 */ /* 0x000fd00008000000 */
.L_x_2229:
[----:B------:R-:W-:Y:S01]  /*59a0*/  @P0 ELECT P2, URZ, PT ;  /* 0x00000000003f082f */ /* 0x000fe20003840000 */
[----:B------:R2:W-:-:S12]  /*59b0*/  UBLKRED.G.S.ADD.F32.RN [UR4], [UR9], UR6, desc[UR10] ;  /* 0x00000a04090073bb */ /* 0x0005d800080a1406 */
[----:B------:R-:W-:Y:S02]  /*59c0*/  @P2 PLOP3.LUT P0, PT, P2, PT, PT, 0x8, 0x0 ;  /* 0x000000000000281c */ /* 0x000fe4000170e170 */
[----:B------:R-:W-:-:S11]  /*59d0*/  PLOP3.LUT P2, PT, PT, PT, PT, 0x8, 0x0 ;  /* 0x000000000000781c */ /* 0x000fd60003f4e170 */
[----:B--2---:R-:W-:Y:S05]  /*59e0*/  @P0 BRA.U.ANY `(.L_x_2229) ;  /* 0xfffffffd00ec0947 */ /* 0x004fea000393ffff */
[----:B------:R0:W-:Y:S01]  /*59f0*/  UTMACMDFLUSH ;  /* 0x00000000000079b7 */ /* 0x0001e20000000000 */
[----:B------:R-:W-:-:S04]  /*5a00*/  DEPBAR.LE SB0, 0x0 ;  /* 0x000080000000791a */ /* 0x000fc80000000000 */
.L_x_2228:
[----:B------:R-:W-:Y:S05]  /*5a10*/  BSYNC B0 ;  /* 0x0000000000007941 */ /* 0x000fea0003800000 */
.L_x_2227:
        /* <DEDUP_REMOVED lines=14> */
.L_x_2231:
[----:B------:R-:W-:Y:S05]  /*5b00*/  BSYNC B0 ;  /* 0x0000000000007941 */ /* 0x000fea0003800000 */
.L_x_2230:
        /* <DEDUP_REMOVED lines=24> */
.L_x_2234:
[----:B-12---:R-:W2:Y:S04]  /*5c90*/  LDG.E.STRONG.GPU R0, desc[UR46][R2.64] ;  /* 0x0000002e02007981 */ /* 0x006ea8000c1ef900 */
[----:B--2---:R-:W-:Y:S01]  /*5ca0*/  CCTL.IVALL ;  /* 0x00000000ff00798f */ /* 0x004fe20002000000 */
[----:B------:R-:W-:Y:S05]  /*5cb0*/  YIELD ;  /* 0x0000000000007946 */ /* 0x000fea0003800000 */
[----:B------:R-:W-:-:S13]  /*5cc0*/  ISETP.NE.AND P0, PT, R0, UR17, PT ;  /* 0x0000001100007c0c */ /* 0x000fda000bf05270 */
[----:B------:R-:W-:Y:S05]  /*5cd0*/  @P0 BRA `(.L_x_2234) ;  /* 0xfffffffc00ec0947 */ /* 0x000fea000383ffff */
.L_x_2233:
[----:B------:R-:W-:Y:S05]  /*5ce0*/  BSYNC B0 ;  /* 0x0000000000007941 */ /* 0x000fea0003800000 */
.L_x_2232:
[----:B------:R-:W-:-:S03]  /*5cf0*/  UMOV UR4, 0xffffffff ;  /* 0xffffffff00047882 */ /* 0x000fc60000000000 */
[----:B------:R-:W-:Y:S05]  /*5d00*/  BRA.DIV UR4, `(.L_x_2235) ;  /* 0x0000004e04cc7947 */ /* 0x000fea000b800000 */
[----:B------:R-:W-:Y:S01]  /*5d10*/  NOP ;  /* 0x0000000000007918 */ /* 0x000fe20000000000 */
.L_x_2338:
        /* <DEDUP_REMOVED lines=16> */
.L_x_2238:
[----:B------:R-:W-:Y:S01]  /*5e20*/  @P0 ELECT P2, URZ, PT ;  /* 0x00000000003f082f */ /* 0x000fe20003840000 */
[----:B------:R3:W-:-:S12]  /*5e30*/  UBLKRED.G.S.ADD.F32.RN [UR4], [UR9], UR6, desc[UR10] ;  /* 0x00000a04090073bb */ /* 0x0007d800080a1406 */
[----:B------:R-:W-:Y:S02]  /*5e40*/  @P2 PLOP3.LUT P0, PT, P2, PT, PT, 0x8, 0x0 ;  /* 0x000000000000281c */ /* 0x000fe4000170e170 */
[----:B------:R-:W-:-:S11]  /*5e50*/  PLOP3.LUT P2, PT, PT, PT, PT, 0x8, 0x0 ;  /* 0x000000000000781c */ /* 0x000fd60003f4e170 */
[----:B---3--:R-:W-:Y:S05]  /*5e60*/  @P0 BRA.U.ANY `(.L_x_2238) ;  /* 0xfffffffd00ec0947 */ /* 0x008fea000393ffff */
[----:B------:R0:W-:Y:S01]  /*5e70*/  UTMACMDFLUSH ;  /* 0x00000000000079b7 */ /* 0x0001e20000000000 */
[----:B------:R-:W-:-:S04]  /*5e80*/  DEPBAR.LE SB0, 0x0 ;  /* 0x000080000000791a */ /* 0x000fc80000000000 */
.L_x_2237:
[----:B------:R-:W-:Y:S05]  /*5e90*/  BSYNC B0 ;  /* 0x0000000000007941 */ /* 0x000fea0003800000 */
.L_x_2236:
        /* <DEDUP_REMOVED lines=14> */
.L_x_2193:
        /* <DEDUP_REMOVED lines=21> */
.L_x_2240:
        /* <DEDUP_REMOVED lines=13> */
.L_x_2242:
[----:B------:R-:W-:-:S05]  /*61a0*/  ULDC UR4, c[0x0][0x8c4] ;  /* 0x0002310000047ab9 */ /* 0x000fca0000000800 */
.L_x_2241:
        /* <DEDUP_REMOVED lines=44> */
.L_x_2243:
        /* <DEDUP_REMOVED lines=13> */
.L_x_2244:
        /* <DEDUP_REMOVED lines=12> */
.L_x_2245:
[----:B------:R-:W-:Y:S01]  /*6600*/  UIADD3 UR8, -UR12, UR10, UR6 ;  /* 0x0000000a0c087290 */ /* 0x000fe2000fffe106 */
[----:B------:R-:W-:Y:S01]  /*6610*/  ISETP.LE.AND P0, PT, RZ, UR22, PT ;  /* 0x00000016ff007c0c */ /* 0x000fe2000bf03270 */
[----:B------:R-:W-:Y:S01]  /*6620*/  ULDC UR9, c[0x0][0x74c] ;  /* 0x0001d30000097ab9 */ /* 0x000fe20000000800 */
[----:B------:R-:W-:Y:S01]  /*6630*/  ULDC UR20, c[0x0][0x288] ;  /* 0x0000a20000147ab9 */ /* 0x000fe20000000800 */
[----:B------:R-:W-:Y:S02]  /*6640*/  UIADD3 UR9, UR8, -UR9, URZ ;  /* 0x8000000908097290 */ /* 0x000fe4000fffe03f */
[----:B------:R-:W-:Y:S02]  /*6650*/  UIADD3 UR8, UR10, 0x3f, URZ ;  /* 0x0000003f0a087890 */ /* 0x000fe4000fffe03f */
[----:B------:R-:W-:Y:S02]  /*6660*/  USHF.R.S32.HI UR11, URZ, 0x1f, UR9 ;  /* 0x0000001f3f0b7899 */ /* 0x000fe40008011409 */
[----:B------:R-:W-:-:S02]  /*6670*/  USHF.R.S32.HI UR15, URZ, 0x1f, UR13 ;  /* 0x0000001f3f0f7899 */ /* 0x000fc4000801140d */
[----:B------:R-:W-:Y:S02]  /*6680*/  ULEA.HI UR11, UR11, UR9, URZ, 0x6 ;  /* 0x000000090b0b7291 */ /* 0x000fe4000f8f303f */
[----:B------:R-:W-:Y:S02]  /*6690*/  USHF.R.S32.HI UR9, URZ, 0x1f, UR8 ;  /* 0x0000001f3f097899 */ /* 0x000fe40008011408 */
[----:B------:R-:W-:Y:S02]  /*66a0*/  USHF.R.S32.HI UR11, URZ, 0x6, UR11 ;  /* 0x000000063f0b7899 */ /* 0x000fe4000801140b */
[----:B------:R-:W-:Y:S02]  /*66b0*/  ULEA.HI UR8, UR9, UR8, URZ, 0x6 ;  /* 0x0000000809087291 */ /* 0x000fe4000f8f303f */
[----:B------:R-:W-:Y:S02]  /*66c0*/  UISETP.LT.AND UP1, UPT, URZ, UR11, UPT ;  /* 0x0000000b3f00728c */ /* 0x000fe4000bf21270 */
[----:B------:R-:W-:-:S02]  /*66d0*/  USHF.R.S32.HI UR8, URZ, 0x6, UR8 ;  /* 0x000000063f087899 */ /* 0x000fc40008011408 */
[----:B------:R-:W-:Y:S02]  /*66e0*/  USEL UR16, UR13, URZ, !UP0 ;  /* 0x0000003f0d107287 */ /* 0x000fe4000c000000 */
[----:B------:R-:W-:Y:S02]  /*66f0*/  USEL UR9, URZ, UR11, !UP1 ;  /* 0x0000000b3f097287 */ /* 0x000fe4000c800000 */
[----:B------:R-:W-:Y:S01]  /*6700*/  UIMAD UR13, UR13, UR20, URZ ;  /* 0x000000140d0d72a4 */ /* 0x000fe2000f8e023f */
[----:B------:R-:W-:Y:S01]  /*6710*/  UMOV UR11, UR8 ;  /* 0x00000008000b7c82 */ /* 0x000fe20008000000 */
        /* <DEDUP_REMOVED lines=8> */
[----:B------:R-:W-:-:S12]  /*67a0*/  USEL UR11, UR8, UR10, UP1 ;  /* 0x0000000a080b7287 */ /* 0x000fd80008800000 */
.L_x_2246:
[----:B------:R-:W-:Y:S02]  /*67b0*/  UISETP.GT.AND UP1, UPT, UR11, UR9, UPT ;  /* 0x000000090b00728c */ /* 0x000fe4000bf24270 */
[----:B------:R-:W-:Y:S02]  /*67c0*/  USEL UR21, UR15, URZ, !UP0 ;  /* 0x0000003f0f157287 */ /* 0x000fe4000c000000 */
[----:B------:R-:W-:Y:S02]  /*67d0*/  UIADD3 UR23, UP0, UR13, UR7, URZ ;  /* 0x000000070d177290 */ /* 0x000fe4000ff1e03f */
[----:B------:R-:W-:Y:S02]  /*67e0*/  PLOP3.LUT P1, PT, PT, PT, UP1, 0x80, 0x0 ;  /* 0x000000000000781c */ /* 0x000fe40003f2f018 */
[----:B------:R-:W-:Y:S01]  /*67f0*/  ELECT P0, URZ, PT ;  /* 0x00000000003f782f */ /* 0x000fe20003800000 */
[----:B------:R-:W-:-:S10]  /*6800*/  ULEA.HI.X.SX32 UR10, UR13, UR14, 0x1, UP0 ;  /* 0x0000000e0d0a7291 */ /* 0x000fd400080f0e3f */
[----:B------:R-:W-:Y:S05]  /*6810*/  @!P1 BRA `(.L_x_2247) ;  /* 0x0000001000909947 */ /* 0x000fea0003800000 */
[----:B------:R-:W-:Y:S01]  /*6820*/  ULDC.64 UR18, c[0x0][0x2d8] ;  /* 0x0000b60000127ab9 */ /* 0x000fe20000000a00 */
[----:B------:R-:W1:Y:S01]  /*6830*/  S2R R0, SR_TID.X ;  /* 0x0000000000007919 */ /* 0x000e620000002100 */
[----:B------:R-:W-:Y:S02]  /*6840*/  UIMAD UR14, UR14, UR18, URZ ;  /* 0x000000120e0e72a4 */ /* 0x000fe4000f8e023f */
[----:B------:R-:W-:Y:S02]  /*6850*/  UIMAD.WIDE.U32 UR12, UR7, UR18, URZ ;  /* 0x00000012070c72a5 */ /* 0x000fe4000f8e003f */
[----:B------:R-:W-:Y:S02]  /*6860*/  UIMAD UR14, UR7, UR19, UR14 ;  /* 0x00000013070e72a4 */ /* 0x000fe4000f8e020e */
[----:B------:R-:W-:Y:S02]  /*6870*/  UIADD3 UR7, -UR9, UR11, URZ ;  /* 0x0000000b09077290 */ /* 0x000fe4000fffe13f */
[----:B------:R-:W-:-:S02]  /*6880*/  UIADD3 UR6, UP0, UR4, UR12, URZ ;  /* 0x0000000c04067290 */ /* 0x000fc4000ff1e03f */
[----:B------:R-:W-:Y:S02]  /*6890*/  UIADD3 UR19, UR13, UR14, URZ ;  /* 0x0000000e0d137290 */ /* 0x000fe4000fffe03f */
[----:B------:R-:W-:Y:S02]  /*68a0*/  ULOP3.LUT UR17, UR7, 0x1, URZ, 0xc0, !UPT ;  /* 0x0000000107117892 */ /* 0x000fe4000f8ec03f */
[----:B------:R-:W-:Y:S02]  /*68b0*/  UIADD3.X UR7, UR5, UR19, URZ, UP0, !UPT ;  /* 0x0000001305077290 */ /* 0x000fe400087fe43f */
[----:B------:R-:W-:Y:S01]  /*68c0*/  UISETP.NE.U32.AND UP0, UPT, UR17, 0x1, UPT ;  /* 0x000000011100788c */ /* 0x000fe2000bf05070 */
[----:B------:R-:W-:Y:S02]  /*68d0*/  ULDC.64 UR14, c[0x0][0x2e0] ;  /* 0x0000b800000e7ab9 */ /* 0x000fe40000000a00 */
[----:B------:R-:W-:-:S03]  /*68e0*/  UIMAD UR18, UR21, UR14, URZ ;  /* 0x0000000e151272a4 */ /* 0x000fc6000f8e023f */
[----:B------:R-:W-:Y:S01]  /*68f0*/  PLOP3.LUT P1, PT, PT, PT, UP0, 0x80, 0x0 ;  /* 0x000000000000781c */ /* 0x000fe20003f2f008 */
[----:B------:R-:W-:Y:S02]  /*6900*/  UIMAD.WIDE.U32 UR6, UR16, UR14, UR6 ;  /* 0x0000000e100672a5 */ /* 0x000fe4000f8e0006 */
[----:B------:R-:W-:Y:S01]  /*6910*/  UIMAD UR18, UR16, UR15, UR18 ;  /* 0x0000000f101272a4 */ /* 0x000fe2000f8e0212 */
[----:B------:R-:W-:Y:S02]  /*6920*/  ULDC UR21, c[0x0][0x760] ;  /* 0x0001d80000157ab9 */ /* 0x000fe40000000800 */
[----:B------:R-:W-:Y:S02]  /*6930*/  UIMAD UR15, UR20, UR21, URZ ;  /* 0x00000015140f72a4 */ /* 0x000fe4000f8e023f */
[----:B------:R-:W-:Y:S01]  /*6940*/  UIADD3 UR24, UR7, UR18, URZ ;  /* 0x0000001207187290 */ /* 0x000fe2000fffe03f */
[----:B-1----:R-:W-:-:S04]  /*6950*/  LOP3.LUT R9, R0, 0x1f, RZ, 0xc0, !PT ;  /* 0x0000001f00097812 */ /* 0x002fc800078ec0ff */
[----:B------:R-:W-:Y:S07]  /*6960*/  @P1 BRA `(.L_x_2248) ;  /* 0x00000004006c1947 */ /* 0x000fee0003800000 */
        /* <DEDUP_REMOVED lines=11> */
.L_x_2251:
[----:B------:R-:W2:Y:S04]  /*6a20*/  LDG.E.STRONG.GPU R0, desc[UR46][R2.64] ;  /* 0x0000002e02007981 */ /* 0x000ea8000c1ef900 */
[----:B--2---:R-:W-:Y:S01]  /*6a30*/  CCTL.IVALL ;  /* 0x00000000ff00798f */ /* 0x004fe20002000000 */
[----:B------:R-:W-:Y:S05]  /*6a40*/  YIELD ;  /* 0x0000000000007946 */ /* 0x000fea0003800000 */
[----:B------:R-:W-:-:S13]  /*6a50*/  ISETP.NE.AND P1, PT, R0, UR22, PT ;  /* 0x0000001600007c0c */ /* 0x000fda000bf25270 */
[----:B------:R-:W-:Y:S05]  /*6a60*/  @P1 BRA `(.L_x_2251) ;  /* 0xfffffffc00ec1947 */ /* 0x000fea000383ffff */
.L_x_2250:
[----:B------:R-:W-:Y:S05]  /*6a70*/  BSYNC B0 ;  /* 0x0000000000007941 */ /* 0x000fea0003800000 */
.L_x_2249:
[----:B------:R-:W-:-:S03]  /*6a80*/  UMOV UR17, 0xffffffff ;  /* 0xffffffff00117882 */ /* 0x000fc60000000000 */
[----:B------:R-:W-:Y:S05]  /*6a90*/  BRA.DIV UR17, `(.L_x_2252) ;  /* 0x0000004211847947 */ /* 0x000fea000b800000 */
[----:B------:R-:W-:Y:S01]  /*6aa0*/  NOP ;  /* 0x0000000000007918 */ /* 0x000fe20000000000 */
.L_x_2341:
        /* <DEDUP_REMOVED lines=22> */
.L_x_2254:
[----:B------:R-:W-:Y:S05]  /*6c10*/  BSYNC B0 ;  /* 0x0000000000007941 */ /* 0x000fea0003800000 */
.L_x_2253:
        /* <DEDUP_REMOVED lines=20> */
.L_x_2256:
[----:B------:R-:W-:Y:S05]  /*6d60*/  BSYNC B0 ;  /* 0x0000000000007941 */ /* 0x000fea0003800000 */
.L_x_2255:
[----:B------:R-:W-:Y:S06]  /*6d70*/  BAR.ARV 0xa, 0xa0 ;  /* 0x0282800000007b1d */ /* 0x000fec0000002000 */
[----:B------:R-:W-:Y:S04]  /*6d80*/  BSSY B0, `(.L_x_2257) ;  /* 0x0000003000007945 */ /* 0x000fe80003800000 */
[----:B------:R-:W-:Y:S05]  /*6d90*/  @!P0 BRA `(.L_x_2258) ;  /* 0x0000000000048947 */ /* 0x000fea0003800000 */
[----:B------:R-:W-:-:S04]  /*6da0*/  DEPBAR.LE SB0, 0x0 ;  /* 0x000080000000791a */ /* 0x000fc80000000000 */
.L_x_2258:
[----:B------:R-:W-:Y:S05]  /*6db0*/  BSYNC B0 ;  /* 0x0000000000007941 */ /* 0x000fea0003800000 */
.L_x_2257:
        /* <DEDUP_REMOVED lines=19> */
.L_x_2260:
[----:B------:R-:W-:Y:S05]  /*6ef0*/  BSYNC B0 ;  /* 0x0000000000007941 */ /* 0x000fea0003800000 */
.L_x_2259:
[----:B------:R-:W-:Y:S01]  /*6f00*/  UIADD3 UR17, UR9, 0x1, URZ ;  /* 0x0000000109117890 */ /* 0x000fe2000fffe03f */
[----:B------:R-:W-:Y:S11]  /*6f10*/  BRA `(.L_x_2261) ;  /* 0x0000000000047947 */ /* 0x000ff60003800000 */
.L_x_2248:
[----:B------:R-:W-:-:S05]  /*6f20*/  UMOV UR17, UR9 ;  /* 0x0000000900117c82 */ /* 0x000fca0008000000 */
.L_x_2261:
[----:B------:R-:W-:-:S04]  /*6f30*/  UIADD3 UR9, UR9, 0x1, URZ ;  /* 0x0000000109097890 */ /* 0x000fc8000fffe03f */
[----:B------:R-:W-:-:S03]  /*6f40*/  UISETP.NE.AND UP0, UPT, UR11, UR9, UPT ;  /* 0x000000090b00728c */ /* 0x000fc6000bf05270 */
[----:B------:R-:W-:-:S03]  /*6f50*/  UMOV UR9, UR17 ;  /* 0x0000001100097c82 */ /* 0x000fc60008000000 */
[----:B------:R-:W-:-:S13]  /*6f60*/  PLOP3.LUT P1, PT, PT, PT, UP0, 0x80, 0x0 ;  /* 0x000000000000781c */ /* 0x000fda0003f2f008 */
[----:B------:R-:W-:Y:S05]  /*6f70*/  @!P1 BRA `(.L_x_2247) ;  /* 0x0000000800b89947 */ /* 0x000fea0003800000 */
[----:B------:R-:W-:Y:S01]  /*6f80*/  UMOV UR13, UR19 ;  /* 0x00000013000d7c82 */ /* 0x000fe20008000000 */
[----:B------:R-:W-:Y:S01]  /*6f90*/  ULDC.64 UR20, c[0x0][0x2c0] ;  /* 0x0000b00000147ab9 */ /* 0x000fe20000000a00 */
[----:B------:R-:W-:Y:S01]  /*6fa0*/  UIMAD.WIDE.U32 UR12, UR16, UR14, UR12 ;  /* 0x0000000e100c72a5 */ /* 0x000fe2000f8e000c */
[----:B------:R-:W-:-:S03]  /*6fb0*/  UMOV UR9, UR17 ;  /* 0x0000001100097c82 */ /* 0x000fc60008000000 */
[----:B------:R-:W-:-:S04]  /*6fc0*/  UIADD3 UR4, UP0, UR4, UR12, URZ ;  /* 0x0000000c04047290 */ /* 0x000fc8000ff1e03f */
[----:B------:R-:W-:Y:S02]  /*6fd0*/  UIADD3.X UR5, UR5, UR18, UR13, UP0, !UPT ;  /* 0x0000001205057290 */ /* 0x000fe400087fe40d */
[----:B------:R-:W-:-:S04]  /*6fe0*/  ULEA UR14, UP0, UR4, UR20, 0x2 ;  /* 0x00000014040e7291 */ /* 0x000fc8000f80103f */
[----:B------:R-:W-:Y:S02]  /*6ff0*/  ULEA.HI.X UR5, UR4, UR21, UR5, 0x2, UP0 ;  /* 0x0000001504057291 */ /* 0x000fe400080f1405 */
[----:B------:R-:W-:Y:S01]  /*7000*/  UIADD3 UR14, UP0, UR14, 0x4000, URZ ;  /* 0x000040000e0e7890 */ /* 0x000fe2000ff1e03f */
[----:B------:R-:W-:-:S03]  /*7010*/  UMOV UR4, URZ ;  /* 0x0000003f00047c82 */ /* 0x000fc60008000000 */
[----:B------:R-:W-:-:S12]  /*7020*/  UIADD3.X UR5, URZ, UR5, URZ, UP0, !UPT ;  /* 0x000000053f057290 */ /* 0x000fd800087fe43f */
.L_x_2286:
        /* <DEDUP_REMOVED lines=11> */
.L_x_2264:
[----:B------:R-:W2:Y:S04]  /*70e0*/  LDG.E.STRONG.GPU R0, desc[UR46][R2.64] ;  /* 0x0000002e02007981 */ /* 0x000ea8000c1ef900 */
[----:B--2---:R-:W-:Y:S01]  /*70f0*/  CCTL.IVALL ;  /* 0x00000000ff00798f */ /* 0x004fe20002000000 */
[----:B------:R-:W-:Y:S05]  /*7100*/  YIELD ;  /* 0x0000000000007946 */ /* 0x000fea0003800000 */
[----:B------:R-:W-:-:S13]  /*7110*/  ISETP.NE.AND P1, PT, R0, UR22, PT ;  /* 0x0000001600007c0c */ /* 0x000fda000bf25270 */
[----:B------:R-:W-:Y:S05]  /*7120*/  @P1 BRA `(.L_x_2264) ;  /* 0xfffffffc00ec1947 */ /* 0x000fea000383ffff */
.L_x_2263:
[----:B------:R-:W-:Y:S05]  /*7130*/  BSYNC B0 ;  /* 0x0000000000007941 */ /* 0x000fea0003800000 */
.L_x_2262:
[----:B------:R-:W-:-:S03]  /*7140*/  UMOV UR16, 0xffffffff ;  /* 0xffffffff00107882 */ /* 0x000fc60000000000 */
[----:B------:R-:W-:Y:S05]  /*7150*/  BRA.DIV UR16, `(.L_x_2265) ;  /* 0x0000003a10f07947 */ /* 0x000fea000b800000 */
[----:B------:R-:W-:Y:S01]  /*7160*/  NOP ;  /* 0x0000000000007918 */ /* 0x000fe20000000000 */
.L_x_2344:
        /* <DEDUP_REMOVED lines=9> */
[----:B------:R-:W-:-:S03]  /*7200*/  UMOV UR27, 0x14f00000 ;  /* 0x14f00000001b7882 */ /* 0x000fc60000000000 */
        /* <DEDUP_REMOVED lines=9> */
.L_x_2267:
[----:B------:R-:W-:Y:S05]  /*72a0*/  BSYNC B0 ;  /* 0x0000000000007941 */ /* 0x000fea0003800000 */
.L_x_2266:
        /* <DEDUP_REMOVED lines=17> */
.L_x_2269:
[----:B------:R-:W-:Y:S05]  /*73c0*/  BSYNC B0 ;  /* 0x0000000000007941 */ /* 0x000fea0003800000 */
.L_x_2268:
[----:B------:R-:W-:Y:S06]  /*73d0*/  BAR.ARV 0xa, 0xa0 ;  /* 0x0282800000007b1d */ /* 0x000fec0000002000 */
[----:B------:R-:W-:Y:S04]  /*73e0*/  BSSY B0, `(.L_x_2270) ;  /* 0x0000003000007945 */ /* 0x000fe80003800000 */
[----:B------:R-:W-:Y:S05]  /*73f0*/  @!P0 BRA `(.L_x_2271) ;  /* 0x0000000000048947 */ /* 0x000fea0003800000 */
[----:B------:R-:W-:-:S04]  /*7400*/  DEPBAR.LE SB0, 0x0 ;  /* 0x000080000000791a */ /* 0x000fc80000000000 */
.L_x_2271:
[----:B------:R-:W-:Y:S05]  /*7410*/  BSYNC B0 ;  /* 0x0000000000007941 */ /* 0x000fea0003800000 */
.L_x_2270:
        /* <DEDUP_REMOVED lines=19> */
.L_x_2273:
[----:B------:R-:W-:Y:S05]  /*7550*/  BSYNC B0 ;  /* 0x0000000000007941 */ /* 0x000fea0003800000 */
.L_x_2272:
        /* <DEDUP_REMOVED lines=9> */
.L_x_2276:
[----:B------:R-:W2:Y:S04]  /*75f0*/  LDG.E.STRONG.GPU R0, desc[UR46][R2.64] ;  /* 0x0000002e02007981 */ /* 0x000ea8000c1ef900 */
[----:B--2---:R-:W-:Y:S01]  /*7600*/  CCTL.IVALL ;  /* 0x00000000ff00798f */ /* 0x004fe20002000000 */
[----:B------:R-:W-:Y:S05]  /*7610*/  YIELD ;  /* 0x0000000000007946 */ /* 0x000fea0003800000 */
[----:B------:R-:W-:-:S13]  /*7620*/  ISETP.NE.AND P1, PT, R0, UR22, PT ;  /* 0x0000001600007c0c */ /* 0x000fda000bf25270 */
[----:B------:R-:W-:Y:S05]  /*7630*/  @P1 BRA `(.L_x_2276) ;  /* 0xfffffffc00ec1947 */ /* 0x000fea000383ffff */
.L_x_2275:
[----:B------:R-:W-:Y:S05]  /*7640*/  BSYNC B0 ;  /* 0x0000000000007941 */ /* 0x000fea0003800000 */
.L_x_2274:
[----:B------:R-:W-:-:S03]  /*7650*/  UMOV UR12, 0xffffffff ;  /* 0xffffffff000c7882 */ /* 0x000fc60000000000 */
[----:B------:R-:W-:Y:S05]  /*7660*/  BRA.DIV UR12, `(.L_x_2277) ;  /* 0x000000360cc87947 */ /* 0x000fea000b800000 */
[----:B------:R-:W-:Y:S01]  /*7670*/  NOP ;  /* 0x0000000000007918 */ /* 0x000fe20000000000 */
.L_x_2347:
        /* <DEDUP_REMOVED lines=15> */
.L_x_2279:
[----:B------:R-:W-:Y:S05]  /*7770*/  BSYNC B0 ;  /* 0x0000000000007941 */ /* 0x000fea0003800000 */
.L_x_2278:
        /* <DEDUP_REMOVED lines=15> */
.L_x_2281:
[----:B------:R-:W-:Y:S05]  /*7870*/  BSYNC B0 ;  /* 0x0000000000007941 */ /* 0x000fea0003800000 */
.L_x_2280:
[----:B------:R-:W-:Y:S06]  /*7880*/  BAR.ARV 0xa, 0xa0 ;  /* 0x0282800000007b1d */ /* 0x000fec0000002000 */
[----:B------:R-:W-:Y:S04]  /*7890*/  BSSY B0, `(.L_x_2282) ;  /* 0x0000003000007945 */ /* 0x000fe80003800000 */
[----:B------:R-:W-:Y:S05]  /*78a0*/  @!P0 BRA `(.L_x_2283) ;  /* 0x0000000000048947 */ /* 0x000fea0003800000 */
[----:B------:R-:W-:-:S04]  /*78b0*/  DEPBAR.LE SB0, 0x0 ;  /* 0x000080000000791a */ /* 0x000fc80000000000 */
.L_x_2283:
[----:B------:R-:W-:Y:S05]  /*78c0*/  BSYNC B0 ;  /* 0x0000000000007941 */ /* 0x000fea0003800000 */
.L_x_2282:
        /* <DEDUP_REMOVED lines=19> */
.L_x_2285:
[----:B------:R-:W-:Y:S05]  /*7a00*/  BSYNC B0 ;  /* 0x0000000000007941 */ /* 0x000fea0003800000 */
.L_x_2284:
[----:B------:R-:W-:Y:S02]  /*7a10*/  UIADD3 UR9, UR9, 0x2, URZ ;  /* 0x0000000209097890 */ /* 0x000fe4000fffe03f */
[----:B------:R-:W-:Y:S02]  /*7a20*/  UIADD3 UR4, UR4, 0x4000, URZ ;  /* 0x0000400004047890 */ /* 0x000fe4000fffe03f */
[----:B------:R-:W-:-:S06]  /*7a30*/  UISETP.GE.AND UP0, UPT, UR9, UR11, UPT ;  /* 0x0000000b0900728c */ /* 0x000fcc000bf06270 */
[----:B------:R-:W-:-:S13]  /*7a40*/  PLOP3.LUT P1, PT, PT, PT, UP0, 0x80, 0x0 ;  /* 0x000000000000781c */ /* 0x000fda0003f2f008 */
[----:B------:R-:W-:Y:S05]  /*7a50*/  @!P1 BRA `(.L_x_2286) ;  /* 0xfffffff400749947 */ /* 0x000fea000383ffff */
.L_x_2247:
        /* <DEDUP_REMOVED lines=41> */
.L_x_2289:
[----:B------:R-:W-:Y:S05]  /*7cf0*/  BSYNC B0 ;  /* 0x0000000000007941 */ /* 0x000fea0003800000 */
.L_x_2288:
[----:B------:R-:W-:Y:S05]  /*7d00*/  BRA `(.L_x_2290) ;  /* 0x0000000000047947 */ /* 0x000fea0003800000 */
.L_x_2287:
[----:B------:R-:W-:-:S05]  /*7d10*/  UMOV UR4, UR9 ;  /* 0x0000000900047c82 */ /* 0x000fca0008000000 */
.L_x_2290:
        /* <DEDUP_REMOVED lines=11> */
.L_x_2295:
        /* <DEDUP_REMOVED lines=24> */
.L_x_2292:
[----:B------:R-:W-:Y:S05]  /*7f50*/  BSYNC B0 ;  /* 0x0000000000007941 */ /* 0x000fea0003800000 */
.L_x_2291:
        /* <DEDUP_REMOVED lines=24> */
.L_x_2294:
[----:B------:R-:W-:Y:S05]  /*80e0*/  BSYNC B0 ;  /* 0x0000000000007941 */ /* 0x000fea0003800000 */
.L_x_2293:
[----:B------:R-:W-:Y:S02]  /*80f0*/  UIADD3 UR7, UR7, 0x2, URZ ;  /* 0x0000000207077890 */ /* 0x000fe4000fffe03f */
[----:B------:R-:W-:Y:S02]  /*8100*/  ULEA UR5, UR19, UR5, 0x1 ;  /* 0x0000000513057291 */ /* 0x000fe4000f8e083f */
[----:B------:R-:W-:Y:S02]  /*8110*/  ULEA UR6, UR19, UR6, 0x1 ;  /* 0x0000000613067291 */ /* 0x000fe4000f8e083f */
[----:B------:R-:W-:-:S13]  /*8120*/  ISETP.NE.AND P0, PT, RZ, UR7, PT ;  /* 0x00000007ff007c0c */ /* 0x000fda000bf05270 */
[----:B------:R-:W-:Y:S05]  /*8130*/  @!P0 BRA `(.L_x_2198) ;  /* 0x0000002800388947 */ /* 0x000fea0003800000 */
[----:B------:R-:W-:Y:S05]  /*8140*/  BRA `(.L_x_2295) ;  /* 0xfffffffc00207947 */ /* 0x000fea000383ffff */
.L_x_2239:
        /* <DEDUP_REMOVED lines=14> */
.L_x_2296:
        /* <DEDUP_REMOVED lines=14> */
.L_x_2298:
[----:B------:R-:W-:-:S05]  /*8310*/  ULDC UR4, c[0x0][0x8c4] ;  /* 0x0002310000047ab9 */ /* 0x000fca0000000800 */
.L_x_2297:
        /* <DEDUP_REMOVED lines=59> */
.L_x_2300:
        /* <DEDUP_REMOVED lines=13> */
.L_x_2301:
        /* <DEDUP_REMOVED lines=8> */
.L_x_2302:
        /* <DEDUP_REMOVED lines=21> */
.L_x_2303:
        /* <DEDUP_REMOVED lines=50> */
.L_x_2348:
        /* <DEDUP_REMOVED lines=15> */
.L_x_2306:
        /* <DEDUP_REMOVED lines=97> */
.L_x_2317:
[----:B-123--:R-:W-:-:S04]  /*9390*/  SHF.L.U32 R18, R10, 0x1f, RZ ;  /* 0x0000001f0a127819 */ /* 0x00efc800000006ff */
[----:B------:R-:W2:Y:S02]  /*93a0*/  SYNCS.PHASECHK.TRANS64.TRYWAIT P1, [R15+URZ+0x30840], R18 ;  /* 0x030840120f0075a7 */ /* 0x000ea4000802017f */
[----:B--2---:R-:W-:Y:S05]  /*93b0*/  @!P1 BRA `(.L_x_2309) ;  /* 0x0000001800a49947 */ /* 0x004fea0003800000 */
.L_x_2349:
        /* <DEDUP_REMOVED lines=8> */
.L_x_2310:
        /* <DEDUP_REMOVED lines=37> */
.L_x_2350:
        /* <DEDUP_REMOVED lines=8> */
.L_x_2312:
        /* <DEDUP_REMOVED lines=37> */
.L_x_2351:
        /* <DEDUP_REMOVED lines=8> */
.L_x_2314:
        /* <DEDUP_REMOVED lines=31> */
.L_x_2353:
        /* <DEDUP_REMOVED lines=8> */
.L_x_2316:
        /* <DEDUP_REMOVED lines=37> */
.L_x_2308:
[----:B------:R-:W4:Y:S02]  /*9ea0*/  LDL.LU R4, [R1+0x4] ;  /* 0x0000040001047983 */ /* 0x000f240000300800 */
[----:B----4-:R-:W-:Y:S02]  /*9eb0*/  ISETP.NE.AND P1, PT, R4, RZ, PT ;  /* 0x000000ff0400720c */ /* 0x010fe40003f25270 */
[----:B------:R4:W5:Y:S11]  /*9ec0*/  LDL R4, [R1] ;  /* 0x0000000001047983 */ /* 0x0009760000100800 */
[----:B----4-:R-:W-:Y:S05]  /*9ed0*/  @!P1 BRA `(.L_x_2307) ;  /* 0x00000004005c9947 */ /* 0x010fea0003800000 */
[----:B------:R-:W-:-:S04]  /*9ee0*/  SHF.L.U32 R12, R10, 0x1f, RZ ;  /* 0x0000001f0a0c7819 */ /* 0x000fc800000006ff */
[----:B------:R-:W4:Y:S02]  /*9ef0*/  SYNCS.PHASECHK.TRANS64.TRYWAIT P1, [R15+URZ+0x30840], R12 ;  /* 0x0308400c0f0075a7 */ /* 0x000f24000802017f */
[----:B----4-:R-:W-:Y:S05]  /*9f00*/  @!P1 BRA `(.L_x_2318) ;  /* 0x0000001000249947 */ /* 0x010fea0003800000 */
.L_x_2354:
        /* <DEDUP_REMOVED lines=8> */
.L_x_2319:
        /* <DEDUP_REMOVED lines=34> */
.L_x_2355:
        /* <DEDUP_REMOVED lines=8> */
.L_x_2321:
        /* <DEDUP_REMOVED lines=34> */
.L_x_2307:
[----:B------:R-:W1:Y:S01]  /*a450*/  S2R R0, SR_TID.X ;  /* 0x0000000000007919 */ /* 0x000e620000002100 */
[----:B------:R-:W-:Y:S01]  /*a460*/  IMAD R3, R16, 0x8, R15 ;  /* 0x0000000810037824 */ /* 0x000fe200078e020f */
[----:B-1----:R-:W-:Y:S02]  /*a470*/  LOP3.LUT R2, R0, 0x7f, RZ, 0xc0, !PT ;  /* 0x0000007f00027812 */ /* 0x002fe400078ec0ff */
[----:B------:R-:W-:Y:S02]  /*a480*/  SHF.L.U32 R0, R10, 0x1f, RZ ;  /* 0x0000001f0a007819 */ /* 0x000fe400000006ff */
[----:B------:R-:W-:Y:S02]  /*a490*/  ISETP.NE.AND P1, PT, R2, RZ, PT ;  /* 0x000000ff0200720c */ /* 0x000fe40003f25270 */
[----:B------:R-:W1:Y:S02]  /*a4a0*/  SYNCS.PHASECHK.TRANS64.TRYWAIT P0, [R3+URZ+0x30840], R0 ;  /* 0x03084000030075a7 */ /* 0x000e64000800017f */
[----:B-1----:R-:W-:Y:S09]  /*a4b0*/  @!P0 BRA `(.L_x_2322) ;  /* 0x0000000800e08947 */ /* 0x002ff20003800000 */
.L_x_2356:
[----:B------:R-:W-:Y:S05]  /*a4c0*/  @P1 BRA `(.L_x_2323) ;  /* 0x0000000000181947 */ /* 0x000fea0003800000 */
[----:B------:R-:W1:Y:S01]  /*a4d0*/  S2R R2, SR_TID.X ;  /* 0x0000000000027919 */ /* 0x000e620000002100 */
[----:B------:R-:W-:-:S04]  /*a4e0*/  IMAD.MOV.U32 R0, RZ, RZ, 0x4100 ;  /* 0x00004100ff007424 */ /* 0x000fc800078e00ff */
[----:B------:R1:W-:Y:S02]  /*a4f0*/  SYNCS.ARRIVE.TRANS64 RZ, [R3+URZ+0x30830], R0 ;  /* 0x0308300003ff79a7 */ /* 0x0003e4000800003f */
[----:B-1----:R-:W-:-:S13]  /*a500*/  LOP3.LUT P0, RZ, R2, 0x1f, RZ, 0xc0, !PT ;  /* 0x0000001f02ff7812 */ /* 0x002fda000780c0ff */
[----:B------:R-:W-:Y:S05]  /*a510*/  @!P0 BRA `(.L_x_2323) ;  /* 0x0000000000048947 */ /* 0x000fea0003800000 */
[----:B------:R-:W-:Y:S01]  /*a520*/  BPT.TRAP 0x1 ;  /* 0x000000040000795c */ /* 0x000fe20000300000 */
.L_x_2323:
        /* <DEDUP_REMOVED lines=41> */
.L_x_2304:
[----:B------:R-:W-:Y:S05]  /*a7c0*/  BSYNC B0 ;  /* 0x0000000000007941 */ /* 0x000fea0003800000 */
.L_x_2299:
[----:B------:R-:W-:-:S03]  /*a7d0*/  UMOV UR8, 0xffffffff ;  /* 0xffffffff00087882 */ /* 0x000fc60000000000 */
[----:B------:R-:W-:Y:S05]  /*a7e0*/  BRA.DIV UR8, `(.L_x_2324) ;  /* 0x0000000a08287947 */ /* 0x000fea000b800000 */
[----:B------:R-:W-:-:S13]  /*a7f0*/  ELECT P6, URZ, PT ;  /* 0x00000000003f782f */ /* 0x000fda00038c0000 */
.L_x_2359:
[----:B------:R-:W-:Y:S05]  /*a800*/  @!P6 BRA `(.L_x_2198) ;  /* 0x000000000084e947 */ /* 0x000fea0003800000 */
[----:B------:R-:W-:-:S06]  /*a810*/  ULOP3.LUT UR8, UR38, 0x2, URZ, 0xfc, !UPT ;  /* 0x0000000226087892 */ /* 0x000fcc000f8efc3f */
[----:B------:R-:W-:-:S05]  /*a820*/  IMAD.U32 R2, RZ, RZ, UR8 ;  /* 0x00000008ff027e24 */ /* 0x000fca000f8e00ff */
[----:B------:R-:W-:-:S13]  /*a830*/  ISETP.NE.AND P2, PT, R2, 0x3, PT ;  /* 0x000000030200780c */ /* 0x000fda0003f45270 */
[----:B------:R-:W-:Y:S05]  /*a840*/  @!P2 BRA `(.L_x_2325) ;  /* 0x000000000004a947 */ /* 0x000fea0003800000 */
[----:B---3--:R-:W-:Y:S01]  /*a850*/  BPT.TRAP 0x1 ;  /* 0x000000040000795c */ /* 0x008fe20000300000 */
.L_x_2325:
        /* <DEDUP_REMOVED lines=15> */
.L_x_2360:
[----:B------:R-:W2:Y:S02]  /*a950*/  SYNCS.PHASECHK.TRANS64.TRYWAIT P0, [R3+URZ], R2 ;  /* 0x00000002030075a7 */ /* 0x000ea4000800017f */
[----:B--2---:R-:W-:Y:S05]  /*a960*/  @!P0 BRA `(.L_x_2327) ;  /* 0x0000000400fc8947 */ /* 0x004fea0003800000 */
.L_x_2361:
[----:B------:R-:W-:Y:S05]  /*a970*/  @!P2 BRA `(.L_x_2328) ;  /* 0x000000000004a947 */ /* 0x000fea0003800000 */
[----:B---3--:R-:W-:Y:S01]  /*a980*/  BPT.TRAP 0x1 ;  /* 0x000000040000795c */ /* 0x008fe20000300000 */
.L_x_2328:
[----:B--2---:R-:W-:-:S04]  /*a990*/  VIADD R3, R8, 0x30840 ;  /* 0x0003084008037836 */ /* 0x004fc80000000000 */
[----:B------:R-:W-:-:S04]  /*a9a0*/  IMAD R5, R0, 0x8, R3 ;  /* 0x0000000800057824 */ /* 0x000fc800078e0203 */
[----:B------:R-:W2:Y:S02]  /*a9b0*/  SYNCS.PHASECHK.TRANS64.TRYWAIT P0, [R5+URZ], R4 ;  /* 0x00000004050075a7 */ /* 0x000ea4000800017f */
[----:B--2---:R-:W-:Y:S05]  /*a9c0*/  @!P0 BRA `(.L_x_2329) ;  /* 0x0000000400f88947 */ /* 0x004fea0003800000 */
.L_x_2362:
[----:B------:R-:W-:-:S07]  /*a9d0*/  IMAD R3, R6, 0x8, R3 ;  /* 0x0000000806037824 */ /* 0x000fce00078e0203 */
.L_x_2330:
[----:B----4-:R4:W1:Y:S02]  /*a9e0*/  SYNCS.PHASECHK.TRANS64.TRYWAIT P0, [R3+URZ], R2 ;  /* 0x00000002030075a7 */ /* 0x010864000800017f */
[----:B-1----:R-:W-:Y:S05]  /*a9f0*/  @!P0 NANOSLEEP.SYNCS 0x989680 ;  /* 0x009896800000895d */ /* 0x002fea0003900000 */
[----:B------:R-:W1:Y:S02]  /*aa00*/  @!P0 SYNCS.PHASECHK.TRANS64 P0, [R3+URZ], R2 ;  /* 0x00000002030085a7 */ /* 0x000e64000800007f */
[----:B-1----:R-:W-:Y:S05]  /*aa10*/  @!P0 BRA `(.L_x_2330) ;  /* 0xfffffffc00f08947 */ /* 0x002fea000383ffff */
.L_x_2198:
[----:B---3--:R-:W-:Y:S05]  /*aa20*/  BSYNC B6 ;  /* 0x0000000000067941 */ /* 0x008fea0003800000 */
.L_x_2192:
[----:B------:R-:W-:Y:S05]  /*aa30*/  EXIT ;  /* 0x000000000000794d */ /* 0x000fea0003800000 */
.L_x_2209:
[----:B------:R-:W-:Y:S02]  /*aa40*/  IMAD.MOV.U32 R12, RZ, RZ, RZ ;  /* 0x000000ffff0c7224 */ /* 0x000fe400078e00ff */
[----:B------:R-:W-:Y:S02]  /*aa50*/  IMAD.MOV.U32 R11, RZ, RZ, 0x1f ;  /* 0x0000001fff0b7424 */ /* 0x000fe400078e00ff */
[----:B------:R-:W-:-:S07]  /*aa60*/  IMAD.MOV.U32 R15, RZ, RZ, -0x1 ;  /* 0xffffffffff0f7424 */ /* 0x000fce00078e00ff */
[----:B------:R-:W-:Y:S05]  /*aa70*/  WARPSYNC.COLLECTIVE R15, `(.L_x_2331) ;  /* 0x000000000f087348 */ /* 0x000fea0003c00000 */
[----:B------:R1:W2:Y:S02]  /*aa80*/  SHFL.IDX P6, R14, R13, R12, R11 ;  /* 0x0000000c0d0e7389 */ /* 0x0002a400000c000b */
[----:B-12---:R-:W-:Y:S01]  /*aa90*/  ENDCOLLECTIVE ;  /* 0x000000000000791b */ /* 0x006fe20003800000 */
.L_x_2331:
[----:B------:R-:W-:Y:S05]  /*aaa0*/  BRA `(.L_x_2332) ;  /* 0xffffff6800e47947 */ /* 0x000fea000383ffff */
.L_x_2211:
        /* <DEDUP_REMOVED lines=8> */
.L_x_2215:
[----:B---3--:R3:W4:Y:S02]  /*ab30*/  SYNCS.PHASECHK.TRANS64.TRYWAIT P0, [R0+URZ+0x30810], R191 ;  /* 0x030810bf000075a7 */ /* 0x008724000800017f */
[----:B----4-:R-:W-:Y:S05]  /*ab40*/  @!P0 NANOSLEEP.SYNCS 0x989680 ;  /* 0x009896800000895d */ /* 0x010fea0003900000 */
[----:B------:R-:W4:Y:S02]  /*ab50*/  @!P0 SYNCS.PHASECHK.TRANS64 P0, [R0+URZ+0x30810], R191 ;  /* 0x030810bf000085a7 */ /* 0x000f24000800007f */
[----:B----4-:R-:W-:Y:S05]  /*ab60*/  @!P0 BRA `(.L_x_2215) ;  /* 0xfffffffc00f08947 */ /* 0x010fea000383ffff */
[----:B------:R-:W-:Y:S05]  /*ab70*/  BRA `(.L_x_2214) ;  /* 0xffffff7000cc7947 */ /* 0x000fea000383ffff */
.L_x_2219:
[----:B--2---:R2:W1:Y:S02]  /*ab80*/  SYNCS.PHASECHK.TRANS64.TRYWAIT P0, [R0+URZ+0x30830], R191 ;  /* 0x030830bf000075a7 */ /* 0x004464000800017f */
[----:B-1----:R-:W-:Y:S05]  /*ab90*/  @!P0 NANOSLEEP.SYNCS 0x989680 ;  /* 0x009896800000895d */ /* 0x002fea0003900000 */
[----:B------:R-:W1:Y:S02]  /*aba0*/  @!P0 SYNCS.PHASECHK.TRANS64 P0, [R0+URZ+0x30830], R191 ;  /* 0x030830bf000085a7 */ /* 0x000e64000800007f */
[----:B-1----:R-:W-:Y:S05]  /*abb0*/  @!P0 BRA `(.L_x_2219) ;  /* 0xfffffffc00f08947 */ /* 0x002fea000383ffff */
[----:B------:R-:W-:Y:S05]  /*abc0*/  BRA `(.L_x_2218) ;  /* 0xffffff7800e47947 */ /* 0x000fea000383ffff */
.L_x_2226:
[----:B------:R-:W-:Y:S01]  /*abd0*/  BSSY B0, `(.L_x_2333) ;  /* 0x0000005000007945 */ /* 0x000fe20003800000 */
[----:B------:R-:W-:-:S07]  /*abe0*/  IMAD.MOV.U32 R15, RZ, RZ, -0x1 ;  /* 0xffffffffff0f7424 */ /* 0x000fce00078e00ff */
[----:B-1----:R-:W-:Y:S05]  /*abf0*/  WARPSYNC.COLLECTIVE R15, `(.L_x_2334) ;  /* 0x000000000f087348 */ /* 0x002fea0003c00000 */
[----:B------:R-:W-:Y:S01]  /*ac00*/  NOP ;  /* 0x0000000000007918 */ /* 0x000fe20000000000 */
[----:B-1----:R-:W-:Y:S01]  /*ac10*/  ENDCOLLECTIVE ;  /* 0x000000000000791b */ /* 0x002fe20003800000 */
.L_x_2334:
[----:B------:R-:W-:Y:S05]  /*ac20*/  BSYNC B0 ;  /* 0x0000000000007941 */ /* 0x000fea0003800000 */
.L_x_2333:
[----:B------:R-:W-:Y:S05]  /*ac30*/  BRA `(.L_x_2335) ;  /* 0xffffffac00187947 */ /* 0x000fea000383ffff */
.L_x_2235:
[----:B------:R-:W-:Y:S01]  /*ac40*/  BSSY B0, `(.L_x_2336) ;  /* 0x0000005000007945 */ /* 0x000fe20003800000 */
[----:B------:R-:W-:-:S07]  /*ac50*/  IMAD.MOV.U32 R15, RZ, RZ, -0x1 ;  /* 0xffffffffff0f7424 */ /* 0x000fce00078e00ff */
[----:B-12---:R-:W-:Y:S05]  /*ac60*/  WARPSYNC.COLLECTIVE R15, `(.L_x_2337) ;  /* 0x000000000f087348 */ /* 0x006fea0003c00000 */
[----:B------:R-:W-:Y:S01]  /*ac70*/  NOP ;  /* 0x0000000000007918 */ /* 0x000fe20000000000 */
[----:B-12---:R-:W-:Y:S01]  /*ac80*/  ENDCOLLECTIVE ;  /* 0x000000000000791b */ /* 0x006fe20003800000 */
.L_x_2337:
[----:B------:R-:W-:Y:S05]  /*ac90*/  BSYNC B0 ;  /* 0x0000000000007941 */ /* 0x000fea0003800000 */
.L_x_2336:
[----:B------:R-:W-:Y:S05]  /*aca0*/  BRA `(.L_x_2338) ;  /* 0xffffffb0001c7947 */ /* 0x000fea000383ffff */
.L_x_2252:
[----:B------:R-:W-:Y:S01]  /*acb0*/  BSSY B0, `(.L_x_2339) ;  /* 0x0000005000007945 */ /* 0x000fe20003800000 */
[----:B------:R-:W-:-:S07]  /*acc0*/  IMAD.MOV.U32 R15, RZ, RZ, -0x1 ;  /* 0xffffffffff0f7424 */ /* 0x000fce00078e00ff */
[----:B------:R-:W-:Y:S05]  /*acd0*/  WARPSYNC.COLLECTIVE R15, `(.L_x_2340) ;  /* 0x000000000f087348 */ /* 0x000fea0003c00000 */
[----:B------:R-:W-:Y:S01]  /*ace0*/  NOP ;  /* 0x0000000000007918 */ /* 0x000fe20000000000 */
[----:B------:R-:W-:Y:S01]  /*acf0*/  ENDCOLLECTIVE ;  /* 0x000000000000791b */ /* 0x000fe20003800000 */
.L_x_2340:
[----:B------:R-:W-:Y:S05]  /*ad00*/  BSYNC B0 ;  /* 0x0000000000007941 */ /* 0x000fea0003800000 */
.L_x_2339:
[----:B------:R-:W-:Y:S05]  /*ad10*/  BRA `(.L_x_2341) ;  /* 0xffffffbc00647947 */ /* 0x000fea000383ffff */
.L_x_2265:
[----:B------:R-:W-:Y:S01]  /*ad20*/  BSSY B0, `(.L_x_2342) ;  /* 0x0000005000007945 */ /* 0x000fe20003800000 */
[----:B------:R-:W-:-:S07]  /*ad30*/  IMAD.MOV.U32 R15, RZ, RZ, -0x1 ;  /* 0xffffffffff0f7424 */ /* 0x000fce00078e00ff */
[----:B------:R-:W-:Y:S05]  /*ad40*/  WARPSYNC.COLLECTIVE R15, `(.L_x_2343) ;  /* 0x000000000f087348 */ /* 0x000fea0003c00000 */
[----:B------:R-:W-:Y:S01]  /*ad50*/  NOP ;  /* 0x0000000000007918 */ /* 0x000fe20000000000 */
[----:B------:R-:W-:Y:S01]  /*ad60*/  ENDCOLLECTIVE ;  /* 0x000000000000791b */ /* 0x000fe20003800000 */
.L_x_2343:
[----:B------:R-:W-:Y:S05]  /*ad70*/  BSYNC B0 ;  /* 0x0000000000007941 */ /* 0x000fea0003800000 */
.L_x_2342:
[----:B------:R-:W-:Y:S05]  /*ad80*/  BRA `(.L_x_2344) ;  /* 0xffffffc000f87947 */ /* 0x000fea000383ffff */
.L_x_2277:
[----:B------:R-:W-:Y:S01]  /*ad90*/  BSSY B0, `(.L_x_2345) ;  /* 0x0000005000007945 */ /* 0x000fe20003800000 */
[----:B------:R-:W-:-:S07]  /*ada0*/  IMAD.MOV.U32 R15, RZ, RZ, -0x1 ;  /* 0xffffffffff0f7424 */ /* 0x000fce00078e00ff */
[----:B------:R-:W-:Y:S05]  /*adb0*/  WARPSYNC.COLLECTIVE R15, `(.L_x_2346) ;  /* 0x000000000f087348 */ /* 0x000fea0003c00000 */
[----:B------:R-:W-:Y:S01]  /*adc0*/  NOP ;  /* 0x0000000000007918 */ /* 0x000fe20000000000 */
[----:B------:R-:W-:Y:S01]  /*add0*/  ENDCOLLECTIVE ;  /* 0x000000000000791b */ /* 0x000fe20003800000 */
.L_x_2346:
[----:B------:R-:W-:Y:S05]  /*ade0*/  BSYNC B0 ;  /* 0x0000000000007941 */ /* 0x000fea0003800000 */
.L_x_2345:
[----:B------:R-:W-:Y:S05]  /*adf0*/  BRA `(.L_x_2347) ;  /* 0xffffffc800207947 */ /* 0x000fea000383ffff */
.L_x_2305:
[----:B-1----:R1:W2:Y:S02]  /*ae00*/  SYNCS.PHASECHK.TRANS64.TRYWAIT P0, [R15+URZ+0x30820], R0 ;  /* 0x030820000f0075a7 */ /* 0x0022a4000800017f */
[----:B--2---:R-:W-:Y:S05]  /*ae10*/  @!P0 NANOSLEEP.SYNCS 0x989680 ;  /* 0x009896800000895d */ /* 0x004fea0003900000 */
[----:B------:R-:W2:Y:S02]  /*ae20*/  @!P0 SYNCS.PHASECHK.TRANS64 P0, [R15+URZ+0x30820], R0 ;  /* 0x030820000f0085a7 */ /* 0x000ea4000800007f */
[----:B--2---:R-:W-:Y:S05]  /*ae30*/  @!P0 BRA `(.L_x_2305) ;  /* 0xfffffffc00f08947 */ /* 0x004fea000383ffff */
[----:B------:R-:W-:Y:S05]  /*ae40*/  BRA `(.L_x_2348) ;  /* 0xffffffdc00907947 */ /* 0x000fea000383ffff */
.L_x_2309:
[----:B--2---:R2:W3:Y:S02]  /*ae50*/  SYNCS.PHASECHK.TRANS64.TRYWAIT P1, [R15+URZ+0x30840], R18 ;  /* 0x030840120f0075a7 */ /* 0x0044e4000802017f */
[----:B---3--:R-:W-:Y:S05]  /*ae60*/  @!P1 NANOSLEEP.SYNCS 0x989680 ;  /* 0x009896800000995d */ /* 0x008fea0003900000 */
[----:B------:R-:W3:Y:S02]  /*ae70*/  @!P1 SYNCS.PHASECHK.TRANS64 P1, [R15+URZ+0x30840], R18 ;  /* 0x030840120f0095a7 */ /* 0x000ee4000802007f */
[----:B---3--:R-:W-:Y:S05]  /*ae80*/  @!P1 BRA `(.L_x_2309) ;  /* 0xfffffffc00f09947 */ /* 0x008fea000383ffff */
[----:B------:R-:W-:Y:S05]  /*ae90*/  BRA `(.L_x_2349) ;  /* 0xffffffe400487947 */ /* 0x000fea000383ffff */
.L_x_2311:
[----:B-1----:R1:W3:Y:S02]  /*aea0*/  SYNCS.PHASECHK.TRANS64.TRYWAIT P1, [R15+URZ+0x30828], R18 ;  /* 0x030828120f0075a7 */ /* 0x0022e4000802017f */
[----:B---3--:R-:W-:Y:S05]  /*aeb0*/  @!P1 NANOSLEEP.SYNCS 0x989680 ;  /* 0x009896800000995d */ /* 0x008fea0003900000 */
[----:B------:R-:W3:Y:S02]  /*aec0*/  @!P1 SYNCS.PHASECHK.TRANS64 P1, [R15+URZ+0x30828], R18 ;  /* 0x030828120f0095a7 */ /* 0x000ee4000802007f */
[----:B---3--:R-:W-:Y:S05]  /*aed0*/  @!P1 BRA `(.L_x_2311) ;  /* 0xfffffffc00f09947 */ /* 0x008fea000383ffff */
[----:B------:R-:W-:Y:S05]  /*aee0*/  BRA `(.L_x_2350) ;  /* 0xffffffe400e87947 */ /* 0x000fea000383ffff */
.L_x_2313:
[----:B---3--:R3:W4:Y:S02]  /*aef0*/  SYNCS.PHASECHK.TRANS64.TRYWAIT P1, [R15+URZ+0x30848], R18 ;  /* 0x030848120f0075a7 */ /* 0x008724000802017f */
[----:B----4-:R-:W-:Y:S05]  /*af00*/  @!P1 NANOSLEEP.SYNCS 0x989680 ;  /* 0x009896800000995d */ /* 0x010fea0003900000 */
[----:B------:R-:W4:Y:S02]  /*af10*/  @!P1 SYNCS.PHASECHK.TRANS64 P1, [R15+URZ+0x30848], R18 ;  /* 0x030848120f0095a7 */ /* 0x000f24000802007f */
[----:B----4-:R-:W-:Y:S05]  /*af20*/  @!P1 BRA `(.L_x_2313) ;  /* 0xfffffffc00f09947 */ /* 0x010fea000383ffff */
[----:B------:R-:W-:Y:S05]  /*af30*/  BRA `(.L_x_2351) ;  /* 0xffffffe800887947 */ /* 0x000fea000383ffff */
.L_x_2315:
[----:B------:R-:W-:-:S07]  /*af40*/  SHF.L.U32 R4, R10, 0x1f, RZ ;  /* 0x0000001f0a047819 */ /* 0x000fce00000006ff */
.L_x_2352:
[----:B----4-:R4:W1:Y:S02]  /*af50*/  SYNCS.PHASECHK.TRANS64.TRYWAIT P1, [R15+URZ+0x30820], R4 ;  /* 0x030820040f0075a7 */ /* 0x010864000802017f */
[----:B-1----:R-:W-:Y:S05]  /*af60*/  @!P1 NANOSLEEP.SYNCS 0x989680 ;  /* 0x009896800000995d */ /* 0x002fea0003900000 */
[----:B------:R-:W1:Y:S02]  /*af70*/  @!P1 SYNCS.PHASECHK.TRANS64 P1, [R15+URZ+0x30820], R4 ;  /* 0x030820040f0095a7 */ /* 0x000e64000802007f */
[----:B-1----:R-:W-:Y:S05]  /*af80*/  @!P1 BRA `(.L_x_2352) ;  /* 0xfffffffc00f09947 */ /* 0x002fea000383ffff */
[----:B------:R-:W-:Y:S05]  /*af90*/  BRA `(.L_x_2353) ;  /* 0xffffffec000c7947 */ /* 0x000fea000383ffff */
.L_x_2318:
[----:B----4-:R4:W1:Y:S02]  /*afa0*/  SYNCS.PHASECHK.TRANS64.TRYWAIT P1, [R15+URZ+0x30840], R12 ;  /* 0x0308400c0f0075a7 */ /* 0x010864000802017f */
[----:B-1----:R-:W-:Y:S05]  /*afb0*/  @!P1 NANOSLEEP.SYNCS 0x989680 ;  /* 0x009896800000995d */ /* 0x002fea0003900000 */
[----:B------:R-:W1:Y:S02]  /*afc0*/  @!P1 SYNCS.PHASECHK.TRANS64 P1, [R15+URZ+0x30840], R12 ;  /* 0x0308400c0f0095a7 */ /* 0x000e64000802007f */
[----:B-1----:R-:W-:Y:S05]  /*afd0*/  @!P1 BRA `(.L_x_2318) ;  /* 0xfffffffc00f09947 */ /* 0x002fea000383ffff */
[----:B------:R-:W-:Y:S05]  /*afe0*/  BRA `(.L_x_2354) ;  /* 0xffffffec00c87947 */ /* 0x000fea000383ffff */
.L_x_2320:
[----:B-1----:R1:W2:Y:S02]  /*aff0*/  SYNCS.PHASECHK.TRANS64.TRYWAIT P1, [R15+URZ+0x30828], R12 ;  /* 0x0308280c0f0075a7 */ /* 0x0022a4000802017f */
[----:B--2---:R-:W-:Y:S05]  /*b000*/  @!P1 NANOSLEEP.SYNCS 0x989680 ;  /* 0x009896800000995d */ /* 0x004fea0003900000 */
[----:B------:R-:W2:Y:S02]  /*b010*/  @!P1 SYNCS.PHASECHK.TRANS64 P1, [R15+URZ+0x30828], R12 ;  /* 0x0308280c0f0095a7 */ /* 0x000ea4000802007f */
[----:B--2---:R-:W-:Y:S05]  /*b020*/  @!P1 BRA `(.L_x_2320) ;  /* 0xfffffffc00f09947 */ /* 0x004fea000383ffff */
[----:B------:R-:W-:Y:S05]  /*b030*/  BRA `(.L_x_2355) ;  /* 0xfffffff0005c7947 */ /* 0x000fea000383ffff */
.L_x_2322:
[----:B------:R1:W1:Y:S02]  /*b040*/  SYNCS.PHASECHK.TRANS64.TRYWAIT P0, [R3+URZ+0x30840], R0 ;  /* 0x03084000030075a7 */ /* 0x000264000800017f */
[----:B-1----:R-:W-:Y:S05]  /*b050*/  @!P0 NANOSLEEP.SYNCS 0x989680 ;  /* 0x009896800000895d */ /* 0x002fea0003900000 */
[----:B------:R-:W1:Y:S02]  /*b060*/  @!P0 SYNCS.PHASECHK.TRANS64 P0, [R3+URZ+0x30840], R0 ;  /* 0x03084000030085a7 */ /* 0x000e64000800007f */
[----:B-1----:R-:W-:Y:S05]  /*b070*/  @!P0 BRA `(.L_x_2322) ;  /* 0xfffffffc00f08947 */ /* 0x002fea000383ffff */
[----:B------:R-:W-:Y:S05]  /*b080*/  BRA `(.L_x_2356) ;  /* 0xfffffff4000c7947 */ /* 0x000fea000383ffff */
.L_x_2324:
[----:B------:R-:W-:Y:S01]  /*b090*/  BSSY B0, `(.L_x_2357) ;  /* 0x0000006000007945 */ /* 0x000fe20003800000 */
[----:B------:R-:W-:-:S07]  /*b0a0*/  IMAD.MOV.U32 R15, RZ, RZ, -0x1 ;  /* 0xffffffffff0f7424 */ /* 0x000fce00078e00ff */
[----:B---3--:R-:W-:Y:S05]  /*b0b0*/  WARPSYNC.COLLECTIVE R15, `(.L_x_2358) ;  /* 0x000000000f0c7348 */ /* 0x008fea0003c00000 */
[----:B------:R-:W-:Y:S02]  /*b0c0*/  ELECT P6, UR62, PT ;  /* 0x00000000003e782f */ /* 0x000fe400038c0000 */
[----:B------:R-:W-:Y:S01]  /*b0d0*/  MOV R14, UR62 ;  /* 0x0000003e000e7c02 */ /* 0x000fe20008000f00 */
[----:B---3--:R-:W-:Y:S10]  /*b0e0*/  ENDCOLLECTIVE ;  /* 0x000000000000791b */ /* 0x008ff40003800000 */
.L_x_2358:
[----:B------:R-:W-:Y:S05]  /*b0f0*/  BSYNC B0 ;  /* 0x0000000000007941 */ /* 0x000fea0003800000 */
.L_x_2357:
[----:B------:R-:W-:Y:S05]  /*b100*/  BRA `(.L_x_2359) ;  /* 0xfffffff400bc7947 */ /* 0x000fea000383ffff */
.L_x_2326:
[----:B-1----:R1:W2:Y:S02]  /*b110*/  SYNCS.PHASECHK.TRANS64.TRYWAIT P0, [R7+URZ], R4 ;  /* 0x00000004070075a7 */ /* 0x0022a4000800017f */
[----:B--2---:R-:W-:Y:S05]  /*b120*/  @!P0 NANOSLEEP.SYNCS 0x989680 ;  /* 0x009896800000895d */ /* 0x004fea0003900000 */
[----:B------:R-:W2:Y:S02]  /*b130*/  @!P0 SYNCS.PHASECHK.TRANS64 P0, [R7+URZ], R4 ;  /* 0x00000004070085a7 */ /* 0x000ea4000800007f */
[----:B--2---:R-:W-:Y:S05]  /*b140*/  @!P0 BRA `(.L_x_2326) ;  /* 0xfffffffc00f08947 */ /* 0x004fea000383ffff */
[----:B------:R-:W-:Y:S05]  /*b150*/  BRA `(.L_x_2360) ;  /* 0xfffffff400fc7947 */ /* 0x000fea000383ffff */
.L_x_2327:
[----:B--2---:R2:W4:Y:S02]  /*b160*/  SYNCS.PHASECHK.TRANS64.TRYWAIT P0, [R3+URZ], R2 ;  /* 0x00000002030075a7 */ /* 0x004524000800017f */
[----:B----4-:R-:W-:Y:S05]  /*b170*/  @!P0 NANOSLEEP.SYNCS 0x989680 ;  /* 0x009896800000895d */ /* 0x010fea0003900000 */
[----:B------:R-:W4:Y:S02]  /*b180*/  @!P0 SYNCS.PHASECHK.TRANS64 P0, [R3+URZ], R2 ;  /* 0x00000002030085a7 */ /* 0x000f24000800007f */
[----:B----4-:R-:W-:Y:S05]  /*b190*/  @!P0 BRA `(.L_x_2327) ;  /* 0xfffffffc00f08947 */ /* 0x010fea000383ffff */
[----:B------:R-:W-:Y:S05]  /*b1a0*/  BRA `(.L_x_2361) ;  /* 0xfffffff400f07947 */ /* 0x000fea000383ffff */
.L_x_2329:
[----:B--2---:R2:W4:Y:S02]  /*b1b0*/  SYNCS.PHASECHK.TRANS64.TRYWAIT P0, [R5+URZ], R4 ;  /* 0x00000004050075a7 */ /* 0x004524000800017f */
[----:B----4-:R-:W-:Y:S05]  /*b1c0*/  @!P0 NANOSLEEP.SYNCS 0x989680 ;  /* 0x009896800000895d */ /* 0x010fea0003900000 */
[----:B------:R-:W4:Y:S02]  /*b1d0*/  @!P0 SYNCS.PHASECHK.TRANS64 P0, [R5+URZ], R4 ;  /* 0x00000004050085a7 */ /* 0x000f24000800007f */
[----:B----4-:R-:W-:Y:S05]  /*b1e0*/  @!P0 BRA `(.L_x_2329) ;  /* 0xfffffffc00f08947 */ /* 0x010fea000383ffff */
[----:B------:R-:W-:Y:S05]  /*b1f0*/  BRA `(.L_x_2362) ;  /* 0xfffffff400f47947 */ /* 0x000fea000383ffff */
.L_x_2363:
        /* <DEDUP_REMOVED lines=16> */
.L_x_3668:


//--------------------- .text._ZN7cutlass13device_kernelIN5flash11enable_sm90INS1_16FlashAttnBwdSm90INS1_25CollectiveMainloopBwdSm90ILi2ELi2ELi2EN4cute5tupleIJNS5_1CILi1EEES8_S8_EEENS6_IJNS7_ILi64EEENS7_ILi128EEESB_EEENS_6half_tEfNS_4arch4Sm90ELb1ELb0ELb1ELb0ELb0ELb1ELb0ELb0ELi2ELi1ELi2ELi1ELb0EEENS1_21CollectiveEpilogueBwdISC_SD_SF_Li256ELb0ELb0ELi1EEENS1_25SingleTileBwdLPTSchedulerILb0ELi128ELb0EEEEEEEEEvNT_6ParamsE --------------------------
	.section	.text._ZN7cutlass13device_kernelIN5flash11enable_sm90INS1_16FlashAttnBwdSm90INS1_25CollectiveMainloopBwdSm90ILi2ELi2ELi2EN4cute5tupleIJNS5_1CILi1EEES8_S8_EEENS6_IJNS7_ILi64EEENS7_ILi128EEESB_EEENS_6half_tEfNS_4arch4Sm90ELb1ELb0ELb1ELb0ELb0ELb1ELb0ELb0ELi2ELi1ELi2ELi1ELb0EEENS1_21CollectiveEpilogueBwdISC_SD_SF_Li256ELb0ELb0ELi1EEENS1_25SingleTileBwdLPTSchedulerILb0ELi128ELb0EEEEEEEEEvNT_6ParamsE,"ax",@progbits
	.align	128
.text._ZN7cutlass13device_kernelIN5flash11enable_sm90INS1_16FlashAttnBwdSm90INS1_25CollectiveMainloopBwdSm90ILi2ELi2ELi2EN4cute5tupleIJNS5_1CILi1EEES8_S8_EEENS6_IJNS7_ILi64EEENS7_ILi128EEESB_EEENS_6half_tEfNS_4arch4Sm90ELb1ELb0ELb1ELb0ELb0ELb1ELb0ELb0ELi2ELi1ELi2ELi1ELb0EEENS1_21CollectiveEpilogueBwdISC_SD_SF_Li256ELb0ELb0ELi1EEENS1_25SingleTileBwdLPTSchedulerILb0ELi128ELb0EEEEEEEEEvNT_6ParamsE:
        .type           _ZN7cutlass13device_kernelIN5flash11enable_sm90INS1_16FlashAttnBwdSm90INS1_25CollectiveMainloopBwdSm90ILi2ELi2ELi2EN4cute5tupleIJNS5_1CILi1EEES8_S8_EEENS6_IJNS7_ILi64EEENS7_ILi128EEESB_EEENS_6half_tEfNS_4arch4Sm90ELb1ELb0ELb1ELb0ELb0ELb1ELb0ELb0ELi2ELi1ELi2ELi1ELb0EEENS1_21CollectiveEpilogueBwdISC_SD_SF_Li256ELb0ELb0ELi1EEENS1_25SingleTileBwdLPTSchedulerILb0ELi128ELb0EEEEEEEEEvNT_6ParamsE,@function
        .size           _ZN7cutlass13device_kernelIN5flash11enable_sm90INS1_16FlashAttnBwdSm90INS1_25CollectiveMainloopBwdSm90ILi2ELi2ELi2EN4cute5tupleIJNS5_1CILi1EEES8_S8_EEENS6_IJNS7_ILi64EEENS7_ILi128EEESB_EEENS_6half_tEfNS_4arch4Sm90ELb1ELb0ELb1ELb0ELb0ELb1ELb0ELb0ELi2ELi1ELi2ELi1ELb0EEENS1_21CollectiveEpilogueBwdISC_SD_SF_Li256ELb0ELb0ELi1EEENS1_25SingleTileBwdLPTSchedulerILb0ELi128ELb0EEEEEEEEEvNT_6ParamsE,(.L_x_3669 - _ZN7cutlass13device_kernelIN5flash11enable_sm90INS1_16FlashAttnBwdSm90INS1_25CollectiveMainloopBwdSm90ILi2ELi2ELi2EN4cute5tupleIJNS5_1CILi1EEES8_S8_EEENS6_IJNS7_ILi64EEENS7_ILi128EEESB_EEENS_6half_tEfNS_4arch4Sm90ELb1ELb0ELb1ELb0ELb0ELb1ELb0ELb0ELi2ELi1ELi2ELi1ELb0EEENS1_21CollectiveEpilogueBwdISC_SD_SF_Li256ELb0ELb0ELi1EEENS1_25SingleTileBwdLPTSchedulerILb0ELi128ELb0EEEEEEEEEvNT_6ParamsE)
        .other          _ZN7cutlass13device_kernelIN5flash11enable_sm90INS1_16FlashAttnBwdSm90INS1_25CollectiveMainloopBwdSm90ILi2ELi2ELi2EN4cute5tupleIJNS5_1CILi1EEES8_S8_EEENS6_IJNS7_ILi64EEENS7_ILi128EEESB_EEENS_6half_tEfNS_4arch4Sm90ELb1ELb0ELb1ELb0ELb0ELb1ELb0ELb0ELi2ELi1ELi2ELi1ELb0EEENS1_21CollectiveEpilogueBwdISC_SD_SF_Li256ELb0ELb0ELi1EEENS1_25SingleTileBwdLPTSchedulerILb0ELi128ELb0EEEEEEEEEvNT_6ParamsE,@"STO_CUDA_ENTRY STV_DEFAULT"
_ZN7cutlass13device_kernelIN5flash11enable_sm90INS1_16FlashAttnBwdSm90INS1_25CollectiveMainloopBwdSm90ILi2ELi2ELi2EN4cute5tupleIJNS5_1CILi1EEES8_S8_EEENS6_IJNS7_ILi64EEENS7_ILi128EEESB_EEENS_6half_tEfNS_4arch4Sm90ELb1ELb0ELb1ELb0ELb0ELb1ELb0ELb0ELi2ELi1ELi2ELi1ELb0EEENS1_21CollectiveEpilogueBwdISC_SD_SF_Li256ELb0ELb0ELi1EEENS1_25SingleTileBwdLPTSchedulerILb0ELi128ELb0EEEEEEEEEvNT_6ParamsE:
        /* <DEDUP_REMOVED lines=30> */
.L_x_2365:
[----:B------:R-:W-:Y:S05]  /*01e0*/  BSYNC B0 ;  /* 0x0000000000007941 */ /* 0x000fea0003800000 */
.L_x_2364:
        /* <DEDUP_REMOVED lines=37> */
.L_x_2366:
        /* <DEDUP_REMOVED lines=22> */
.L_x_2367:
[----:B------:R-:W-:Y:S01]  /*05a0*/  PLOP3.LUT P0, PT, PT, PT, UP0, 0x80, 0x0 ;  /* 0x000000000000781c */ /* 0x000fe20003f0f008 */
[----:B------:R-:W-:Y:S01]  /*05b0*/  NOP ;  /* 0x0000000000007918 */ /* 0x000fe20000000000 */
[----:B------:R-:W-:Y:S01]  /*05c0*/  BSSY B6, `(.L_x_2368) ;  /* 0x00009a1000067945 */ /* 0x000fe20003800000 */
[----:B-12-4-:R-:W-:Y:S10]  /*05d0*/  BAR.SYNC.DEFER_BLOCKING 0x0 ;  /* 0x0000000000007b1d */ /* 0x016ff40000010000 */
[----:B------:R-:W-:Y:S05]  /*05e0*/  @!P0 BRA `(.L_x_2369) ;  /* 0x00000068001c8947 */ /* 0x000fea0003800000 */
.L_x_2370:
[----:B------:R-:W-:-:S08]  /*05f0*/  NOP ;  /* 0x0000000000007918 */ /* 0x000fd00000000000 */
[----:B------:R-:W1:Y:S02]  /*0600*/  USETMAXREG.TRY_ALLOC.CTAPOOL UP0, 0xf0 ;  /* 0x000000f0000079c8 */ /* 0x000e640008000600 */
[----:B-1----:R-:W-:-:S13]  /*0610*/  PLOP3.LUT P0, PT, PT, PT, UP0, 0x80, 0x0 ;  /* 0x000000000000781c */ /* 0x002fda0003f0f008 */
[----:B------:R-:W-:Y:S05]  /*0620*/  @!P0 BRA `(.L_x_2370) ;  /* 0xfffffffc00f08947 */ /* 0x000fea000383ffff */
[----:B------:R-:W-:Y:S01]  /*0630*/  LOP3.LUT R0, R0, 0x3, RZ, 0xc0, !PT ;  /* 0x0000000300007812 */ /* 0x000fe200078ec0ff */
[----:B------:R-:W1:Y:S01]  /*0640*/  S2R R2, SR_TID.X ;  /* 0x0000000000027919 */ /* 0x000e620000002100 */
[----:B------:R-:W2:Y:S01]  /*0650*/  S2UR UR7, SR_CTAID.X ;  /* 0x00000000000779c3 */ /* 0x000ea20000002500 */
[----:B------:R-:W-:Y:S02]  /*0660*/  ULDC UR8, c[0x0][0xb50] ;  /* 0x0002d40000087ab9 */ /* 0x000fe40000000800 */
[----:B------:R-:W-:Y:S01]  /*0670*/  UISETP.NE.AND UP0, UPT, UR8, 0x1, UPT ;  /* 0x000000010800788c */ /* 0x000fe2000bf05270 */
[----:B------:R-:W3:Y:S04]  /*0680*/  SHFL.IDX PT, R0, R0, RZ, 0x1f ;  /* 0x00001fff00007589 */ /* 0x000ee800000e0000 */
[----:B------:R-:W4:Y:S06]  /*0690*/  LDC R3, c[0x0][0xb68] ;  /* 0x0002da00ff037b82 */ /* 0x000f2c0000000800 */
[----:B------:R-:W-:Y:S01]  /*06a0*/  @UP0 ULDC UR4, c[0x0][0xb54] ;  /* 0x0002d50000040ab9 */ /* 0x000fe20000000800 */
[----:B------:R-:W-:Y:S01]  /*06b0*/  @UP0 ULDC UR9, c[0x0][0xb58] ;  /* 0x0002d60000090ab9 */ /* 0x000fe20000000800 */
[----:B--2---:R-:W-:-:S02]  /*06c0*/  UIMAD.WIDE.U32 UR4, UR7, UR4, URZ ;  /* 0x00000004070472a5 */ /* 0x004fc4000f8e003f */
[----:B------:R-:W-:Y:S01]  /*06d0*/  UMOV UR6, UR7 ;  /* 0x0000000700067c82 */ /* 0x000fe20008000000 */
[----:B---3--:R-:W-:Y:S01]  /*06e0*/  ISETP.NE.AND P0, PT, R0, RZ, PT ;  /* 0x000000ff0000720c */ /* 0x008fe20003f05270 */
[----:B------:R-:W-:Y:S01]  /*06f0*/  @UP0 USHF.R.U32.HI UR6, URZ, UR9, UR5 ;  /* 0x000000093f060299 */ /* 0x000fe20008011605 */
[----:B-1----:R-:W-:-:S03]  /*0700*/  SHF.R.U32.HI R2, RZ, 0x7, R2 ;  /* 0x00000007ff027819 */ /* 0x002fc60000011602 */
[----:B------:R-:W-:-:S04]  /*0710*/  UIADD3 UR4, -UR6, URZ, URZ ;  /* 0x0000003f06047290 */ /* 0x000fc8000fffe13f */
[----:B------:R-:W-:-:S04]  /*0720*/  UIMAD UR10, UR8, UR4, UR7 ;  /* 0x00000004080a72a4 */ /* 0x000fc8000f8e0207 */
[----:B------:R-:W-:-:S05]  /*0730*/  @!P0 VIADD R2, R2, 0x9 ;  /* 0x0000000902028836 */ /* 0x000fca0000000000 */
[----:B------:R1:W-:Y:S06]  /*0740*/  @!P0 BAR.ARV R2, 0xa0 ;  /* 0x000280020000851d */ /* 0x0003ec0000002000 */
[----:B----4-:R-:W-:-:S13]  /*0750*/  ISETP.LE.AND P0, PT, R3, UR6, PT ;  /* 0x0000000603007c0c */ /* 0x010fda000bf03270 */
[----:B-1----:R-:W-:Y:S05]  /*0760*/  @!P0 BRA `(.L_x_2371) ;  /* 0x0000000000208947 */ /* 0x002fea0003800000 */
[----:B------:R-:W-:Y:S01]  /*0770*/  ULDC UR7, c[0x0][0xb5c] ;  /* 0x0002d70000077ab9 */ /* 0x000fe20000000800 */
[----:B------:R-:W-:Y:S01]  /*0780*/  UMOV UR36, UR10 ;  /* 0x0000000a00247c82 */ /* 0x000fe20008000000 */
[----:B------:R-:W-:-:S11]  /*0790*/  UISETP.NE.AND UP0, UPT, UR7, 0x1, UPT ;  /* 0x000000010700788c */ /* 0x000fd6000bf05270 */
[----:B------:R-:W-:Y:S02]  /*07a0*/  @UP0 ULDC.64 UR8, c[0x0][0xb60] ;  /* 0x0002d80000080ab9 */ /* 0x000fe40000000a00 */
[----:B------:R-:W-:-:S04]  /*07b0*/  UIMAD.WIDE.U32 UR4, UR10, UR8, URZ ;  /* 0x000000080a0472a5 */ /* 0x000fc8000f8e003f */
[----:B------:R-:W-:-:S04]  /*07c0*/  @UP0 USHF.R.U32.HI UR36, URZ, UR9, UR5 ;  /* 0x000000093f240299 */ /* 0x000fc80008011605 */
[----:B------:R-:W-:Y:S01]  /*07d0*/  UIMAD UR4, UR36, UR7, URZ ;  /* 0x00000007240472a4 */ /* 0x000fe2000f8e023f */
[----:B------:R-:W-:Y:S11]  /*07e0*/  BRA `(.L_x_2372) ;  /* 0x00000000001c7947 */ /* 0x000ff60003800000 */
.L_x_2371:
[----:B------:R-:W-:Y:S01]  /*07f0*/  ULDC UR7, c[0x0][0xb44] ;  /* 0x0002d10000077ab9 */ /* 0x000fe20000000800 */
[----:B------:R-:W-:Y:S01]  /*0800*/  UMOV UR36, UR10 ;  /* 0x0000000a00247c82 */ /* 0x000fe20008000000 */
[----:B------:R-:W-:-:S11]  /*0810*/  UISETP.NE.AND UP0, UPT, UR7, 0x1, UPT ;  /* 0x000000010700788c */ /* 0x000fd6000bf05270 */
[----:B------:R-:W-:Y:S02]  /*0820*/  @UP0 ULDC.64 UR8, c[0x0][0xb48] ;  /* 0x0002d20000080ab9 */ /* 0x000fe40000000a00 */
[----:B------:R-:W-:-:S04]  /*0830*/  UIMAD.WIDE.U32 UR4, UR10, UR8, URZ ;  /* 0x000000080a0472a5 */ /* 0x000fc8000f8e003f */
[----:B------:R-:W-:-:S04]  /*0840*/  @UP0 USHF.R.U32.HI UR36, URZ, UR9, UR5 ;  /* 0x000000093f240299 */ /* 0x000fc80008011605 */
[----:B------:R-:W-:-:S12]  /*0850*/  UIMAD UR4, UR36, UR7, URZ ;  /* 0x00000007240472a4 */ /* 0x000fd8000f8e023f */
.L_x_2372:
[----:B------:R-:W-:Y:S01]  /*0860*/  ULDC UR43, c[0x0][0xb38] ;  /* 0x0002ce00002b7ab9 */ /* 0x000fe20000000800 */
[----:B------:R-:W-:Y:S02]  /*0870*/  UIADD3 UR4, UR10, -UR4, URZ ;  /* 0x800000040a047290 */ /* 0x000fe4000fffe03f */
[----:B------:R-:W-:Y:S01]  /*0880*/  UISETP.NE.AND UP0, UPT, UR43, 0x1, UPT ;  /* 0x000000012b00788c */ /* 0x000fe2000bf05270 */
[----:B------:R-:W-:Y:S02]  /*0890*/  ULDC UR5, c[0x0][0xb44] ;  /* 0x0002d10000057ab9 */ /* 0x000fe40000000800 */
[----:B------:R-:W-:-:S08]  /*08a0*/  UIMAD UR6, UR6, UR5, UR4 ;  /* 0x00000005060672a4 */ /* 0x000fd0000f8e0204 */
[----:B------:R-:W-:Y:S01]  /*08b0*/  @UP0 ULDC UR4, c[0x0][0xb3c] ;  /* 0x0002cf0000040ab9 */ /* 0x000fe20000000800 */
[----:B------:R-:W-:Y:S01]  /*08c0*/  @UP0 ULDC UR7, c[0x0][0xb40] ;  /* 0x0002d00000070ab9 */ /* 0x000fe20000000800 */
[----:B------:R-:W-:Y:S02]  /*08d0*/  UIMAD.WIDE.U32 UR4, UR6, UR4, URZ ;  /* 0x00000004060472a5 */ /* 0x000fe4000f8e003f */
[----:B------:R-:W-:Y:S02]  /*08e0*/  UMOV UR44, UR6 ;  /* 0x00000006002c7c82 */ /* 0x000fe40008000000 */
[----:B------:R-:W-:-:S04]  /*08f0*/  @UP0 USHF.R.U32.HI UR44, URZ, UR7, UR5 ;  /* 0x000000073f2c0299 */ /* 0x000fc80008011605 */
[----:B------:R-:W-:Y:S02]  /*0900*/  UIADD3 UR4, -UR44, URZ, URZ ;  /* 0x0000003f2c047290 */ /* 0x000fe4000fffe13f */
[----:B------:R-:W-:Y:S02]  /*0910*/  ISETP.LE.AND P0, PT, RZ, UR44, PT ;  /* 0x0000002cff007c0c */ /* 0x000fe4000bf03270 */
[----:B------:R-:W-:-:S11]  /*0920*/  UIMAD UR43, UR43, UR4, UR6 ;  /* 0x000000042b2b72a4 */ /* 0x000fd6000f8e0206 */
[----:B------:R-:W-:Y:S05]  /*0930*/  @!P0 BRA `(.L_x_2373) ;  /* 0x0000009400a48947 */ /* 0x000fea0003800000 */
[----:B------:R-:W-:Y:S01]  /*0940*/  ULDC UR7, c[0x0][0x280] ;  /* 0x0000a00000077ab9 */ /* 0x000fe20000000800 */
[----:B------:R-:W-:Y:S01]  /*0950*/  ULDC UR5, c[0x0][0x290] ;  /* 0x0000a40000057ab9 */ /* 0x000fe20000000800 */
[----:B------:R-:W-:Y:S01]  /*0960*/  ULEA UR4, UR36, UR7, 0x7 ;  /* 0x0000000724047291 */ /* 0x000fe2000f8e383f */
[----:B------:R-:W-:Y:S01]  /*0970*/  PLOP3.LUT P0, PT, PT, PT, PT, 0x80, 0x0 ;  /* 0x000000000000781c */ /* 0x000fe20003f0f070 */
[----:B------:R-:W-:Y:S01]  /*0980*/  ULDC UR6, c[0x0][0x74c] ;  /* 0x0001d30000067ab9 */ /* 0x000fe20000000800 */
[----:B------:R-:W-:Y:S01]  /*0990*/  CS2R R86, SRZ ;  /* 0x0000000000567805 */ /* 0x000fe2000001ff00 */
[----:B------:R-:W-:Y:S01]  /*09a0*/  UIADD3 UR5, -UR6, UR4, -UR5 ;  /* 0x0000000406057290 */ /* 0x000fe2000fffe905 */
[----:B------:R-:W-:Y:S01]  /*09b0*/  CS2R R84, SRZ ;  /* 0x0000000000547805 */ /* 0x000fe2000001ff00 */
[----:B------:R-:W-:Y:S01]  /*09c0*/  UIADD3 UR4, UR7, 0x3f, URZ ;  /* 0x0000003f07047890 */ /* 0x000fe2000fffe03f */
        /* <DEDUP_REMOVED lines=20> */
[----:B------:R-:W-:Y:S01]  /*0b10*/  CS2R R58, SRZ ;  /* 0x00000000003a7805 */ /* 0x000fe2000001ff00 */
[----:B------:R-:W-:Y:S01]  /*0b20*/  UISETP.GT.AND UP0, UPT, UR37, UR39, UPT ;  /* 0x000000272500728c */ /* 0x000fe2000bf04270 */
[----:B------:R-:W-:Y:S02]  /*0b30*/  CS2R R56, SRZ ;  /* 0x0000000000387805 */ /* 0x000fe4000001ff00 */
[----:B------:R-:W-:Y:S02]  /*0b40*/  CS2R R54, SRZ ;  /* 0x0000000000367805 */ /* 0x000fe4000001ff00 */
[----:B------:R-:W-:Y:S02]  /*0b50*/  CS2R R52, SRZ ;  /* 0x0000000000347805 */ /* 0x000fe4000001ff00 */
[----:B------:R-:W-:-:S02]  /*0b60*/  CS2R R50, SRZ ;  /* 0x0000000000327805 */ /* 0x000fc4000001ff00 */
[----:B------:R-:W-:Y:S02]  /*0b70*/  CS2R R48, SRZ ;  /* 0x0000000000307805 */ /* 0x000fe4000001ff00 */
[----:B------:R-:W-:Y:S02]  /*0b80*/  PLOP3.LUT P1, PT, PT, PT, UP0, 0x80, 0x0 ;  /* 0x000000000000781c */ /* 0x000fe40003f2f008 */
        /* <DEDUP_REMOVED lines=67> */
.L_x_2376:
        /* <DEDUP_REMOVED lines=15> */
.L_x_2375:
[----:B------:R-:W1:Y:S01]  /*10b0*/  S2R R3, SR_CgaCtaId ;  /* 0x0000000000037919 */ /* 0x000e620000008800 */
[----:B------:R-:W-:-:S04]  /*10c0*/  MOV R0, 0x400 ;  /* 0x0000040000007802 */ /* 0x000fc80000000f00 */
[----:B-1----:R-:W-:-:S05]  /*10d0*/  LEA R16, R3, R0, 0x18 ;  /* 0x0000000003107211 */ /* 0x002fca00078ec0ff */
[----:B------:R1:W-:Y:S01]  /*10e0*/  STL [R1], R16 ;  /* 0x0000001001007387 */ /* 0x0003e20000100800 */
[----:B------:R-:W-:-:S05]  /*10f0*/  VIADD R2, R16, 0x28800 ;  /* 0x0002880010027836 */ /* 0x000fca0000000000 */
[----:B------:R-:W-:-:S13]  /*1100*/  LOP3.LUT P0, RZ, R2, 0x3ff, RZ, 0xc0, !PT ;  /* 0x000003ff02ff7812 */ /* 0x000fda000780c0ff */
[----:B-1----:R-:W-:Y:S05]  /*1110*/  @!P0 BRA `(.L_x_2377) ;  /* 0x00000000007c8947 */ /* 0x002fea0003800000 */
        /* <DEDUP_REMOVED lines=16> */
.L_x_2378:
        /* <DEDUP_REMOVED lines=15> */
.L_x_2377:
        /* <DEDUP_REMOVED lines=8> */
.L_x_2485:
[----:B------:R-:W-:Y:S01]  /*1390*/  SHF.L.U32 R8, RZ, 0x1f, RZ ;  /* 0x0000001fff087819 */ /* 0x000fe200000006ff */
[----:B------:R-:W-:Y:S01]  /*13a0*/  IMAD.SHL.U32 R4, R0, 0x40, RZ ;  /* 0x0000004000047824 */ /* 0x000fe200078e00ff */
[CC--:B------:R-:W-:Y:S02]  /*13b0*/  LEA.HI R5, R3.reuse, R0.reuse, RZ, 0x5 ;  /* 0x0000000003057211 */ /* 0x0c0fe400078f28ff */
[----:B------:R-:W3:Y:S02]  /*13c0*/  SYNCS.PHASECHK.TRANS64.TRYWAIT P0, [R16+URZ+0x30800], R8 ;  /* 0x03080008100075a7 */ /* 0x000ee4000800017f */
[----:B------:R-:W-:Y:S02]  /*13d0*/  SHF.R.S32.HI R6, RZ, 0x5, R5 ;  /* 0x00000005ff067819 */ /* 0x000fe40000011405 */
[----:B------:R-:W-:Y:S02]  /*13e0*/  LOP3.LUT R5, R2, 0xffffff80, RZ, 0xc0, !PT ;  /* 0xffffff8002057812 */ /* 0x000fe400078ec0ff */
[----:B------:R-:W-:Y:S01]  /*13f0*/  LOP3.LUT R4, R4, 0x1c0, RZ, 0xc0, !PT ;  /* 0x000001c004047812 */ /* 0x000fe200078ec0ff */
[----:B------:R-:W-:Y:S01]  /*1400*/  IMAD.SHL.U32 R7, R6, 0x10, RZ ;  /* 0x0000001006077824 */ /* 0x000fe200078e00ff */
[CC--:B------:R-:W-:Y:S01]  /*1410*/  LEA.HI R2, R3.reuse, R0.reuse, RZ, 0x3 ;  /* 0x0000000003027211 */ /* 0x0c0fe200078f18ff */
[----:B------:R-:W-:Y:S01]  /*1420*/  IMAD.IADD R5, R0, 0x1, -R5 ;  /* 0x0000000100057824 */ /* 0x000fe200078e0a05 */
[----:B------:R-:W-:-:S02]  /*1430*/  LEA.HI R3, R3, R0, RZ, 0x4 ;  /* 0x0000000003037211 */ /* 0x000fc400078f20ff */
[----:B------:R-:W-:Y:S01]  /*1440*/  LOP3.LUT R7, R4, 0x30, R7, 0xf8, !PT ;  /* 0x0000003004077812 */ /* 0x000fe200078ef807 */
[----:B---3--:R-:W-:Y:S06]  /*1450*/  @P0 BRA `(.L_x_2380) ;  /* 0x0000000000080947 */ /* 0x008fec0003800000 */
[----:B------:R-:W3:Y:S02]  /*1460*/  SYNCS.PHASECHK.TRANS64.TRYWAIT P0, [R16+URZ+0x30800], R8 ;  /* 0x03080008100075a7 */ /* 0x000ee4000800017f */
[----:B---3--:R-:W-:Y:S05]  /*1470*/  @!P0 BRA `(.L_x_2381) ;  /* 0x0000008800f88947 */ /* 0x008fea0003800000 */
.L_x_2380:
[----:B------:R-:W4:Y:S01]  /*1480*/  S2R R15, SR_CgaCtaId ;  /* 0x00000000000f7919 */ /* 0x000f220000008800 */
[----:B---3--:R-:W-:Y:S01]  /*1490*/  SHF.R.S32.HI R0, RZ, 0x1f, R5 ;  /* 0x0000001fff007819 */ /* 0x008fe20000011405 */
[----:B------:R-:W-:Y:S01]  /*14a0*/  ULDC UR4, c[0x0][0x290] ;  /* 0x0000a40000047ab9 */ /* 0x000fe20000000800 */
[----:B------:R-:W-:Y:S01]  /*14b0*/  SHF.R.S32.HI R8, RZ, 0x4, R3 ;  /* 0x00000004ff087819 */ /* 0x000fe20000011403 */
[----:B------:R-:W-:Y:S01]  /*14c0*/  UIMAD UR4, UR36, -0x80, UR4 ;  /* 0xffffff80240478a4 */ /* 0x000fe2000f8e0204 */
[----:B------:R-:W-:Y:S02]  /*14d0*/  LOP3.LUT R9, R7, 0x8, R2, 0xf8, !PT ;  /* 0x0000000807097812 */ /* 0x000fe400078ef802 */
[----:B------:R-:W-:Y:S02]  /*14e0*/  CS2R R86, SRZ ;  /* 0x0000000000567805 */ /* 0x000fe4000001ff00 */
[----:B------:R-:W-:Y:S02]  /*14f0*/  LEA.HI R2, R0, R5, RZ, 0x2 ;  /* 0x0000000500027211 */ /* 0x000fe400078f10ff */
[----:B------:R-:W-:-:S02]  /*1500*/  CS2R R84, SRZ ;  /* 0x0000000000547805 */ /* 0x000fc4000001ff00 */
[----:B------:R-:W-:Y:S01]  /*1510*/  LEA.HI R3, R3, R8, RZ, 0x1 ;  /* 0x0000000803037211 */ /* 0x000fe200078f08ff */
[----:B------:R-:W-:Y:S01]  /*1520*/  IMAD.U32 R10, RZ, RZ, UR4 ;  /* 0x00000004ff0a7e24 */ /* 0x000fe2000f8e00ff */
[----:B------:R-:W-:Y:S02]  /*1530*/  LEA.HI R0, R0, R5, RZ, 0x5 ;  /* 0x0000000500007211 */ /* 0x000fe400078f28ff */
[----:B------:R-:W-:Y:S02]  /*1540*/  CS2R R82, SRZ ;  /* 0x0000000000527805 */ /* 0x000fe4000001ff00 */
[----:B------:R-:W-:Y:S02]  /*1550*/  SHF.R.U32.HI R4, RZ, 0x3, R4 ;  /* 0x00000003ff047819 */ /* 0x000fe40000011604 */
[----:B------:R-:W-:Y:S02]  /*1560*/  CS2R R80, SRZ ;  /* 0x0000000000507805 */ /* 0x000fe4000001ff00 */
[----:B------:R-:W-:-:S02]  /*1570*/  LOP3.LUT R11, R3, 0x7ffffe, RZ, 0xc0, !PT ;  /* 0x007ffffe030b7812 */ /* 0x000fc400078ec0ff */
[----:B------:R-:W-:Y:S02]  /*1580*/  CS2R R78, SRZ ;  /* 0x00000000004e7805 */ /* 0x000fe4000001ff00 */
[----:B------:R-:W-:Y:S02]  /*1590*/  SHF.R.S32.HI R7, RZ, 0x5, R0 ;  /* 0x00000005ff077819 */ /* 0x000fe40000011400 */
[----:B------:R-:W-:Y:S02]  /*15a0*/  CS2R R76, SRZ ;  /* 0x00000000004c7805 */ /* 0x000fe4000001ff00 */
[--C-:B------:R-:W-:Y:S01]  /*15b0*/  SHF.R.S32.HI R3, RZ, 0x2, R2.reuse ;  /* 0x00000002ff037819 */ /* 0x100fe20000011402 */
[----:B------:R-:W-:Y:S01]  /*15c0*/  IMAD.IADD R11, R8, 0x1, -R11 ;  /* 0x00000001080b7824 */ /* 0x000fe200078e0a0b */
[----:B------:R-:W-:Y:S01]  /*15d0*/  SHF.R.S32.HI R0, RZ, 0x1f, R2 ;  /* 0x0000001fff007819 */ /* 0x000fe20000011402 */
[----:B------:R-:W-:Y:S01]  /*15e0*/  IMAD R7, R7, -0x10, R10 ;  /* 0xfffffff007077824 */ /* 0x000fe200078e020a */
[----:B------:R-:W-:-:S02]  /*15f0*/  LEA.HI R6, R13, R13, RZ, 0x1 ;  /* 0x0000000d0d067211 */ /* 0x000fc400078f08ff */
[----:B------:R-:W-:Y:S02]  /*1600*/  CS2R R74, SRZ ;  /* 0x00000000004a7805 */ /* 0x000fe4000001ff00 */
[----:B------:R-:W-:Y:S02]  /*1610*/  LOP3.LUT R9, R9, R4, RZ, 0x3c, !PT ;  /* 0x0000000409097212 */ /* 0x000fe400078e3cff */
[----:B------:R-:W-:Y:S02]  /*1620*/  CS2R R72, SRZ ;  /* 0x0000000000487805 */ /* 0x000fe4000001ff00 */
[----:B------:R-:W-:Y:S02]  /*1630*/  LEA.HI R4, R0, R3, RZ, 0x3 ;  /* 0x0000000300047211 */ /* 0x000fe400078f18ff */
[----:B------:R-:W-:Y:S02]  /*1640*/  CS2R R70, SRZ ;  /* 0x0000000000467805 */ /* 0x000fe4000001ff00 */
[----:B------:R-:W-:-:S02]  /*1650*/  LOP3.LUT R8, R6, 0xfffffffe, RZ, 0xc0, !PT ;  /* 0xfffffffe06087812 */ /* 0x000fc400078ec0ff */
[----:B------:R-:W-:Y:S02]  /*1660*/  CS2R R68, SRZ ;  /* 0x0000000000447805 */ /* 0x000fe4000001ff00 */
[----:B------:R-:W-:Y:S01]  /*1670*/  LOP3.LUT R6, R4, 0xfffffff8, RZ, 0xc0, !PT ;  /* 0xfffffff804067812 */ /* 0x000fe200078ec0ff */
[C---:B------:R-:W-:Y:S01]  /*1680*/  IMAD.SHL.U32 R4, R13.reuse, 0x1000, RZ ;  /* 0x000010000d047824 */ /* 0x040fe200078e00ff */
[----:B------:R-:W-:Y:S01]  /*1690*/  LOP3.LUT R2, R2, 0xfffffffc, RZ, 0xc0, !PT ;  /* 0xfffffffc02027812 */ /* 0x000fe200078ec0ff */
[----:B------:R-:W-:Y:S01]  /*16a0*/  IMAD.IADD R8, R13, 0x1, -R8 ;  /* 0x000000010d087824 */ /* 0x000fe200078e0a08 */
[----:B------:R-:W-:Y:S01]  /*16b0*/  IADD3 R7, R7, R6, -R3 ;  /* 0x0000000607077210 */ /* 0x000fe20007ffe803 */
[----:B------:R-:W-:Y:S01]  /*16c0*/  IMAD R6, R11, 0x200, R4 ;  /* 0x000002000b067824 */ /* 0x000fe200078e0204 */
[----:B--2---:R-:W-:Y:S01]  /*16d0*/  LEA.HI R0, R14, R14, RZ, 0x1 ;  /* 0x0000000e0e007211 */ /* 0x004fe200078f08ff */
[----:B------:R-:W-:Y:S01]  /*16e0*/  IMAD.IADD R230, R5, 0x1, -R2 ;  /* 0x0000000105e67824 */ /* 0x000fe200078e0a02 */
[----:B------:R-:W-:Y:S01]  /*16f0*/  MOV R12, 0x400 ;  /* 0x00000400000c7802 */ /* 0x000fe20000000f00 */
[----:B------:R-:W-:Y:S01]  /*1700*/  IMAD.IADD R2, R9, 0x1, R6 ;  /* 0x0000000109027824 */ /* 0x000fe200078e0206 */
[----:B------:R-:W-:Y:S01]  /*1710*/  LOP3.LUT R229, R0, 0xfffffffe, RZ, 0xc0, !PT ;  /* 0xfffffffe00e57812 */ /* 0x000fe200078ec0ff */
[----:B------:R-:W-:Y:S01]  /*1720*/  IMAD R0, R5, 0x4, R4 ;  /* 0x0000000405007824 */ /* 0x000fe200078e0204 */
[----:B----4-:R-:W-:Y:S01]  /*1730*/  LEA R12, R15, R12, 0x18 ;  /* 0x0000000c0f0c7211 */ /* 0x010fe200078ec0ff */
[----:B------:R-:W-:Y:S01]  /*1740*/  IMAD R5, R8, -0x40, R7 ;  /* 0xffffffc008057824 */ /* 0x000fe200078e0207 */
[----:B------:R2:W-:Y:S01]  /*1750*/  STL [R1+0x4], R2 ;  /* 0x0000040201007387 */ /* 0x0005e20000100800 */
[----:B------:R-:W-:Y:S01]  /*1760*/  IMAD.IADD R229, R14, 0x1, -R229 ;  /* 0x000000010ee57824 */ /* 0x000fe200078e0ae5 */
        /* <DEDUP_REMOVED lines=56> */
[----:B--2---:R-:W-:Y:S02]  /*1af0*/  IMAD R2, R0, 0x4, R12 ;  /* 0x0000000400027824 */ /* 0x004fe400078e020c */
[----:B------:R-:W-:-:S07]  /*1b00*/  IMAD.SHL.U32 R230, R230, 0x2, RZ ;  /* 0x00000002e6e67824 */ /* 0x000fce00078e00ff */
.L_x_2392:
[----:B------:R-:W-:Y:S01]  /*1b10*/  IMAD.U32 R0, RZ, RZ, UR38 ;  /* 0x00000026ff007e24 */ /* 0x000fe2000f8e00ff */
[----:B------:R-:W-:Y:S05]  /*1b20*/  YIELD ;  /* 0x0000000000007946 */ /* 0x000fea0003800000 */
[----:B------:R-:W-:-:S04]  /*1b30*/  LOP3.LUT R0, R0, 0x1, RZ, 0xfc, !PT ;  /* 0x0000000100007812 */ /* 0x000fc800078efcff */
[----:B------:R-:W-:-:S13]  /*1b40*/  ISETP.NE.AND P0, PT, R0, 0x3, PT ;  /* 0x000000030000780c */ /* 0x000fda0003f05270 */
[----:B------:R-:W-:Y:S05]  /*1b50*/  @!P0 BRA `(.L_x_2382) ;  /* 0x0000000000048947 */ /* 0x000fea0003800000 */
[----:B------:R-:W-:Y:S01]  /*1b60*/  BPT.TRAP 0x1 ;  /* 0x000000040000795c */ /* 0x000fe20000300000 */
.L_x_2382:
        /* <DEDUP_REMOVED lines=8> */
.L_x_2383:
[----:B---3--:R-:W-:Y:S05]  /*1bf0*/  @P1 BRA `(.L_x_2384) ;  /* 0x0000000000081947 */ /* 0x008fea0003800000 */
[----:B------:R-:W3:Y:S02]  /*1c00*/  SYNCS.PHASECHK.TRANS64.TRYWAIT P1, [R0+URZ+0x30810], R209 ;  /* 0x030810d1000075a7 */ /* 0x000ee4000802017f */
[----:B---3--:R-:W-:Y:S05]  /*1c10*/  @!P1 BRA `(.L_x_2385) ;  /* 0x0000008400309947 */ /* 0x008fea0003800000 */
.L_x_2384:
        /* <DEDUP_REMOVED lines=84> */
.L_x_2386:
[----:B------:R1:W1:Y:S01]  /*2160*/  SYNCS.PHASECHK.TRANS64.TRYWAIT P1, [R0+URZ+0x30830], R209 ;  /* 0x030830d1000075a7 */ /* 0x000262000802017f */
[----:B------:R-:W-:Y:S05]  /*2170*/  @!P0 BRA `(.L_x_2387) ;  /* 0x0000000000048947 */ /* 0x000fea0003800000 */
[----:B------:R-:W-:Y:S01]  /*2180*/  BPT.TRAP 0x1 ;  /* 0x000000040000795c */ /* 0x000fe20000300000 */
.L_x_2387:
[----:B------:R-:W-:Y:S01]  /*2190*/  FMUL.FTZ R7, R152, UR41 ;  /* 0x0000002998077c20 */ /* 0x000fe20008410000 */
[----:B------:R-:W-:Y:S01]  /*21a0*/  FMUL.FTZ R8, R153, UR41 ;  /* 0x0000002999087c20 */ /* 0x000fe20008410000 */
        /* <DEDUP_REMOVED lines=24> */
[----:B------:R-:W-:-:S07]  /*2330*/  VIADD R152, R208, 0x20000 ;  /* 0x00020000d0987836 */ /* 0x000fce0000000000 */
        /* <DEDUP_REMOVED lines=24> */
[----:B------:R-:W-:Y:S05]  /*24c0*/  @P1 BRA `(.L_x_2388) ;  /* 0x0000000000081947 */ /* 0x000fea0003800000 */
[----:B------:R-:W5:Y:S02]  /*24d0*/  SYNCS.PHASECHK.TRANS64.TRYWAIT P1, [R0+URZ+0x30830], R209 ;  /* 0x030830d1000075a7 */ /* 0x000f64000802017f */
[----:B-----5:R-:W-:Y:S05]  /*24e0*/  @!P1 BRA `(.L_x_2389) ;  /* 0x0000007c00109947 */ /* 0x020fea0003800000 */
.L_x_2388:
[----:B------:R-:W-:Y:S01]  /*24f0*/  UIMAD UR6, UR39, -0x40, UR40 ;  /* 0xffffffc0270678a4 */ /* 0x000fe2000f8e0228 */
[----:B------:R-:W-:Y:S01]  /*2500*/  SHF.R.U32.HI R152, RZ, 0x4, R152 ;  /* 0x00000004ff987819 */ /* 0x000fe20000011698 */
[----:B------:R-:W-:Y:S01]  /*2510*/  FMUL.FTZ R237, R177, UR41 ;  /* 0x00000029b1ed7c20 */ /* 0x000fe20008410000 */
[----:B------:R-:W-:Y:S01]  /*2520*/  ISETP.GT.AND P2, PT, R5, RZ, PT ;  /* 0x000000ff0500720c */ /* 0x000fe20003f44270 */
[----:B------:R-:W-:Y:S01]  /*2530*/  FMUL.FTZ R236, R178, UR41 ;  /* 0x00000029b2ec7c20 */ /* 0x000fe20008410000 */
[----:B------:R-:W-:Y:S01]  /*2540*/  LOP3.LUT R208, R152, 0x3fff, RZ, 0xc0, !PT ;  /* 0x00003fff98d07812 */ /* 0x000fe200078ec0ff */
[----:B------:R-:W-:Y:S01]  /*2550*/  FMUL.FTZ R233, R181, UR41 ;  /* 0x00000029b5e97c20 */ /* 0x000fe20008410000 */
[C---:B------:R-:W-:Y:S01]  /*2560*/  IADD3 R152, -R5.reuse, UR6, -R230 ;  /* 0x0000000605987c10 */ /* 0x040fe2000fffe9e6 */
[----:B------:R-:W-:Y:S01]  /*2570*/  MUFU.TANH R237, R237 ;  /* 0x000000ed00ed7308 */ /* 0x000fe20000002400 */
[----:B------:R-:W-:Y:S01]  /*2580*/  ISETP.GT.AND P1, PT, R5, 0x8, PT ;  /* 0x000000080500780c */ /* 0x000fe20003f24270 */
[----:B------:R-:W-:Y:S01]  /*2590*/  FMUL.FTZ R232, R182, UR41 ;  /* 0x00000029b6e87c20 */ /* 0x000fe20008410000 */
[C---:B------:R-:W-:Y:S01]  /*25a0*/  SEL R153, R152.reuse, 0x40, P2 ;  /* 0x0000004098997807 */ /* 0x040fe20001000000 */
[----:B------:R-:W-:Y:S01]  /*25b0*/  VIADD R152, R152, 0x8 ;  /* 0x0000000898987836 */ /* 0x000fe20000000000 */
[----:B------:R-:W-:Y:S01]  /*25c0*/  LOP3.LUT R154, R208, 0x10000, RZ, 0xfc, !PT ;  /* 0x00010000d09a7812 */ /* 0x000fe200078efcff */
[----:B------:R-:W-:Y:S01]  /*25d0*/  UIADD3 UR5, UR5, 0x8000, URZ ;  /* 0x0000800005057890 */ /* 0x000fe2000fffe03f */
[----:B------:R-:W-:Y:S01]  /*25e0*/  ISETP.GT.AND P2, PT, R153, 0x1, PT ;  /* 0x000000019900780c */ /* 0x000fe20003f44270 */
[----:B------:R-:W5:Y:S01]  /*25f0*/  MUFU.TANH R236, R236 ;  /* 0x000000ec00ec7308 */ /* 0x000f620000002400 */
[----:B------:R-:W-:Y:S01]  /*2600*/  SEL R164, R152, 0x40, P1 ;  /* 0x0000004098a47807 */ /* 0x000fe20000800000 */
[----:B------:R-:W-:Y:S01]  /*2610*/  IMAD R154, R3, 0x400, R154 ;  /* 0x00000400039a7824 */ /* 0x000fe200078e029a */
[----:B------:R-:W-:Y:S01]  /*2620*/  ISETP.GT.AND P1, PT, R153, 0x9, PT ;  /* 0x000000099900780c */ /* 0x000fe20003f24270 */
[----:B------:R-:W-:Y:S01]  /*2630*/  USHF.R.U32.HI UR5, URZ, 0x4, UR5 ;  /* 0x000000043f057899 */ /* 0x000fe20008011605 */
[----:B------:R-:W-:Y:S01]  /*2640*/  ISETP.GT.AND P5, PT, R164, RZ, PT ;  /* 0x000000ffa400720c */ /* 0x000fe20003fa4270 */
[----:B------:R-:W-:Y:S01]  /*2650*/  FMUL.FTZ R235, R179, UR41 ;  /* 0x00000029b3eb7c20 */ /* 0x000fe20008410000 */
[----:B-1----:R-:W-:Y:S01]  /*2660*/  FSEL R158, R12, -INF , !P1 ;  /* 0xff8000000c9e7808 */ /* 0x002fe20004800000 */
[----:B------:R-:W1:Y:S01]  /*2670*/  MUFU.TANH R233, R233 ;  /* 0x000000e900e97308 */ /* 0x000e620000002400 */
[----:B------:R-:W-:Y:S01]  /*2680*/  ISETP.GT.AND P1, PT, R164, 0x10, PT ;  /* 0x00000010a400780c */ /* 0x000fe20003f24270 */
[----:B------:R-:W-:Y:S01]  /*2690*/  ULOP3.LUT UR5, UR5, 0x3fff, URZ, 0xc0, !UPT ;  /* 0x00003fff05057892 */ /* 0x000fe2000f8ec03f */
[----:B------:R-:W-:Y:S01]  /*26a0*/  ISETP.GT.AND P6, PT, R153, RZ, PT ;  /* 0x000000ff9900720c */ /* 0x000fe20003fc4270 */
[----:B--23--:R-:W-:Y:S01]  /*26b0*/  FFMA.FTZ R209, R158, UR42, -R205 ;  /* 0x0000002a9ed17c23 */ /* 0x00cfe200080108cd */
[----:B------:R-:W-:Y:S01]  /*26c0*/  FSEL R167, R9, -INF , !P5 ;  /* 0xff80000009a77808 */ /* 0x000fe20006800000 */
[----:B------:R-:W-:Y:S01]  /*26d0*/  ULOP3.LUT UR5, UR5, 0x10000, URZ, 0xfc, !UPT ;  /* 0x0001000005057892 */ /* 0x000fe2000f8efc3f */
[C---:B------:R-:W-:Y:S01]  /*26e0*/  ISETP.GT.AND P4, PT, R153.reuse, 0x8, PT ;  /* 0x000000089900780c */ /* 0x040fe20003f84270 */
[----:B------:R-:W2:Y:S01]  /*26f0*/  MUFU.TANH R232, R232 ;  /* 0x000000e800e87308 */ /* 0x000ea20000002400 */
[----:B------:R-:W-:Y:S01]  /*2700*/  ISETP.GT.AND P5, PT, R153, 0x11, PT ;  /* 0x000000119900780c */ /* 0x000fe20003fa4270 */
[----:B------:R-:W-:Y:S01]  /*2710*/  FFMA.FTZ R222, R167, UR42, -R206 ;  /* 0x0000002aa7de7c23 */ /* 0x000fe200080108ce */
[----:B------:R-:W-:Y:S01]  /*2720*/  FSEL R227, R17, -INF , !P1 ;  /* 0xff80000011e37808 */ /* 0x000fe20004800000 */
[----:B------:R-:W-:Y:S01]  /*2730*/  FMUL.FTZ R234, R180, UR41 ;  /* 0x00000029b4ea7c20 */ /* 0x000fe20008410000 */
[----:B------:R-:W-:Y:S01]  /*2740*/  FSEL R156, R8, -INF , !P2 ;  /* 0xff800000089c7808 */ /* 0x000fe20005000000 */
[----:B------:R-:W-:Y:S01]  /*2750*/  FMUL.FTZ R231, R183, UR41 ;  /* 0x00000029b7e77c20 */ /* 0x000fe20008410000 */
[----:B------:R-:W-:Y:S01]  /*2760*/  ISETP.GT.AND P1, PT, R153, 0x21, PT ;  /* 0x000000219900780c */ /* 0x000fe20003f24270 */
[----:B------:R-:W-:Y:S01]  /*2770*/  FFMA.FTZ R227, R227, UR42, -R202 ;  /* 0x0000002ae3e37c23 */ /* 0x000fe200080108ca */
[----:B------:R-:W-:Y:S01]  /*2780*/  FSEL R223, R7, -INF , !P6 ;  /* 0xff80000007df7808 */ /* 0x000fe20007000000 */
[----:B------:R-:W-:Y:S01]  /*2790*/  FFMA.FTZ R221, R156, UR42, -R207 ;  /* 0x0000002a9cdd7c23 */ /* 0x000fe200080108cf */
[C---:B------:R-:W-:Y:S01]  /*27a0*/  ISETP.GT.AND P2, PT, R164.reuse, 0x8, PT ;  /* 0x00000008a400780c */ /* 0x040fe20003f44270 */
[----:B------:R-:W-:Y:S01]  /*27b0*/  UMOV UR11, 0x40000040 ;  /* 0x40000040000b7882 */ /* 0x000fe20000000000 */
[----:B------:R-:W-:Y:S01]  /*27c0*/  ISETP.GT.AND P6, PT, R164, 0x1, PT ;  /* 0x00000001a400780c */ /* 0x000fe20003fc4270 */
[----:B------:R-:W-:Y:S01]  /*27d0*/  FFMA.FTZ R223, R223, UR42, -R206 ;  /* 0x0000002adfdf7c23 */ /* 0x000fe200080108ce */
[----:B------:R-:W-:Y:S01]  /*27e0*/  FSEL R159, R11, -INF , !P4 ;  /* 0xff8000000b9f7808 */ /* 0x000fe20006000000 */
[----:B------:R-:W-:Y:S01]  /*27f0*/  UMOV UR8, UR5 ;  /* 0x0000000500087c82 */ /* 0x000fe20008000000 */
[----:B------:R-:W-:Y:S01]  /*2800*/  FSEL R160, R16, -INF , !P5 ;  /* 0xff80000010a07808 */ /* 0x000fe20006800000 */
[----:B------:R-:W-:Y:S01]  /*2810*/  UMOV UR9, 0x40000040 ;  /* 0x4000004000097882 */ /* 0x000fe20000000000 */
[----:B------:R-:W-:Y:S01]  /*2820*/  ISETP.GT.AND P3, PT, R153, 0x10, PT ;  /* 0x000000109900780c */ /* 0x000fe20003f64270 */
[----:B------:R-:W-:Y:S01]  /*2830*/  FFMA.FTZ R206, R159, UR42, -R204 ;  /* 0x0000002a9fce7c23 */ /* 0x000fe200080108cc */
[C---:B------:R-:W-:Y:S01]  /*2840*/  ISETP.GT.AND P4, PT, R164.reuse, 0x9, PT ;  /* 0x00000009a400780c */ /* 0x040fe20003f84270 */
[----:B------:R-:W3:Y:S01]  /*2850*/  MUFU.TANH R234, R234 ;  /* 0x000000ea00ea7308 */ /* 0x000ee20000002400 */
[----:B------:R-:W-:-:S02]  /*2860*/  ISETP.GT.AND P5, PT, R164, 0x18, PT ;  /* 0x00000018a400780c */ /* 0x000fc40003fa4270 */
[----:B------:R-:W-:Y:S02]  /*2870*/  FSEL R210, R184, -INF , !P1 ;  /* 0xff800000b8d27808 */ /* 0x000fe40004800000 */
[----:B------:R-:W-:Y:S02]  /*2880*/  FSEL R169, R13, -INF , !P2 ;  /* 0xff8000000da97808 */ /* 0x000fe40005000000 */
[----:B------:R-:W-:Y:S01]  /*2890*/  ISETP.GT.AND P1, PT, R164, 0x28, PT ;  /* 0x00000028a400780c */ /* 0x000fe20003f24270 */
[----:B------:R-:W-:Y:S01]  /*28a0*/  FFMA.FTZ R210, R210, UR42, -R199 ;  /* 0x0000002ad2d27c23 */ /* 0x000fe200080108c7 */
[----:B------:R-:W-:Y:S01]  /*28b0*/  FSEL R166, R10, -INF , !P6 ;  /* 0xff8000000aa67808 */ /* 0x000fe20007000000 */
[----:B------:R-:W-:Y:S01]  /*28c0*/  FFMA.FTZ R204, R169, UR42, -R204 ;  /* 0x0000002aa9cc7c23 */ /* 0x000fe200080108cc */
[C---:B------:R-:W-:Y:S01]  /*28d0*/  ISETP.GT.AND P2, PT, R153.reuse, 0x19, PT ;  /* 0x000000199900780c */ /* 0x040fe20003f44270 */
[----:B------:R-:W4:Y:S01]  /*28e0*/  MUFU.TANH R231, R231 ;  /* 0x000000e700e77308 */ /* 0x000f220000002400 */
[----:B------:R-:W-:Y:S01]  /*28f0*/  ISETP.GT.AND P6, PT, R153, 0x18, PT ;  /* 0x000000189900780c */ /* 0x000fe20003fc4270 */
[----:B------:R-:W-:Y:S01]  /*2900*/  FFMA.FTZ R207, R166, UR42, -R207 ;  /* 0x0000002aa6cf7c23 */ /* 0x000fe200080108cf */
[----:B------:R-:W-:Y:S01]  /*2910*/  FSEL R226, R14, -INF , !P4 ;  /* 0xff8000000ee27808 */ /* 0x000fe20006000000 */
[----:B------:R-:W-:Y:S01]  /*2920*/  FFMA.FTZ R10, -R10, R10, 1 ;  /* 0x3f8000000a0a7423 */ /* 0x000fe2000001010a */
[----:B------:R-:W-:-:S02]  /*2930*/  FSEL R161, R15, -INF , !P3 ;  /* 0xff8000000fa17808 */ /* 0x000fc40005800000 */
[----:B------:R-:W-:Y:S01]  /*2940*/  FSEL R171, R21, -INF , !P5 ;  /* 0xff80000015ab7808 */ /* 0x000fe20006800000 */
[----:B------:R-:W-:Y:S01]  /*2950*/  FFMA.FTZ R226, R226, UR42, -R205 ;  /* 0x0000002ae2e27c23 */ /* 0x000fe200080108cd */
[----:B------:R-:W-:Y:S01]  /*2960*/  ISETP.GT.AND P4, PT, R153, 0x20, PT ;  /* 0x000000209900780c */ /* 0x000fe20003f84270 */
[----:B------:R-:W-:Y:S01]  /*2970*/  FFMA.FTZ R205, R161, UR42, -R202 ;  /* 0x0000002aa1cd7c23 */ /* 0x000fe200080108ca */
[----:B------:R-:W-:Y:S01]  /*2980*/  ISETP.GT.AND P3, PT, R164, 0x11, PT ;  /* 0x00000011a400780c */ /* 0x000fe20003f64270 */
[----:B------:R-:W-:Y:S01]  /*2990*/  FFMA.FTZ R202, R160, UR42, -R203 ;  /* 0x0000002aa0ca7c23 */ /* 0x000fe200080108cb */
[----:B------:R-:W-:Y:S01]  /*29a0*/  ISETP.GT.AND P5, PT, R153, 0x29, PT ;  /* 0x000000299900780c */ /* 0x000fe20003fa4270 */
[----:B------:R-:W-:Y:S01]  /*29b0*/  FFMA.FTZ R224, R171, UR42, -R200 ;  /* 0x0000002aabe07c23 */ /* 0x000fe200080108c8 */
[----:B------:R-:W-:Y:S01]  /*29c0*/  FSEL R155, R189, -INF , !P1 ;  /* 0xff800000bd9b7808 */ /* 0x000fe20004800000 */
[----:B------:R-:W4:Y:S01]  /*29d0*/  MUFU.TANH R235, R235 ;  /* 0x000000eb00eb7308 */ /* 0x000f220000002400 */
[----:B------:R-:W-:-:S02]  /*29e0*/  FSEL R162, R20, -INF , !P2 ;  /* 0xff80000014a27808 */ /* 0x000fc40005000000 */
[C---:B------:R-:W-:Y:S02]  /*29f0*/  ISETP.GT.AND P1, PT, R164.reuse, 0x29, PT ;  /* 0x00000029a400780c */ /* 0x040fe40003f24270 */
[----:B------:R-:W-:Y:S02]  /*2a00*/  FSEL R163, R19, -INF , !P6 ;  /* 0xff80000013a37808 */ /* 0x000fe40007000000 */
[C---:B------:R-:W-:Y:S01]  /*2a10*/  ISETP.GT.AND P2, PT, R164.reuse, 0x20, PT ;  /* 0x00000020a400780c */ /* 0x040fe20003f44270 */
[----:B------:R-:W-:Y:S01]  /*2a20*/  MUFU.EX2 R207, R207 ;  /* 0x000000cf00cf7308 */ /* 0x000fe20000000800 */
[----:B------:R-:W-:Y:S02]  /*2a30*/  ISETP.GT.AND P6, PT, R164, 0x19, PT ;  /* 0x00000019a400780c */ /* 0x000fe40003fc4270 */
[----:B------:R-:W-:Y:S02]  /*2a40*/  FSEL R168, R18, -INF , !P3 ;  /* 0xff80000012a87808 */ /* 0x000fe40005800000 */
[----:B------:R-:W-:-:S02]  /*2a50*/  FSEL R165, R23, -INF , !P4 ;  /* 0xff80000017a57808 */ /* 0x000fc40006000000 */
[----:B------:R-:W-:Y:S01]  /*2a60*/  FSEL R212, R188, -INF , !P5 ;  /* 0xff800000bcd47808 */ /* 0x000fe20006800000 */
[----:B------:R-:W-:Y:S01]  /*2a70*/  FFMA.FTZ R225, R168, UR42, -R203 ;  /* 0x0000002aa8e17c23 */ /* 0x000fe200080108cb */
[----:B------:R-:W-:Y:S01]  /*2a80*/  ISETP.GT.AND P3, PT, R153, 0x28, PT ;  /* 0x000000289900780c */ /* 0x000fe20003f64270 */
[----:B------:R-:W-:Y:S01]  /*2a90*/  FFMA.FTZ R203, R163, UR42, -R200 ;  /* 0x0000002aa3cb7c23 */ /* 0x000fe200080108c8 */
[----:B------:R-:W-:Y:S01]  /*2aa0*/  ISETP.GT.AND P4, PT, R164, 0x21, PT ;  /* 0x00000021a400780c */ /* 0x000fe20003f84270 */
[----:B------:R-:W-:Y:S01]  /*2ab0*/  FFMA.FTZ R212, R212, UR42, -R197 ;  /* 0x0000002ad4d47c23 */ /* 0x000fe200080108c5 */
[----:B------:R-:W-:Y:S01]  /*2ac0*/  FSEL R152, R190, -INF , !P1 ;  /* 0xff800000be987808 */ /* 0x000fe20004800000 */
[----:B------:R-:W-:Y:S01]  /*2ad0*/  FFMA.FTZ R200, R162, UR42, -R201 ;  /* 0x0000002aa2c87c23 */ /* 0x000fe200080108c9 */
[----:B------:R-:W-:Y:S01]  /*2ae0*/  FSEL R157, R185, -INF , !P2 ;  /* 0xff800000b99d7808 */ /* 0x000fe20005000000 */
[----:B------:R-:W-:Y:S01]  /*2af0*/  MUFU.EX2 R206, R206 ;  /* 0x000000ce00ce7308 */ /* 0x000fe20000000800 */
[----:B------:R-:W-:Y:S01]  /*2b00*/  FSEL R228, R22, -INF , !P6 ;  /* 0xff80000016e47808 */ /* 0x000fe20007000000 */
[----:B------:R-:W-:Y:S01]  /*2b10*/  FFMA.FTZ R197, R152, UR42, -R197 ;  /* 0x0000002a98c57c23 */ /* 0x000fe200080108c5 */
[----:B------:R-:W-:-:S02]  /*2b20*/  ISETP.GT.AND P2, PT, R153, 0x31, PT ;  /* 0x000000319900780c */ /* 0x000fc40003f44270 */
[----:B------:R-:W-:Y:S01]  /*2b30*/  ISETP.GT.AND P5, PT, R164, 0x30, PT ;  /* 0x00000030a400780c */ /* 0x000fe20003fa4270 */
[----:B------:R-:W-:Y:S01]  /*2b40*/  FFMA.FTZ R228, R228, UR42, -R201 ;  /* 0x0000002ae4e47c23 */ /* 0x000fe200080108c9 */
[----:B------:R-:W-:Y:S01]  /*2b50*/  R2UR UR6, R154 ;  /* 0x000000009a0672ca */ /* 0x000fe200000e0000 */
[--C-:B------:R-:W-:Y:S01]  /*2b60*/  FFMA.FTZ R201, R165, UR42, -R198.reuse ;  /* 0x0000002aa5c97c23 */ /* 0x100fe200080108c6 */
[----:B------:R-:W-:Y:S01]  /*2b70*/  ISETP.GT.AND P6, PT, R153, 0x30, PT ;  /* 0x000000309900780c */ /* 0x000fe20003fc4270 */
[----:B------:R-:W-:Y:S01]  /*2b80*/  FFMA.FTZ R198, R157, UR42, -R198 ;  /* 0x0000002a9dc67c23 */ /* 0x000fe200080108c6 */
[----:B------:R-:W-:Y:S01]  /*2b90*/  FSEL R154, R186, -INF , !P4 ;  /* 0xff800000ba9a7808 */ /* 0x000fe20006000000 */
[----:B------:R-:W-:Y:S01]  /*2ba0*/  MUFU.EX2 R204, R204 ;  /* 0x000000cc00cc7308 */ /* 0x000fe20000000800 */
[----:B------:R-:W-:Y:S02]  /*2bb0*/  FSEL R211, R187, -INF , !P3 ;  /* 0xff800000bbd37808 */ /* 0x000fe40005800000 */
[C---:B------:R-:W-:Y:S01]  /*2bc0*/  ISETP.GT.AND P4, PT, R153.reuse, 0x38, PT ;  /* 0x000000389900780c */ /* 0x040fe20003f84270 */
[----:B------:R-:W-:Y:S01]  /*2bd0*/  FFMA.FTZ R199, R154, UR42, -R199 ;  /* 0x0000002a9ac77c23 */ /* 0x000fe200080108c7 */
[----:B------:R-:W-:Y:S01]  /*2be0*/  ISETP.GT.AND P3, PT, R153, 0x39, PT ;  /* 0x000000399900780c */ /* 0x000fe20003f64270 */
[--C-:B------:R-:W-:Y:S01]  /*2bf0*/  FFMA.FTZ R211, R211, UR42, -R196.reuse ;  /* 0x0000002ad3d37c23 */ /* 0x100fe200080108c4 */
[----:B-----5:R-:W-:Y:S01]  /*2c00*/  FSEL R153, R236, -INF , !P5 ;  /* 0xff800000ec997808 */ /* 0x020fe20006800000 */
[----:B------:R-:W-:Y:S01]  /*2c10*/  FFMA.FTZ R196, R155, UR42, -R196 ;  /* 0x0000002a9bc47c23 */ /* 0x000fe200080108c4 */
[----:B------:R-:W-:Y:S01]  /*2c20*/  FSEL R152, R237, -INF , !P2 ;  /* 0xff800000ed987808 */ /* 0x000fe20005000000 */
[----:B------:R-:W-:Y:S01]  /*2c30*/  UMOV UR10, UR6 ;  /* 0x00000006000a7c82 */ /* 0x000fe20008000000 */
[----:B------:R-:W-:Y:S01]  /*2c40*/  FSEL R213, R191, -INF , !P6 ;  /* 0xff800000bfd57808 */ /* 0x000fe20007000000 */
[--C-:B------:R-:W-:Y:S01]  /*2c50*/  FFMA.FTZ R214, R153, UR42, -R194.reuse ;  /* 0x0000002a99d67c23 */ /* 0x100fe200080108c2 */
[----:B------:R-:W-:Y:S01]  /*2c60*/  ISETP.GT.AND P6, PT, R164, 0x38, PT ;  /* 0x00000038a400780c */ /* 0x000fe20003fc4270 */
[----:B------:R-:W-:Y:S01]  /*2c70*/  FFMA.FTZ R215, R152, UR42, -R195 ;  /* 0x0000002a98d77c23 */ /* 0x000fe200080108c3 */
[----:B-1----:R-:W-:Y:S01]  /*2c80*/  FSEL R152, R233, -INF , !P3 ;  /* 0xff800000e9987808 */ /* 0x002fe20005800000 */
[----:B------:R-:W-:Y:S01]  /*2c90*/  FFMA.FTZ R213, R213, UR42, -R194 ;  /* 0x0000002ad5d57c23 */ /* 0x000fe200080108c2 */
[----:B--2---:R-:W-:Y:S01]  /*2ca0*/  FSEL R153, R232, -INF , !P6 ;  /* 0xff800000e8997808 */ /* 0x004fe20007000000 */
[----:B------:R1:W2:Y:S01]  /*2cb0*/  MUFU.EX2 R194, R223 ;  /* 0x000000df00c27308 */ /* 0x0002a20000000800 */
[----:B------:R-:W-:Y:S01]  /*2cc0*/  ISETP.GT.AND P1, PT, R164, 0x31, PT ;  /* 0x00000031a400780c */ /* 0x000fe20003f24270 */
[--C-:B------:R-:W-:Y:S01]  /*2cd0*/  FFMA.FTZ R219, R152, UR42, -R193.reuse ;  /* 0x0000002a98db7c23 */ /* 0x100fe200080108c1 */
[----:B------:R-:W-:Y:S01]  /*2ce0*/  ISETP.GT.AND P5, PT, R164, 0x39, PT ;  /* 0x00000039a400780c */ /* 0x000fe20003fa4270 */
[--C-:B------:R-:W-:Y:S01]  /*2cf0*/  FFMA.FTZ R218, R153, UR42, -R192.reuse ;  /* 0x0000002a99da7c23 */ /* 0x100fe200080108c0 */
[----:B---3--:R-:W-:Y:S01]  /*2d00*/  FSEL R217, R234, -INF , !P4 ;  /* 0xff800000ead97808 */ /* 0x008fe20006000000 */
[----:B------:R-:W-:Y:S01]  /*2d10*/  WARPGROUP.ARRIVE ;  /* 0x00000000000079c5 */ /* 0x000fe20000000000 */
[----:B----4-:R-:W-:Y:S01]  /*2d20*/  FSEL R220, R231, -INF , !P5 ;  /* 0xff800000e7dc7808 */ /* 0x010fe20006800000 */
[----:B------:R-:W-:Y:S01]  /*2d30*/  MUFU.EX2 R227, R227 ;  /* 0x000000e300e37308 */ /* 0x000fe20000000800 */
[----:B------:R-:W-:Y:S01]  /*2d40*/  FSEL R216, R235, -INF , !P1 ;  /* 0xff800000ebd87808 */ /* 0x000fe20004800000 */
[----:B------:R-:W-:Y:S01]  /*2d50*/  FFMA.FTZ R217, R217, UR42, -R192 ;  /* 0x0000002ad9d97c23 */ /* 0x000fe200080108c0 */
[----:B-1----:R-:W-:Y:S01]  /*2d60*/  FFMA.FTZ R223, -R8, R8, 1 ;  /* 0x3f80000008df7423 */ /* 0x002fe20000010108 */
[----:B------:R-:W-:Y:S01]  /*2d70*/  HGMMA.64x64x16.F32 R152, gdesc[UR8], RZ, !UPT, gsb0 ;  /* 0x00e00000089879f0 */ /* 0x000fe2000c0008ff */
[----:B------:R-:W-:Y:S01]  /*2d80*/  UIADD3 UR10, UR6, 0x2, URZ ;  /* 0x00000002060a7890 */ /* 0x000fe2000fffe03f */
[----:B------:R-:W-:Y:S01]  /*2d90*/  FFMA.FTZ R220, R220, UR42, -R193 ;  /* 0x0000002adcdc7c23 */ /* 0x000fe200080108c1 */
[----:B------:R-:W-:Y:S01]  /*2da0*/  UIADD3 UR8, UR5, 0x2, URZ ;  /* 0x0000000205087890 */ /* 0x000fe2000fffe03f */
[----:B------:R-:W-:Y:S01]  /*2db0*/  FFMA.FTZ R216, R216, UR42, -R195 ;  /* 0x0000002ad8d87c23 */ /* 0x000fe200080108c3 */
[----:B------:R-:W-:Y:S01]  /*2dc0*/  UMOV UR11, 0x40000040 ;  /* 0x40000040000b7882 */ /* 0x000fe20000000000 */
[----:B------:R-:W-:Y:S01]  /*2dd0*/  UMOV UR9, 0x40000040 ;  /* 0x4000004000097882 */ /* 0x000fe20000000000 */
[----:B------:R1:W3:Y:S01]  /*2de0*/  MUFU.EX2 R195, R222 ;  /* 0x000000de00c37308 */ /* 0x0002e20000000800 */
[----:B------:R-:W-:-:S07]  /*2df0*/  FFMA.FTZ R17, -R17, R17, 1 ;  /* 0x3f80000011117423 */ /* 0x000fce0000010111 */
        /* <DEDUP_REMOVED lines=49> */
[----:B------:R-:W1:Y:S02]  /*3110*/  LDS.64 R192, [R6+0x28200] ;  /* 0x0282000006c07984 */ /* 0x000e640000000a00 */
[--C-:B-1----:R-:W-:Y:S01]  /*3120*/  FADD.FTZ R222, R152, -R192.reuse ;  /* 0x800000c098de7221 */ /* 0x102fe20000010000 */
[----:B------:R-:W-:Y:S01]  /*3130*/  FFMA.FTZ R152, -R7, R7, 1 ;  /* 0x3f80000007987423 */ /* 0x000fe20000010107 */
[----:B------:R-:W-:Y:S01]  /*3140*/  FADD.FTZ R153, R153, -R193 ;  /* 0x800000c199997221 */ /* 0x000fe20000010000 */
[----:B------:R1:W4:Y:S01]  /*3150*/  MUFU.EX2 R7, R221 ;  /* 0x000000dd00077308 */ /* 0x0003220000000800 */
[----:B--2---:R-:W-:Y:S01]  /*3160*/  FMUL.FTZ R222, R194, R222 ;  /* 0x000000dec2de7220 */ /* 0x004fe20000410000 */
[----:B------:R-:W-:-:S04]  /*3170*/  FADD.FTZ R154, R154, -R192 ;  /* 0x800000c09a9a7221 */ /* 0x000fc80000010000 */
[----:B---3--:R-:W-:Y:S02]  /*3180*/  FMUL.FTZ R154, R195, R154 ;  /* 0x0000009ac39a7220 */ /* 0x008fe40000410000 */
[----:B------:R-:W-:Y:S01]  /*3190*/  MUFU.EX2 R228, R228 ;  /* 0x000000e400e47308 */ /* 0x000fe20000000800 */
[----:B-1----:R-:W-:Y:S01]  /*31a0*/  FMUL.FTZ R221, R152, R222 ;  /* 0x000000de98dd7220 */ /* 0x002fe20000410000 */
[----:B------:R-:W-:Y:S01]  /*31b0*/  FFMA.FTZ R222, -R9, R9, 1 ;  /* 0x3f80000009de7423 */ /* 0x000fe20000010109 */
[----:B------:R-:W-:Y:S01]  /*31c0*/  FADD.FTZ R152, R155, -R193 ;  /* 0x800000c19b987221 */ /* 0x000fe20000010000 */
[----:B------:R-:W1:Y:S02]  /*31d0*/  LDS.64 R8, [R6+0x28220] ;  /* 0x0282200006087984 */ /* 0x000e640000000a00 */
[----:B------:R-:W-:Y:S02]  /*31e0*/  FMUL.FTZ R222, R222, R154 ;  /* 0x0000009adede7220 */ /* 0x000fe40000410000 */
[----:B------:R2:W-:Y:S01]  /*31f0*/  MUFU.EX2 R193, R201 ;  /* 0x000000c900c17308 */ /* 0x0005e20000000800 */
[----:B----4-:R-:W-:-:S04]  /*3200*/  FMUL.FTZ R153, R7, R153 ;  /* 0x0000009907997220 */ /* 0x010fc80000410000 */
[----:B------:R-:W-:Y:S01]  /*3210*/  FMUL.FTZ R223, R223, R153 ;  /* 0x00000099dfdf7220 */ /* 0x000fe20000410000 */
[----:B------:R-:W-:Y:S02]  /*3220*/  FMUL.FTZ R153, R207, R152 ;  /* 0x00000098cf997220 */ /* 0x000fe40000410000 */
[----:B------:R-:W-:Y:S02]  /*3230*/  MUFU.EX2 R154, R202 ;  /* 0x000000ca009a7308 */ /* 0x000fe40000000800 */
[----:B--2---:R-:W-:Y:S01]  /*3240*/  FMUL.FTZ R201, R10, R153 ;  /* 0x000000990ac97220 */ /* 0x004fe20000410000 */
[----:B------:R-:W-:Y:S01]  /*3250*/  LOP3.LUT R10, R208, 0x2000000, RZ, 0xfc, !PT ;  /* 0x02000000d00a7812 */ /* 0x000fe200078efcff */
[----:B------:R-:W2:Y:S04]  /*3260*/  LDS.64 R152, [R6+0x28240] ;  /* 0x0282400006987984 */ /* 0x000ea80000000a00 */
[----:B------:R-:W-:Y:S01]  /*3270*/  IMAD R10, R3, 0x400, R10 ;  /* 0x00000400030a7824 */ /* 0x000fe200078e020a */
[----:B------:R-:W3:Y:S01]  /*3280*/  LDL R208, [R1] ;  /* 0x0000000001d07983 */ /* 0x000ee20000100800 */
[----:B------:R-:W-:Y:S03]  /*3290*/  MUFU.EX2 R155, R203 ;  /* 0x000000cb009b7308 */ /* 0x000fe60000000800 */
[----:B------:R-:W-:Y:S01]  /*32a0*/  R2UR UR6, R10 ;  /* 0x000000000a0672ca */ /* 0x000fe200000e0000 */
[----:B------:R-:W-:-:S04]  /*32b0*/  FFMA.FTZ R21, -R21, R21, 1 ;  /* 0x3f80000015157423 */ /* 0x000fc80000010115 */
[----:B------:R-:W-:Y:S01]  /*32c0*/  MUFU.EX2 R225, R225 ;  /* 0x000000e100e17308 */ /* 0x000fe20000000800 */
[----:B------:R-:W-:Y:S01]  /*32d0*/  FFMA.FTZ R22, -R22, R22, 1 ;  /* 0x3f80000016167423 */ /* 0x000fe20000010116 */
[----:B------:R-:W-:-:S06]  /*32e0*/  FFMA.FTZ R15, -R15, R15, 1 ;  /* 0x3f8000000f0f7423 */ /* 0x000fcc000001010f */
[----:B------:R-:W-:Y:S01]  /*32f0*/  MUFU.EX2 R192, R200 ;  /* 0x000000c800c07308 */ /* 0x000fe20000000800 */
[----:B-1----:R-:W-:Y:S01]  /*3300*/  FADD.FTZ R10, R159, -R9 ;  /* 0x800000099f0a7221 */ /* 0x002fe20000010000 */
[--C-:B------:R-:W-:Y:S01]  /*3310*/  FADD.FTZ R156, R156, -R8.reuse ;  /* 0x800000089c9c7221 */ /* 0x100fe20000010000 */
[----:B------:R-:W-:-:S05]  /*3320*/  FADD.FTZ R8, R158, -R8 ;  /* 0x800000089e087221 */ /* 0x000fca0000010000 */
[----:B------:R1:W4:Y:S02]  /*3330*/  MUFU.EX2 R159, R226 ;  /* 0x000000e2009f7308 */ /* 0x0003240000000800 */
[----:B-1----:R-:W5:Y:S01]  /*3340*/  LDL R226, [R1+0x4] ;  /* 0x0000040001e27983 */ /* 0x002f620000100800 */
[----:B------:R-:W-:Y:S01]  /*3350*/  FADD.FTZ R157, R157, -R9 ;  /* 0x800000099d9d7221 */ /* 0x000fe20000010000 */
[----:B------:R-:W-:Y:S01]  /*3360*/  FMUL.FTZ R9, R206, R156 ;  /* 0x0000009cce097220 */ /* 0x000fe20000410000 */
[----:B------:R-:W-:Y:S01]  /*3370*/  FMUL.FTZ R8, R204, R8 ;  /* 0x00000008cc087220 */ /* 0x000fe20000410000 */
[----:B------:R-:W-:Y:S01]  /*3380*/  FFMA.FTZ R202, -R11, R11, 1 ;  /* 0x3f8000000bca7423 */ /* 0x000fe2000001010b */
[----:B------:R-:W-:-:S03]  /*3390*/  FFMA.FTZ R203, -R13, R13, 1 ;  /* 0x3f8000000dcb7423 */ /* 0x000fc6000001010d */
[----:B------:R-:W-:Y:S01]  /*33a0*/  FMUL.FTZ R202, R202, R9 ;  /* 0x00000009caca7220 */ /* 0x000fe20000410000 */
[----:B------:R-:W-:Y:S02]  /*33b0*/  FMUL.FTZ R203, R203, R8 ;  /* 0x00000008cbcb7220 */ /* 0x000fe40000410000 */
[----:B------:R-:W1:Y:S01]  /*33c0*/  LDS.64 R8, [R6+0x28260] ;  /* 0x0282600006087984 */ /* 0x000e620000000a00 */
[----:B------:R-:W-:Y:S01]  /*33d0*/  FFMA.FTZ R13, -R14, R14, 1 ;  /* 0x3f8000000e0d7423 */ /* 0x000fe2000001010e */
[----:B----4-:R-:W-:Y:S01]  /*33e0*/  FMUL.FTZ R10, R159, R10 ;  /* 0x0000000a9f0a7220 */ /* 0x010fe20000410000 */
[--C-:B--2---:R-:W-:Y:S01]  /*33f0*/  FADD.FTZ R160, R160, -R152.reuse ;  /* 0x80000098a0a07221 */ /* 0x104fe20000010000 */
[----:B------:R-:W-:Y:S02]  /*3400*/  FADD.FTZ R152, R162, -R152 ;  /* 0x80000098a2987221 */ /* 0x000fe40000010000 */
[----:B------:R-:W-:Y:S02]  /*3410*/  FMUL.FTZ R13, R13, R10 ;  /* 0x0000000a0d0d7220 */ /* 0x000fe40000410000 */
[----:B------:R-:W-:-:S04]  /*3420*/  FMUL.FTZ R10, R227, R152 ;  /* 0x00000098e30a7220 */ /* 0x000fc80000410000 */
[----:B------:R-:W-:Y:S02]  /*3430*/  FMUL.FTZ R17, R17, R10 ;  /* 0x0000000a11117220 */ /* 0x000fe40000410000 */
[----:B------:R-:W2:Y:S01]  /*3440*/  LDS.64 R10, [R6+0x28280] ;  /* 0x02828000060a7984 */ /* 0x000ea20000000a00 */
[----:B------:R-:W-:Y:S02]  /*3450*/  FFMA.FTZ R156, -R12, R12, 1 ;  /* 0x3f8000000c9c7423 */ /* 0x000fe4000001010c */
[----:B------:R-:W4:Y:S01]  /*3460*/  MUFU.EX2 R12, R224 ;  /* 0x000000e0000c7308 */ /* 0x000f220000000800 */
[----:B------:R-:W-:Y:S01]  /*3470*/  FMUL.FTZ R157, R209, R157 ;  /* 0x0000009dd19d7220 */ /* 0x000fe20000410000 */
[----:B------:R-:W-:-:S03]  /*3480*/  FADD.FTZ R161, R161, -R153 ;  /* 0x80000099a1a17221 */ /* 0x000fc60000010000 */
[----:B------:R-:W-:Y:S01]  /*3490*/  FMUL.FTZ R156, R156, R157 ;  /* 0x0000009d9c9c7220 */ /* 0x000fe20000410000 */
[----:B------:R-:W-:Y:S01]  /*34a0*/  FFMA.FTZ R157, -R16, R16, 1 ;  /* 0x3f800000109d7423 */ /* 0x000fe20000010110 */
[----:B------:R-:W-:-:S04]  /*34b0*/  FMUL.FTZ R16, R154, R161 ;  /* 0x000000a19a107220 */ /* 0x000fc80000410000 */
[----:B------:R-:W-:Y:S02]  /*34c0*/  FMUL.FTZ R157, R157, R16 ;  /* 0x000000109d9d7220 */ /* 0x000fe40000410000 */
[----:B------:R-:W2:Y:S01]  /*34d0*/  MUFU.EX2 R16, R198 ;  /* 0x000000c600107308 */ /* 0x000ea20000000800 */
[--C-:B-1----:R-:W-:Y:S01]  /*34e0*/  FADD.FTZ R165, R165, -R9.reuse ;  /* 0x80000009a5a57221 */ /* 0x102fe20000010000 */
[--C-:B------:R-:W-:Y:S01]  /*34f0*/  FADD.FTZ R161, R166, -R8.reuse ;  /* 0x80000008a6a17221 */ /* 0x100fe20000010000 */
[----:B------:R-:W-:Y:S01]  /*3500*/  FADD.FTZ R9, R167, -R9 ;  /* 0x80000009a7097221 */ /* 0x000fe20000010000 */
[----:B------:R-:W-:Y:S02]  /*3510*/  FADD.FTZ R164, R164, -R8 ;  /* 0x80000008a4a47221 */ /* 0x000fe40000010000 */
[----:B----4-:R-:W-:Y:S01]  /*3520*/  FMUL.FTZ R8, R12, R161 ;  /* 0x000000a10c087220 */ /* 0x010fe20000410000 */
[----:B------:R-:W-:Y:S01]  /*3530*/  FMUL.FTZ R9, R228, R9 ;  /* 0x00000009e4097220 */ /* 0x000fe20000410000 */
[----:B------:R-:W-:-:S02]  /*3540*/  FMUL.FTZ R160, R205, R160 ;  /* 0x000000a0cda07220 */ /* 0x000fc40000410000 */
[----:B------:R-:W-:Y:S01]  /*3550*/  FMUL.FTZ R21, R21, R8 ;  /* 0x0000000815157220 */ /* 0x000fe20000410000 */
[----:B------:R-:W-:Y:S02]  /*3560*/  FMUL.FTZ R22, R22, R9 ;  /* 0x0000000916167220 */ /* 0x000fe40000410000 */
[----:B------:R-:W1:Y:S01]  /*3570*/  LDS.64 R8, [R6+0x282a0] ;  /* 0x0282a00006087984 */ /* 0x000e620000000a00 */
[----:B------:R-:W-:Y:S01]  /*3580*/  FMUL.FTZ R152, R15, R160 ;  /* 0x000000a00f987220 */ /* 0x000fe20000410000 */
[----:B------:R-:W-:Y:S01]  /*3590*/  FADD.FTZ R14, R163, -R153 ;  /* 0x80000099a30e7221 */ /* 0x000fe20000010000 */
[----:B------:R-:W-:Y:S01]  /*35a0*/  FFMA.FTZ R158, -R19, R19, 1 ;  /* 0x3f800000139e7423 */ /* 0x000fe20000010113 */
[----:B------:R-:W-:Y:S01]  /*35b0*/  FMUL.FTZ R15, R155, R164 ;  /* 0x000000a49b0f7220 */ /* 0x000fe20000410000 */
[----:B------:R-:W-:Y:S01]  /*35c0*/  FFMA.FTZ R153, -R18, R18, 1 ;  /* 0x3f80000012997423 */ /* 0x000fe20000010112 */
[----:B------:R-:W-:Y:S01]  /*35d0*/  FMUL.FTZ R14, R225, R14 ;  /* 0x0000000ee10e7220 */ /* 0x000fe20000410000 */
[--C-:B--2---:R-:W-:Y:S01]  /*35e0*/  FADD.FTZ R168, R168, -R10.reuse ;  /* 0x8000000aa8a87221 */ /* 0x104fe20000010000 */
[----:B------:R-:W-:Y:S01]  /*35f0*/  FMUL.FTZ R158, R158, R15 ;  /* 0x0000000f9e9e7220 */ /* 0x000fe20000410000 */
[----:B------:R-:W-:Y:S01]  /*3600*/  FADD.FTZ R15, R170, -R10 ;  /* 0x8000000aaa0f7221 */ /* 0x000fe20000010000 */
[--C-:B------:R-:W-:Y:S01]  /*3610*/  FADD.FTZ R169, R169, -R11.reuse ;  /* 0x8000000ba9a97221 */ /* 0x100fe20000010000 */
[----:B------:R-:W-:-:S02]  /*3620*/  FADD.FTZ R171, R171, -R11 ;  /* 0x8000000babab7221 */ /* 0x000fc40000010000 */
[----:B------:R-:W2:Y:S01]  /*3630*/  LDS.64 R10, [R6+0x282c0] ;  /* 0x0282c000060a7984 */ /* 0x000ea20000000a00 */
[----:B------:R-:W-:Y:S01]  /*3640*/  FMUL.FTZ R153, R153, R14 ;  /* 0x0000000e99997220 */ /* 0x000fe20000410000 */
[----:B------:R-:W-:Y:S01]  /*3650*/  FMUL.FTZ R14, R16, R15 ;  /* 0x0000000f100e7220 */ /* 0x000fe20000410000 */
[----:B------:R-:W-:-:S04]  /*3660*/  FFMA.FTZ R161, -R185, R185, 1 ;  /* 0x3f800000b9a17423 */ /* 0x000fc800000101b9 */
[----:B------:R-:W-:Y:S02]  /*3670*/  FMUL.FTZ R161, R161, R14 ;  /* 0x0000000ea1a17220 */ /* 0x000fe40000410000 */
[----:B------:R4:W4:Y:S01]  /*3680*/  LDS.64 R14, [R6+0x282e0] ;  /* 0x0282e000060e7984 */ /* 0x0009220000000a00 */
[----:B------:R-:W-:Y:S02]  /*3690*/  FFMA.FTZ R160, -R20, R20, 1 ;  /* 0x3f80000014a07423 */ /* 0x000fe40000010114 */
[----:B------:R-:W1:Y:S08]  /*36a0*/  MUFU.EX2 R20, R197 ;  /* 0x000000c500147308 */ /* 0x000e700000000800 */
[----:B------:R-:W4:Y:S08]  /*36b0*/  MUFU.EX2 R213, R213 ;  /* 0x000000d500d57308 */ /* 0x000f300000000800 */
[----:B------:R-:W4:Y:S01]  /*36c0*/  MUFU.EX2 R214, R214 ;  /* 0x000000d600d67308 */ /* 0x000f220000000800 */
[--C-:B-1----:R-:W-:Y:S01]  /*36d0*/  FADD.FTZ R173, R173, -R9.reuse ;  /* 0x80000009adad7221 */ /* 0x102fe20000010000 */
[----:B------:R-:W-:Y:S01]  /*36e0*/  FADD.FTZ R9, R175, -R9 ;  /* 0x80000009af097221 */ /* 0x000fe20000010000 */
[----:B------:R-:W-:-:S05]  /*36f0*/  FFMA.FTZ R164, -R184, R184, 1 ;  /* 0x3f800000b8a47423 */ /* 0x000fca00000101b8 */
[----:B------:R-:W1:Y:S01]  /*3700*/  MUFU.EX2 R19, R196 ;  /* 0x000000c400137308 */ /* 0x000e620000000800 */
[----:B------:R-:W-:Y:S01]  /*3710*/  FMUL.FTZ R169, R210, R169 ;  /* 0x000000a9d2a97220 */ /* 0x000fe20000410000 */
[----:B------:R-:W-:-:S06]  /*3720*/  FMUL.FTZ R166, R20, R9 ;  /* 0x0000000914a67220 */ /* 0x000fcc0000410000 */
[----:B------:R-:W1:Y:S01]  /*3730*/  MUFU.EX2 R212, R212 ;  /* 0x000000d400d47308 */ /* 0x000e620000000800 */
[----:B------:R-:W-:Y:S01]  /*3740*/  FMUL.FTZ R164, R164, R169 ;  /* 0x000000a9a4a47220 */ /* 0x000fe20000410000 */
[--C-:B--2---:R-:W-:Y:S01]  /*3750*/  FADD.FTZ R176, R176, -R10.reuse ;  /* 0x8000000ab0b07221 */ /* 0x104fe20000010000 */
[----:B------:R-:W-:-:S05]  /*3760*/  FADD.FTZ R169, R178, -R10 ;  /* 0x8000000ab2a97221 */ /* 0x000fca0000010000 */
[----:B------:R-:W-:Y:S01]  /*3770*/  MUFU.EX2 R211, R211 ;  /* 0x000000d300d37308 */ /* 0x000fe20000000800 */
[----:B------:R-:W-:-:S07]  /*3780*/  FADD.FTZ R172, R172, -R8 ;  /* 0x80000008acac7221 */ /* 0x000fce0000010000 */
[----:B------:R-:W2:Y:S01]  /*3790*/  MUFU.EX2 R18, R199 ;  /* 0x000000c700127308 */ /* 0x000ea20000000800 */
[----:B------:R-:W-:-:S07]  /*37a0*/  FMUL.FTZ R165, R192, R165 ;  /* 0x000000a5c0a57220 */ /* 0x000fce0000410000 */
[----:B------:R-:W2:Y:S01]  /*37b0*/  MUFU.EX2 R215, R215 ;  /* 0x000000d700d77308 */ /* 0x000ea20000000800 */
[----:B------:R-:W-:-:S07]  /*37c0*/  FADD.FTZ R8, R174, -R8 ;  /* 0x80000008ae087221 */ /* 0x000fce0000010000 */
[----:B------:R-:W-:Y:S01]  /*37d0*/  MUFU.EX2 R217, R217 ;  /* 0x000000d900d97308 */ /* 0x000fe20000000800 */
[----:B------:R-:W-:-:S07]  /*37e0*/  FFMA.FTZ R184, -R191, R191, 1 ;  /* 0x3f800000bfb87423 */ /* 0x000fce00000101bf */
[----:B------:R-:W-:Y:S01]  /*37f0*/  MUFU.EX2 R219, R219 ;  /* 0x000000db00db7308 */ /* 0x000fe20000000800 */
[----:B----4-:R-:W-:-:S07]  /*3800*/  FMUL.FTZ R167, R213, R176 ;  /* 0x000000b0d5a77220 */ /* 0x010fce0000410000 */
[----:B------:R-:W4:Y:S08]  /*3810*/  MUFU.EX2 R216, R216 ;  /* 0x000000d800d87308 */ /* 0x000f300000000800 */
[----:B------:R-:W4:Y:S08]  /*3820*/  MUFU.EX2 R218, R218 ;  /* 0x000000da00da7308 */ /* 0x000f300000000800 */
[----:B------:R-:W4:Y:S01]  /*3830*/  MUFU.EX2 R9, R220 ;  /* 0x000000dc00097308 */ /* 0x000f220000000800 */
[----:B------:R-:W-:Y:S01]  /*3840*/  FFMA.FTZ R163, -R190, R190, 1 ;  /* 0x3f800000bea37423 */ /* 0x000fe200000101be */
[----:B------:R-:W-:Y:S01]  /*3850*/  FFMA.FTZ R185, -R236, R236, 1 ;  /* 0x3f800000ecb97423 */ /* 0x000fe200000101ec */
[----:B------:R-:W-:Y:S01]  /*3860*/  FMUL.FTZ R10, R214, R169 ;  /* 0x000000a9d60a7220 */ /* 0x000fe20000410000 */
[----:B------:R-:W-:Y:S01]  /*3870*/  FMUL.FTZ R160, R160, R165 ;  /* 0x000000a5a0a07220 */ /* 0x000fe20000410000 */
[----:B-1----:R-:W-:Y:S01]  /*3880*/  FMUL.FTZ R6, R19, R8 ;  /* 0x0000000813067220 */ /* 0x002fe20000410000 */
[----:B------:R-:W-:Y:S01]  /*3890*/  FMUL.FTZ R184, R184, R167 ;  /* 0x000000a7b8b87220 */ /* 0x000fe20000410000 */
[----:B------:R-:W-:Y:S01]  /*38a0*/  FFMA.FTZ R165, -R188, R188, 1 ;  /* 0x3f800000bca57423 */ /* 0x000fe200000101bc */
[----:B------:R-:W-:Y:S01]  /*38b0*/  FMUL.FTZ R8, R212, R173 ;  /* 0x000000add4087220 */ /* 0x000fe20000410000 */
[----:B------:R-:W-:Y:S01]  /*38c0*/  FMUL.FTZ R163, R163, R166 ;  /* 0x000000a6a3a37220 */ /* 0x000fe20000410000 */
[----:B------:R-:W-:Y:S01]  /*38d0*/  FMUL.FTZ R185, R185, R10 ;  /* 0x0000000ab9b97220 */ /* 0x000fe20000410000 */
[--C-:B------:R-:W-:Y:S01]  /*38e0*/  FADD.FTZ R180, R180, -R14.reuse ;  /* 0x8000000eb4b47221 */ /* 0x100fe20000010000 */
[----:B------:R-:W-:Y:S01]  /*38f0*/  FADD.FTZ R167, R182, -R14 ;  /* 0x8000000eb6a77221 */ /* 0x000fe20000010000 */
[--C-:B------:R-:W-:Y:S01]  /*3900*/  FADD.FTZ R166, R177, -R11.reuse ;  /* 0x8000000bb1a67221 */ /* 0x100fe20000010000 */
[----:B------:R-:W-:Y:S01]  /*3910*/  FADD.FTZ R179, R179, -R11 ;  /* 0x8000000bb3b37221 */ /* 0x000fe20000010000 */
[--C-:B------:R-:W-:Y:S01]  /*3920*/  FADD.FTZ R10, R181, -R15.reuse ;  /* 0x8000000fb50a7221 */ /* 0x100fe20000010000 */
[----:B------:R-:W-:Y:S01]  /*3930*/  FADD.FTZ R14, R183, -R15 ;  /* 0x8000000fb70e7221 */ /* 0x000fe20000010000 */
[----:B------:R-:W-:Y:S01]  /*3940*/  FFMA.FTZ R23, -R23, R23, 1 ;  /* 0x3f80000017177423 */ /* 0x000fe20000010117 */
[----:B------:R-:W-:Y:S01]  /*3950*/  FMUL.FTZ R168, R193, R168 ;  /* 0x000000a8c1a87220 */ /* 0x000fe20000410000 */
[----:B------:R-:W-:Y:S01]  /*3960*/  FFMA.FTZ R162, -R186, R186, 1 ;  /* 0x3f800000baa27423 */ /* 0x000fe200000101ba */
[----:B--2---:R-:W-:Y:S01]  /*3970*/  FMUL.FTZ R171, R18, R171 ;  /* 0x000000ab12ab7220 */ /* 0x004fe20000410000 */
[----:B------:R-:W-:Y:S01]  /*3980*/  FFMA.FTZ R187, -R187, R187, 1 ;  /* 0x3f800000bbbb7423 */ /* 0x000fe200000101bb */
[----:B------:R-:W-:Y:S01]  /*3990*/  FFMA.FTZ R189, -R189, R189, 1 ;  /* 0x3f800000bdbd7423 */ /* 0x000fe200000101bd */
[----:B------:R-:W-:Y:S01]  /*39a0*/  FMUL.FTZ R172, R211, R172 ;  /* 0x000000acd3ac7220 */ /* 0x000fe20000410000 */
[----:B------:R-:W-:Y:S01]  /*39b0*/  FMUL.FTZ R165, R165, R8 ;  /* 0x00000008a5a57220 */ /* 0x000fe20000410000 */
[----:B------:R-:W-:Y:S01]  /*39c0*/  FFMA.FTZ R11, -R237, R237, 1 ;  /* 0x3f800000ed0b7423 */ /* 0x000fe200000101ed */
[----:B------:R-:W-:Y:S01]  /*39d0*/  FFMA.FTZ R8, -R235, R235, 1 ;  /* 0x3f800000eb087423 */ /* 0x000fe200000101eb */
[----:B------:R-:W-:Y:S01]  /*39e0*/  FMUL.FTZ R166, R215, R166 ;  /* 0x000000a6d7a67220 */ /* 0x000fe20000410000 */
[----:B----4-:R-:W-:Y:S01]  /*39f0*/  FMUL.FTZ R179, R216, R179 ;  /* 0x000000b3d8b37220 */ /* 0x010fe20000410000 */
[----:B------:R-:W-:Y:S01]  /*3a00*/  FFMA.FTZ R234, -R234, R234, 1 ;  /* 0x3f800000eaea7423 */ /* 0x000fe200000101ea */
[----:B------:R-:W-:Y:S01]  /*3a10*/  FFMA.FTZ R232, -R232, R232, 1 ;  /* 0x3f800000e8e87423 */ /* 0x000fe200000101e8 */
[----:B------:R-:W-:Y:S01]  /*3a20*/  FFMA.FTZ R233, -R233, R233, 1 ;  /* 0x3f800000e9e97423 */ /* 0x000fe200000101e9 */
[----:B------:R-:W-:Y:S01]  /*3a30*/  FFMA.FTZ R231, -R231, R231, 1 ;  /* 0x3f800000e7e77423 */ /* 0x000fe200000101e7 */
[----:B------:R-:W-:Y:S01]  /*3a40*/  FMUL.FTZ R15, R217, R180 ;  /* 0x000000b4d90f7220 */ /* 0x000fe20000410000 */
[----:B------:R-:W-:Y:S01]  /*3a50*/  FMUL.FTZ R167, R218, R167 ;  /* 0x000000a7daa77220 */ /* 0x000fe20000410000 */
[----:B------:R-:W-:Y:S01]  /*3a60*/  FMUL.FTZ R10, R219, R10 ;  /* 0x0000000adb0a7220 */ /* 0x000fe20000410000 */
[----:B------:R-:W-:Y:S01]  /*3a70*/  FMUL.FTZ R14, R9, R14 ;  /* 0x0000000e090e7220 */ /* 0x000fe20000410000 */
[----:B------:R-:W-:Y:S01]  /*3a80*/  F2FP.F16.F32.PACK_AB R203, R13, R203 ;  /* 0x000000cb0dcb723e */ /* 0x000fe200000000ff */
        /* <DEDUP_REMOVED lines=30> */
[----:B-----5:R-:W-:-:S04]  /*3c70*/  IMAD R13, R3, 0x2000, R226 ;  /* 0x00002000030d7824 */ /* 0x020fc800078e02e2 */
[----:B---3--:R-:W-:-:S05]  /*3c80*/  IMAD R13, R13, 0x2, R208 ;  /* 0x000000020d0d7824 */ /* 0x008fca00078e02d0 */
[----:B------:R1:W-:Y:S04]  /*3c90*/  STSM.16.MT88.4 [R13+0x28800], R200 ;  /* 0x028800c80d007844 */ /* 0x0003e80000004200 */
[----:B------:R1:W-:Y:S04]  /*3ca0*/  STSM.16.MT88.4 [R13+0x29000], R196 ;  /* 0x029000c40d007844 */ /* 0x0003e80000004200 */
[----:B------:R1:W-:Y:S04]  /*3cb0*/  STSM.16.MT88.4 [R13+0x29800], R188 ;  /* 0x029800bc0d007844 */ /* 0x0003e80000004200 */
[----:B------:R1:W-:Y:S01]  /*3cc0*/  STSM.16.MT88.4 [R13+0x2a000], R184 ;  /* 0x02a000b80d007844 */ /* 0x0003e20000004200 */
[----:B------:R-:W-:-:S06]  /*3cd0*/  WARPGROUP.ARRIVE ;  /* 0x00000000000079c5 */ /* 0x000fcc0000000000 */
[----:B------:R-:W-:Y:S01]  /*3ce0*/  HGMMA.64x128x16.F32 R88, R156, gdesc[UR4].tnspB, R88, gsb0 ;  /* 0x41e000049c587df0 */ /* 0x000fe20008000858 */
[----:B------:R-:W-:Y:S01]  /*3cf0*/  F2FP.F16.F32.PACK_AB R225, R225, R227 ;  /* 0x000000e3e1e1723e */ /* 0x000fe200000000ff */
[----:B------:R-:W-:Y:S01]  /*3d00*/  UIADD3 UR8, UR6, 0x80, URZ ;  /* 0x0000008006087890 */ /* 0x000fe2000fffe03f */
[----:B------:R-:W-:Y:S02]  /*3d10*/  F2FP.F16.F32.PACK_AB R224, R154, R205 ;  /* 0x000000cd9ae0723e */ /* 0x000fe400000000ff */
[----:B------:R-:W-:Y:S02]  /*3d20*/  F2FP.F16.F32.PACK_AB R226, R192, R155 ;  /* 0x0000009bc0e2723e */ /* 0x000fe400000000ff */
[----:B------:R-:W-:Y:S01]  /*3d30*/  F2FP.F16.F32.PACK_AB R227, R228, R12 ;  /* 0x0000000ce4e3723e */ /* 0x000fe200000000ff */
[----:B------:R-:W-:Y:S01]  /*3d40*/  UMOV UR11, 0x40000040 ;  /* 0x40000040000b7882 */ /* 0x000fe20000000000 */
[----:B------:R-:W-:Y:S01]  /*3d50*/  UMOV UR10, UR8 ;  /* 0x00000008000a7c82 */ /* 0x000fe20008000000 */
[----:B------:R-:W-:Y:S01]  /*3d60*/  F2FP.F16.F32.PACK_AB R152, R210, R193 ;  /* 0x000000c1d298723e */ /* 0x000fe200000000ff */
[----:B------:R-:W-:Y:S01]  /*3d70*/  UIADD3 UR8, UR6, 0x100, URZ ;  /* 0x0000010006087890 */ /* 0x000fe2000fffe03f */
[----:B------:R-:W-:-:S02]  /*3d80*/  F2FP.F16.F32.PACK_AB R154, R212, R211 ;  /* 0x000000d3d49a723e */ /* 0x000fc400000000ff */
[----:B------:R-:W-:Y:S02]  /*3d90*/  F2FP.F16.F32.PACK_AB R153, R18, R16 ;  /* 0x000000101299723e */ /* 0x000fe400000000ff */
[----:B------:R-:W-:Y:S01]  /*3da0*/  F2FP.F16.F32.PACK_AB R155, R20, R19 ;  /* 0x00000013149b723e */ /* 0x000fe200000000ff */
[----:B------:R-:W-:Y:S02]  /*3db0*/  WARPGROUP.DEPBAR.LE gsb0, 0x0 ;  /* 0x00008000000079c5 */ /* 0x000fe40000010000 */
[----:B------:R-:W-:-:S06]  /*3dc0*/  WARPGROUP.ARRIVE ;  /* 0x00000000000079c5 */ /* 0x000fcc0000000000 */
[----:B------:R-:W-:Y:S01]  /*3dd0*/  HGMMA.64x128x16.F32 R88, R224, gdesc[UR8].tnspB, R88, gsb0 ;  /* 0x41e00008e0587df0 */ /* 0x000fe20008000858 */
[----:B------:R-:W-:Y:S01]  /*3de0*/  UMOV UR10, UR8 ;  /* 0x00000008000a7c82 */ /* 0x000fe20008000000 */
[----:B------:R-:W-:Y:S01]  /*3df0*/  UMOV UR11, 0x40000040 ;  /* 0x40000040000b7882 */ /* 0x000fe20000000000 */
[----:B------:R-:W-:Y:S01]  /*3e00*/  UIADD3 UR6, UR6, 0x180, URZ ;  /* 0x0000018006067890 */ /* 0x000fe2000fffe03f */
[----:B------:R-:W-:Y:S02]  /*3e10*/  WARPGROUP.DEPBAR.LE gsb0, 0x0 ;  /* 0x00008000000079c5 */ /* 0x000fe40000010000 */
        /* <DEDUP_REMOVED lines=90> */
.L_x_2390:
[----:B------:R-:W-:Y:S01]  /*43c0*/  R2UR UR5, R3 ;  /* 0x00000000030572ca */ /* 0x000fe200000e0000 */
[----:B------:R-:W-:Y:S01]  /*43d0*/  VIADD R6, R0, 0x30840 ;  /* 0x0003084000067836 */ /* 0x000fe20000000000 */
        /* <DEDUP_REMOVED lines=47> */
.L_x_2391:
[----:B------:R-:W-:Y:S01]  /*46d0*/  UIADD3 UR39, UR39, 0x1, URZ ;  /* 0x0000000127277890 */ /* 0x000fe2000fffe03f */
[----:B------:R-:W-:Y:S02]  /*46e0*/  VIADD R3, R3, 0x1 ;  /* 0x0000000103037836 */ /* 0x000fe40000000000 */
[----:B------:R-:W-:Y:S01]  /*46f0*/  VIADD R0, R0, 0x30820 ;  /* 0x0003082000007836 */ /* 0x000fe20000000000 */
[----:B------:R-:W-:Y:S02]  /*4700*/  UISETP.GE.AND UP0, UPT, UR39, UR37, UPT ;  /* 0x000000252700728c */ /* 0x000fe4000bf06270 */
[----:B------:R-:W-:Y:S02]  /*4710*/  ISETP.NE.AND P0, PT, R3, 0x2, PT ;  /* 0x000000020300780c */ /* 0x000fe40003f05270 */
[----:B------:R-:W-:Y:S02]  /*4720*/  PRMT R0, RZ, 0x654, R0 ;  /* 0x00000654ff007816 */ /* 0x000fe40000000000 */
[----:B------:R-:W-:-:S02]  /*4730*/  PLOP3.LUT P1, PT, PT, PT, UP0, 0x80, 0x0 ;  /* 0x000000000000781c */ /* 0x000fc40003f2f008 */
[----:B-1----:R-:W-:Y:S01]  /*4740*/  SEL R7, RZ, 0x1, P0 ;  /* 0x00000001ff077807 */ /* 0x002fe20000000000 */
[----:B------:R2:W-:Y:S01]  /*4750*/  SYNCS.ARRIVE.TRANS64.RED.A1T0 RZ, [R0+URZ], RZ ;  /* 0x000000ff00ff79a7 */ /* 0x0005e2000810043f */
[----:B------:R-:W-:Y:S02]  /*4760*/  SEL R3, R3, RZ, P0 ;  /* 0x000000ff03037207 */ /* 0x000fe40000000000 */
[----:B------:R-:W-:-:S07]  /*4770*/  LOP3.LUT R4, R4, R7, RZ, 0x3c, !PT ;  /* 0x0000000704047212 */ /* 0x000fce00078e3cff */
[----:B--2---:R-:W-:Y:S05]  /*4780*/  @!P1 BRA `(.L_x_2392) ;  /* 0xffffffd000e09947 */ /* 0x004fea000383ffff */
        /* <DEDUP_REMOVED lines=66> */
.L_x_2374:
[----:B------:R-:W-:Y:S05]  /*4bb0*/  @P0 BRA `(.L_x_2393) ;  /* 0x0000000c009c0947 */ /* 0x000fea0003800000 */
[----:B------:R-:W1:Y:S01]  /*4bc0*/  S2UR UR4, SR_CgaCtaId ;  /* 0x00000000000479c3 */ /* 0x000e620000008800 */
[----:B------:R-:W-:Y:S02]  /*4bd0*/  UMOV UR37, 0x400 ;  /* 0x0000040000257882 */ /* 0x000fe40000000000 */
[----:B-1----:R-:W-:-:S06]  /*4be0*/  ULEA UR37, UR4, UR37, 0x18 ;  /* 0x0000002504257291 */ /* 0x002fcc000f8ec03f */
[----:B------:R-:W-:-:S05]  /*4bf0*/  IMAD.U32 R16, RZ, RZ, UR37 ;  /* 0x00000025ff107e24 */ /* 0x000fca000f8e00ff */
        /* <DEDUP_REMOVED lines=18> */
.L_x_2394:
        /* <DEDUP_REMOVED lines=20> */
.L_x_2395:
        /* <DEDUP_REMOVED lines=18> */
.L_x_2396:
        /* <DEDUP_REMOVED lines=18> */
.L_x_2397:
        /* <DEDUP_REMOVED lines=126> */
[----:B------:R-:W-:Y:S01]  /*5880*/  ULDC.64 UR6, c[0x0][0x198] ;  /* 0x0000660000067ab9 */ /* 0x000fe20000000a00 */
[----:B------:R-:W-:Y:S02]  /*5890*/  UIADD3 UR40, UR37, 0x8000, URZ ;  /* 0x0000800025287890 */ /* 0x000fe4000fffe03f */
[----:B------:R-:W-:Y:S02]  /*58a0*/  UIADD3 UR4, UP0, UR6, 0x770, URZ ;  /* 0x0000077006047890 */ /* 0x000fe4000ff1e03f */
[----:B------:R-:W-:Y:S02]  /*58b0*/  USHF.L.U32 UR42, UR36, 0x7, URZ ;  /* 0x00000007242a7899 */ /* 0x000fe4000800063f */
[----:B------:R-:W-:Y:S02]  /*58c0*/  UIADD3.X UR5, URZ, UR7, URZ, UP0, !UPT ;  /* 0x000000073f057290 */ /* 0x000fe400087fe43f */
[----:B------:R-:W-:Y:S02]  /*58d0*/  UIADD3 UR6, UP0, UR6, 0x670, URZ ;  /* 0x0000067006067890 */ /* 0x000fe4000ff1e03f */
[----:B------:R-:W-:-:S02]  /*58e0*/  UIADD3 UR16, UR37, 0xc000, URZ ;  /* 0x0000c00025107890 */ /* 0x000fc4000fffe03f */
[----:B------:R-:W-:Y:S02]  /*58f0*/  UIADD3.X UR7, URZ, UR7, URZ, UP0, !UPT ;  /* 0x000000073f077290 */ /* 0x000fe400087fe43f */
[----:B------:R-:W-:Y:S01]  /*5900*/  UIADD3 UR8, UR37, 0x4000, URZ ;  /* 0x0000400025087890 */ /* 0x000fe2000fffe03f */
[----:B------:R-:W-:Y:S01]  /*5910*/  UMOV UR41, URZ ;  /* 0x0000003f00297c82 */ /* 0x000fe20008000000 */
[----:B------:R-:W-:Y:S01]  /*5920*/  UMOV UR17, 0x40 ;  /* 0x0000004000117882 */ /* 0x000fe20000000000 */
[----:B------:R-:W-:Y:S01]  /*5930*/  UMOV UR19, UR43 ;  /* 0x0000002b00137c82 */ /* 0x000fe20008000000 */
[----:B------:R-:W-:Y:S01]  /*5940*/  UMOV UR20, UR44 ;  /* 0x0000002c00147c82 */ /* 0x000fe20008000000 */
[----:B------:R-:W-:Y:S01]  /*5950*/  UMOV UR18, UR42 ;  /* 0x0000002a00127c82 */ /* 0x000fe20008000000 */
[----:B------:R1:W-:Y:S01]  /*5960*/  UTMASTG.4D [UR40], [UR4] ;  /* 0x00000028040073b5 */ /* 0x0003e20008018000 */
[----:B------:R-:W-:Y:S01]  /*5970*/  UMOV UR9, 0x40 ;  /* 0x0000004000097882 */ /* 0x000fe20000000000 */
[----:B------:R-:W-:Y:S01]  /*5980*/  UMOV UR11, UR43 ;  /* 0x0000002b000b7c82 */ /* 0x000fe20008000000 */
[----:B------:R-:W-:Y:S01]  /*5990*/  UMOV UR12, UR44 ;  /* 0x0000002c000c7c82 */ /* 0x000fe20008000000 */
[----:B------:R-:W-:Y:S01]  /*59a0*/  UMOV UR10, UR42 ;  /* 0x0000002a000a7c82 */ /* 0x000fe20008000000 */
[----:B------:R3:W-:Y:S01]  /*59b0*/  UTMASTG.4D [UR16], [UR4] ;  /* 0x00000010040073b5 */ /* 0x0007e20008018000 */
[----:B-1----:R-:W-:-:S02]  /*59c0*/  UMOV UR40, UR37 ;  /* 0x0000002500287c82 */ /* 0x002fc40008000000 */
[----:B------:R3:W-:Y:S01]  /*59d0*/  UTMASTG.4D [UR40], [UR6] ;  /* 0x00000028060073b5 */ /* 0x0007e20008018000 */
[----:B------:R3:W-:Y:S02]  /*59e0*/  UTMASTG.4D [UR8], [UR6] ;  /* 0x00000008060073b5 */ /* 0x0007e40008018000 */
[----:B---3--:R0:W-:Y:S02]  /*59f0*/  UTMACMDFLUSH ;  /* 0x00000000000079b7 */ /* 0x0081e40000000000 */
.L_x_2399:
[----:B------:R-:W-:Y:S05]  /*5a00*/  BSYNC B0 ;  /* 0x0000000000007941 */ /* 0x000fea0003800000 */
.L_x_2398:
[----:B------:R-:W-:-:S04]  /*5a10*/  DEPBAR.LE SB0, 0x0 ;  /* 0x000080000000791a */ /* 0x000fc80000000000 */
[----:B------:R-:W-:Y:S05]  /*5a20*/  BRA `(.L_x_2373) ;  /* 0x0000004400687947 */ /* 0x000fea0003800000 */
.L_x_2393:
[----:B------:R-:W1:Y:S01]  /*5a30*/  S2R R0, SR_TID.X ;  /* 0x0000000000007919 */ /* 0x000e620000002100 */
[----:B------:R-:W2:Y:S01]  /*5a40*/  LDC.64 R2, c[0x0][0x820] ;  /* 0x00020800ff027b82 */ /* 0x000ea20000000a00 */
[----:B------:R-:W-:Y:S01]  /*5a50*/  ULDC.64 UR4, c[0x0][0x808] ;  /* 0x0002020000047ab9 */ /* 0x000fe20000000a00 */
[----:B------:R-:W-:Y:S01]  /*5a60*/  USHF.R.S32.HI UR10, URZ, 0x1f, UR43 ;  /* 0x0000001f3f0a7899 */ /* 0x000fe2000801142b */
[----:B------:R-:W-:Y:S01]  /*5a70*/  BSSY B0, `(.L_x_2400) ;  /* 0x0000030000007945 */ /* 0x000fe20003800000 */
[----:B------:R-:W-:Y:S02]  /*5a80*/  UIMAD UR4, UR36, -0x80, UR4 ;  /* 0xffffff80240478a4 */ /* 0x000fe4000f8e0204 */
[----:B------:R-:W-:Y:S02]  /*5a90*/  USHF.R.S32.HI UR11, URZ, 0x1f, UR44 ;  /* 0x0000001f3f0b7899 */ /* 0x000fe4000801142c */
[----:B------:R-:W3:Y:S01]  /*5aa0*/  LDC.64 R10, c[0x0][0x828] ;  /* 0x00020a00ff0a7b82 */ /* 0x000ee20000000a00 */
[----:B------:R-:W-:-:S07]  /*5ab0*/  ULDC.64 UR6, c[0x0][0x208] ;  /* 0x0000820000067ab9 */ /* 0x000fce0000000a00 */
[----:B------:R-:W4:Y:S08]  /*5ac0*/  LDC.64 R16, c[0x0][0x850] ;  /* 0x00021400ff107b82 */ /* 0x000f300000000a00 */
[----:B------:R-:W4:Y:S01]  /*5ad0*/  LDC.64 R18, c[0x0][0x858] ;  /* 0x00021600ff127b82 */ /* 0x000f220000000a00 */
[----:B-1----:R-:W-:-:S05]  /*5ae0*/  VIADD R5, R0, 0xffffff80 ;  /* 0xffffff8000057836 */ /* 0x002fca0000000000 */
[----:B------:R-:W-:-:S04]  /*5af0*/  SHF.R.S32.HI R0, RZ, 0x1f, R5 ;  /* 0x0000001fff007819 */ /* 0x000fc80000011405 */
[----:B------:R-:W-:-:S04]  /*5b00*/  LEA.HI R4, R0, R5, RZ, 0x4 ;  /* 0x0000000500047211 */ /* 0x000fc800078f20ff */
[----:B------:R-:W-:Y:S02]  /*5b10*/  LOP3.LUT R0, R4, 0x1ffffff0, RZ, 0xc0, !PT ;  /* 0x1ffffff004007812 */ /* 0x000fe400078ec0ff */
[----:B------:R-:W-:-:S03]  /*5b20*/  SHF.R.S32.HI R4, RZ, 0x4, R4 ;  /* 0x00000004ff047819 */ /* 0x000fc60000011404 */
[----:B------:R-:W-:Y:S01]  /*5b30*/  IMAD.IADD R0, R5, 0x1, -R0 ;  /* 0x0000000105007824 */ /* 0x000fe200078e0a00 */
[C---:B------:R-:W-:Y:S01]  /*5b40*/  ISETP.GE.AND P6, PT, R4.reuse, UR4, PT ;  /* 0x0000000404007c0c */ /* 0x040fe2000bfc6270 */
[----:B------:R-:W-:Y:S02]  /*5b50*/  VIADD R5, R4, 0x10 ;  /* 0x0000001004057836 */ /* 0x000fe40000000000 */
[----:B------:R-:W-:Y:S02]  /*5b60*/  IMAD.SHL.U32 R6, R0, 0x8, RZ ;  /* 0x0000000800067824 */ /* 0x000fe400078e00ff */
[----:B--2---:R-:W-:Y:S01]  /*5b70*/  IMAD R0, R2, UR10, RZ ;  /* 0x0000000a02007c24 */ /* 0x004fe2000f8e02ff */
[----:B------:R-:W-:Y:S01]  /*5b80*/  ISETP.GE.AND P5, PT, R5, UR4, PT ;  /* 0x0000000405007c0c */ /* 0x000fe2000bfa6270 */
[----:B------:R-:W-:Y:S01]  /*5b90*/  VIADD R9, R4, 0x40 ;  /* 0x0000004004097836 */ /* 0x000fe20000000000 */
[----:B------:R-:W-:Y:S01]  /*5ba0*/  SHF.R.S32.HI R7, RZ, 0x1f, R6 ;  /* 0x0000001fff077819 */ /* 0x000fe20000011406 */
[----:B------:R-:W-:Y:S01]  /*5bb0*/  IMAD R5, R3, UR43, R0 ;  /* 0x0000002b03057c24 */ /* 0x000fe2000f8e0200 */
[----:B------:R-:W-:Y:S01]  /*5bc0*/  ISETP.GE.OR P4, PT, R6, UR5, P6 ;  /* 0x0000000506007c0c */ /* 0x000fe2000b786670 */
[----:B------:R-:W-:Y:S01]  /*5bd0*/  VIADD R0, R4, 0x20 ;  /* 0x0000002004007836 */ /* 0x000fe20000000000 */
[----:B------:R-:W-:Y:S01]  /*5be0*/  ISETP.GE.AND P2, PT, R9, UR4, PT ;  /* 0x0000000409007c0c */ /* 0x000fe2000bf46270 */
[----:B------:R-:W-:Y:S01]  /*5bf0*/  IMAD.WIDE.U32 R2, R2, UR43, R6 ;  /* 0x0000002b02027c25 */ /* 0x000fe2000f8e0006 */
[----:B------:R-:W-:-:S02]  /*5c00*/  ISETP.GE.OR P3, PT, R6, UR5, P5 ;  /* 0x0000000506007c0c */ /* 0x000fc4000af66670 */
[----:B------:R-:W-:Y:S01]  /*5c10*/  ISETP.GE.AND P0, PT, R0, UR4, PT ;  /* 0x0000000400007c0c */ /* 0x000fe2000bf06270 */
[----:B------:R-:W-:Y:S01]  /*5c20*/  IMAD.IADD R3, R3, 0x1, R5 ;  /* 0x0000000103037824 */ /* 0x000fe200078e0205 */
[----:B------:R-:W-:Y:S01]  /*5c30*/  SHF.R.S32.HI R5, RZ, 0x1f, R4 ;  /* 0x0000001fff057819 */ /* 0x000fe20000011404 */
[----:B---3--:R-:W-:Y:S02]  /*5c40*/  IMAD R0, R10, UR11, RZ ;  /* 0x0000000b0a007c24 */ /* 0x008fe4000f8e02ff */
[----:B------:R-:W-:Y:S02]  /*5c50*/  VIADD R8, R4, 0x30 ;  /* 0x0000003004087836 */ /* 0x000fe40000000000 */
[----:B------:R-:W-:Y:S02]  /*5c60*/  IMAD.U32 R9, RZ, RZ, UR36 ;  /* 0x00000024ff097e24 */ /* 0x000fe4000f8e00ff */
[----:B------:R-:W-:Y:S01]  /*5c70*/  IMAD R11, R11, UR44, R0 ;  /* 0x0000002c0b0b7c24 */ /* 0x000fe2000f8e0200 */
[----:B------:R-:W-:Y:S01]  /*5c80*/  ISETP.GE.AND P1, PT, R8, UR4, PT ;  /* 0x0000000408007c0c */ /* 0x000fe2000bf26270 */
[----:B------:R-:W-:-:S04]  /*5c90*/  IMAD.WIDE.U32 R14, R10, UR44, R2 ;  /* 0x0000002c0a0e7c25 */ /* 0x000fc8000f8e0002 */
[----:B------:R-:W-:-:S04]  /*5ca0*/  IMAD.WIDE R2, R9, 0x80, R4 ;  /* 0x0000008009027825 */ /* 0x000fc800078e0204 */
[----:B------:R-:W-:Y:S01]  /*5cb0*/  IMAD.IADD R11, R15, 0x1, R11 ;  /* 0x000000010f0b7824 */ /* 0x000fe200078e020b */
[----:B----4-:R-:W-:Y:S06]  /*5cc0*/  @P4 BRA `(.L_x_2401) ;  /* 0x0000000000284947 */ /* 0x010fec0003800000 */
        /* <DEDUP_REMOVED lines=10> */
.L_x_2401:
[----:B------:R-:W-:Y:S05]  /*5d70*/  BSYNC B0 ;  /* 0x0000000000007941 */ /* 0x000fea0003800000 */
.L_x_2400:
[----:B------:R-:W-:Y:S01]  /*5d80*/  BSSY B0, `(.L_x_2402) ;  /* 0x0000010000007945 */ /* 0x000fe20003800000 */
[----:B------:R-:W-:-:S03]  /*5d90*/  ISETP.GE.OR P4, PT, R6, UR5, P0 ;  /* 0x0000000506007c0c */ /* 0x000fc60008786670 */
        /* <DEDUP_REMOVED lines=14> */
.L_x_2403:
[----:B------:R-:W-:Y:S05]  /*5e80*/  BSYNC B0 ;  /* 0x0000000000007941 */ /* 0x000fea0003800000 */
.L_x_2402:
[----:B------:R-:W-:Y:S01]  /*5e90*/  BSSY B0, `(.L_x_2404) ;  /* 0x0000010000007945 */ /* 0x000fe20003800000 */
[----:B------:R-:W-:-:S03]  /*5ea0*/  ISETP.GE.OR P3, PT, R6, UR5, P1 ;  /* 0x0000000506007c0c */ /* 0x000fc60008f66670 */
[----:B------:R-:W-:Y:S10]  /*5eb0*/  @P4 BRA `(.L_x_2405) ;  /* 0x0000000000344947 */ /* 0x000ff40003800000 */
[----:B-12---:R-:W-:Y:S01]  /*5ec0*/  IADD3 R13, P4, R2, 0x20, RZ ;  /* 0x00000020020d7810 */ /* 0x006fe20007f9e0ff */
        /* <DEDUP_REMOVED lines=12> */
.L_x_2405:
[----:B------:R-:W-:Y:S05]  /*5f90*/  BSYNC B0 ;  /* 0x0000000000007941 */ /* 0x000fea0003800000 */
.L_x_2404:
[----:B------:R-:W-:Y:S01]  /*5fa0*/  BSSY B0, `(.L_x_2406) ;  /* 0x0000011000007945 */ /* 0x000fe20003800000 */
[----:B------:R-:W-:Y:S01]  /*5fb0*/  ISETP.GE.OR P4, PT, R6, UR5, P2 ;  /* 0x0000000506007c0c */ /* 0x000fe20009786670 */
[----:B-123--:R-:W-:Y:S02]  /*5fc0*/  VIADD R12, R4, 0x50 ;  /* 0x00000050040c7836 */ /* 0x00efe40000000000 */
        /* <DEDUP_REMOVED lines=14> */
.L_x_2407:
[----:B------:R-:W-:Y:S05]  /*60b0*/  BSYNC B0 ;  /* 0x0000000000007941 */ /* 0x000fea0003800000 */
.L_x_2406:
[----:B------:R-:W-:Y:S01]  /*60c0*/  BSSY B0, `(.L_x_2408) ;  /* 0x0000010000007945 */ /* 0x000fe20003800000 */
[----:B------:R-:W-:-:S03]  /*60d0*/  ISETP.GE.AND P3, PT, R12, UR4, PT ;  /* 0x000000040c007c0c */ /* 0x000fc6000bf66270 */
        /* <DEDUP_REMOVED lines=14> */
.L_x_2409:
[----:B------:R-:W-:Y:S05]  /*61c0*/  BSYNC B0 ;  /* 0x0000000000007941 */ /* 0x000fea0003800000 */
.L_x_2408:
[----:B------:R-:W-:Y:S01]  /*61d0*/  ISETP.GE.OR P4, PT, R6, UR5, P3 ;  /* 0x0000000506007c0c */ /* 0x000fe20009f86670 */
[----:B------:R-:W-:Y:S01]  /*61e0*/  BSSY B0, `(.L_x_2410) ;  /* 0x0000011000007945 */ /* 0x000fe20003800000 */
[----:B--2---:R-:W-:Y:S02]  /*61f0*/  IMAD R12, R16, UR10, RZ ;  /* 0x0000000a100c7c24 */ /* 0x004fe4000f8e02ff */
[----:B-1----:R-:W-:-:S09]  /*6200*/  VIADD R20, R4, 0x60 ;  /* 0x0000006004147836 */ /* 0x002fd20000000000 */
        /* <DEDUP_REMOVED lines=14> */
.L_x_2411:
[----:B------:R-:W-:Y:S05]  /*62f0*/  BSYNC B0 ;  /* 0x0000000000007941 */ /* 0x000fea0003800000 */
.L_x_2410:
[----:B------:R-:W-:Y:S01]  /*6300*/  ULDC UR8, c[0x0][0x83c] ;  /* 0x00020f0000087ab9 */ /* 0x000fe20000000800 */
[----:B------:R-:W-:Y:S01]  /*6310*/  ISETP.GE.AND P4, PT, R20, UR4, PT ;  /* 0x0000000414007c0c */ /* 0x000fe2000bf86270 */
[----:B------:R-:W-:Y:S01]  /*6320*/  IMAD R13, R17, UR43, R12 ;  /* 0x0000002b110d7c24 */ /* 0x000fe2000f8e020c */
[----:B------:R-:W-:Y:S01]  /*6330*/  ISETP.GE.OR P5, PT, R6, UR8, P5 ;  /* 0x0000000806007c0c */ /* 0x000fe2000afa6670 */
[----:B------:R-:W-:Y:S01]  /*6340*/  IMAD.WIDE.U32 R8, R16, UR43, R6 ;  /* 0x0000002b10087c25 */ /* 0x000fe2000f8e0006 */
[----:B------:R-:W-:Y:S01]  /*6350*/  ISETP.GE.OR P6, PT, R6, UR8, P6 ;  /* 0x0000000806007c0c */ /* 0x000fe2000b7c6670 */
[----:B------:R-:W-:Y:S01]  /*6360*/  BSSY B0, `(.L_x_2412) ;  /* 0x0000019000007945 */ /* 0x000fe20003800000 */
[----:B------:R-:W-:Y:S01]  /*6370*/  P2R R21, PR, RZ, 0x20 ;  /* 0x00000020ff157803 */ /* 0x000fe20000000000 */
[----:B------:R-:W-:Y:S01]  /*6380*/  VIADD R0, R4, 0x70 ;  /* 0x0000007004007836 */ /* 0x000fe20000000000 */
[C---:B------:R-:W-:Y:S01]  /*6390*/  ISETP.GE.OR P5, PT, R6.reuse, UR5, P4 ;  /* 0x0000000506007c0c */ /* 0x040fe2000a7a6670 */
        /* <DEDUP_REMOVED lines=21> */
.L_x_2413:
[----:B------:R-:W-:Y:S05]  /*64f0*/  BSYNC B0 ;  /* 0x0000000000007941 */ /* 0x000fea0003800000 */
.L_x_2412:
[----:B------:R-:W-:Y:S01]  /*6500*/  ISETP.GE.AND P6, PT, R0, UR4, PT ;  /* 0x0000000400007c0c */ /* 0x000fe2000bfc6270 */
[----:B------:R-:W-:Y:S01]  /*6510*/  IMAD R0, R18, UR11, RZ ;  /* 0x0000000b12007c24 */ /* 0x000fe2000f8e02ff */
[----:B------:R-:W-:Y:S01]  /*6520*/  BSSY B0, `(.L_x_2414) ;  /* 0x0000014000007945 */ /* 0x000fe20003800000 */
[----:B------:R-:W-:Y:S01]  /*6530*/  IMAD.MOV.U32 R12, RZ, RZ, R8 ;  /* 0x000000ffff0c7224 */ /* 0x000fe200078e0008 */
[C---:B------:R-:W-:Y:S01]  /*6540*/  ISETP.GE.OR P5, PT, R6.reuse, UR5, P6 ;  /* 0x0000000506007c0c */ /* 0x040fe2000b7a6670 */
        /* <DEDUP_REMOVED lines=17> */
.L_x_2415:
[----:B------:R-:W-:Y:S05]  /*6660*/  BSYNC B0 ;  /* 0x0000000000007941 */ /* 0x000fea0003800000 */
.L_x_2414:
[----:B------:R-:W-:Y:S01]  /*6670*/  ISETP.NE.AND P5, PT, R20, RZ, PT ;  /* 0x000000ff1400720c */ /* 0x000fe20003fa5270 */
[----:B------:R-:W-:Y:S01]  /*6680*/  BSSY B0, `(.L_x_2416) ;  /* 0x000000d000007945 */ /* 0x000fe20003800000 */
[----:B---3--:R-:W-:-:S11]  /*6690*/  IMAD.IADD R7, R13, 0x1, R9 ;  /* 0x000000010d077824 */ /* 0x008fd600078e0209 */
        /* <DEDUP_REMOVED lines=11> */
.L_x_2417:
[----:B------:R-:W-:Y:S05]  /*6750*/  BSYNC B0 ;  /* 0x0000000000007941 */ /* 0x000fea0003800000 */
.L_x_2416:
[----:B------:R-:W-:Y:S01]  /*6760*/  ISETP.NE.AND P5, PT, R21, RZ, PT ;  /* 0x000000ff1500720c */ /* 0x000fe20003fa5270 */
[----:B------:R-:W-:-:S12]  /*6770*/  BSSY B0, `(.L_x_2418) ;  /* 0x000000f000007945 */ /* 0x000fd80003800000 */
[----:B------:R-:W-:Y:S05]  /*6780*/  @P5 BRA `(.L_x_2419) ;  /* 0x0000000000345947 */ /* 0x000fea0003800000 */
[----:B---3--:R-:W-:Y:S01]  /*6790*/  IADD3 R9, P5, R2, 0x10, RZ ;  /* 0x0000001002097810 */ /* 0x008fe20007fbe0ff */
        /* <DEDUP_REMOVED lines=12> */
.L_x_2419:
[----:B------:R-:W-:Y:S05]  /*6860*/  BSYNC B0 ;  /* 0x0000000000007941 */ /* 0x000fea0003800000 */
.L_x_2418:
[----:B------:R-:W-:Y:S04]  /*6870*/  BSSY B0, `(.L_x_2420) ;  /* 0x000000f000007945 */ /* 0x000fe80003800000 */
[----:B------:R-:W-:Y:S05]  /*6880*/  @P0 BRA `(.L_x_2421) ;  /* 0x0000000000340947 */ /* 0x000fea0003800000 */
[----:B---34-:R-:W-:Y:S01]  /*6890*/  IADD3 R9, P0, R2, 0x20, RZ ;  /* 0x0000002002097810 */ /* 0x018fe20007f1e0ff */
        /* <DEDUP_REMOVED lines=12> */
.L_x_2421:
[----:B------:R-:W-:Y:S05]  /*6960*/  BSYNC B0 ;  /* 0x0000000000007941 */ /* 0x000fea0003800000 */
.L_x_2420:
        /* <DEDUP_REMOVED lines=15> */
.L_x_2423:
[----:B------:R-:W-:Y:S05]  /*6a60*/  BSYNC B0 ;  /* 0x0000000000007941 */ /* 0x000fea0003800000 */
.L_x_2422:
        /* <DEDUP_REMOVED lines=15> */
.L_x_2425:
[----:B------:R-:W-:Y:S05]  /*6b60*/  BSYNC B0 ;  /* 0x0000000000007941 */ /* 0x000fea0003800000 */
.L_x_2424:
        /* <DEDUP_REMOVED lines=15> */
.L_x_2427:
[----:B------:R-:W-:Y:S05]  /*6c60*/  BSYNC B0 ;  /* 0x0000000000007941 */ /* 0x000fea0003800000 */
.L_x_2426:
        /* <DEDUP_REMOVED lines=15> */
.L_x_2429:
[----:B------:R-:W-:Y:S05]  /*6d60*/  BSYNC B0 ;  /* 0x0000000000007941 */ /* 0x000fea0003800000 */
.L_x_2428:
        /* <DEDUP_REMOVED lines=15> */
.L_x_2369:
        /* <DEDUP_REMOVED lines=8> */
[----:B------:R-:W1:Y:S01]  /*6ee0*/  S2UR UR7, SR_CTAID.X ;  /* 0x00000000000779c3 */ /* 0x000e620000002500 */
[----:B------:R-:W-:Y:S02]  /*6ef0*/  ULDC UR8, c[0x0][0xb50] ;  /* 0x0002d40000087ab9 */ /* 0x000fe40000000800 */
[----:B------:R-:W-:-:S05]  /*6f00*/  UISETP.NE.AND UP0, UPT, UR8, 0x1, UPT ;  /* 0x000000010800788c */ /* 0x000fca000bf05270 */
[----:B------:R-:W2:Y:S06]  /*6f10*/  LDC R0, c[0x0][0xb68] ;  /* 0x0002da00ff007b82 */ /* 0x000eac0000000800 */
[----:B------:R-:W-:Y:S01]  /*6f20*/  @UP0 ULDC UR4, c[0x0][0xb54] ;  /* 0x0002d50000040ab9 */ /* 0x000fe20000000800 */
[----:B------:R-:W-:Y:S01]  /*6f30*/  @UP0 ULDC UR9, c[0x0][0xb58] ;  /* 0x0002d60000090ab9 */ /* 0x000fe20000000800 */
[----:B-1----:R-:W-:Y:S02]  /*6f40*/  UIMAD.WIDE.U32 UR4, UR7, UR4, URZ ;  /* 0x00000004070472a5 */ /* 0x002fe4000f8e003f */
[----:B------:R-:W-:-:S02]  /*6f50*/  UMOV UR6, UR7 ;  /* 0x0000000700067c82 */ /* 0x000fc40008000000 */
[----:B------:R-:W-:-:S04]  /*6f60*/  @UP0 USHF.R.U32.HI UR6, URZ, UR9, UR5 ;  /* 0x000000093f060299 */ /* 0x000fc80008011605 */
[----:B------:R-:W-:Y:S02]  /*6f70*/  UIADD3 UR4, -UR6, URZ, URZ ;  /* 0x0000003f06047290 */ /* 0x000fe4000fffe13f */
[----:B--2---:R-:W-:Y:S02]  /*6f80*/  ISETP.LE.AND P0, PT, R0, UR6, PT ;  /* 0x0000000600007c0c */ /* 0x004fe4000bf03270 */
[----:B------:R-:W-:-:S11]  /*6f90*/  UIMAD UR8, UR8, UR4, UR7 ;  /* 0x00000004080872a4 */ /* 0x000fd6000f8e0207 */
[----:B------:R-:W-:Y:S05]  /*6fa0*/  @!P0 BRA `(.L_x_2431) ;  /* 0x0000000000208947 */ /* 0x000fea0003800000 */
        /* <DEDUP_REMOVED lines=8> */
.L_x_2431:
[----:B------:R-:W-:Y:S01]  /*7030*/  ULDC UR9, c[0x0][0xb44] ;  /* 0x0002d10000097ab9 */ /* 0x000fe20000000800 */
[----:B------:R-:W-:Y:S01]  /*7040*/  UMOV UR7, UR8 ;  /* 0x0000000800077c82 */ /* 0x000fe20008000000 */
[----:B------:R-:W-:-:S11]  /*7050*/  UISETP.NE.AND UP0, UPT, UR9, 0x1, UPT ;  /* 0x000000010900788c */ /* 0x000fd6000bf05270 */
[----:B------:R-:W-:Y:S02]  /*7060*/  @UP0 ULDC.64 UR10, c[0x0][0xb48] ;  /* 0x0002d200000a0ab9 */ /* 0x000fe40000000a00 */
[----:B------:R-:W-:-:S04]  /*7070*/  UIMAD.WIDE.U32 UR4, UR8, UR10, URZ ;  /* 0x0000000a080472a5 */ /* 0x000fc8000f8e003f */
[----:B------:R-:W-:-:S04]  /*7080*/  @UP0 USHF.R.U32.HI UR7, URZ, UR11, UR5 ;  /* 0x0000000b3f070299 */ /* 0x000fc80008011605 */
[----:B------:R-:W-:-:S12]  /*7090*/  UIMAD UR4, UR7, UR9, URZ ;  /* 0x00000009070472a4 */ /* 0x000fd8000f8e023f */
.L_x_2432:
        /* <DEDUP_REMOVED lines=17> */
[----:B------:R-:W-:Y:S01]  /*71b0*/  ULDC UR6, c[0x0][0x74c] ;  /* 0x0001d30000067ab9 */ /* 0x000fe20000000800 */
[----:B------:R-:W-:Y:S02]  /*71c0*/  UIADD3 UR5, UR5, 0x3f, URZ ;  /* 0x0000003f05057890 */ /* 0x000fe4000fffe03f */
[----:B------:R-:W-:Y:S02]  /*71d0*/  UIADD3 UR7, -UR6, UR7, -UR4 ;  /* 0x0000000706077290 */ /* 0x000fe4000fffe904 */
[----:B------:R-:W-:Y:S02]  /*71e0*/  USHF.R.S32.HI UR6, URZ, 0x1f, UR5 ;  /* 0x0000001f3f067899 */ /* 0x000fe40008011405 */
[----:B------:R-:W-:-:S02]  /*71f0*/  USHF.R.S32.HI UR4, URZ, 0x1f, UR7 ;  /* 0x0000001f3f047899 */ /* 0x000fc40008011407 */
[----:B------:R-:W-:Y:S02]  /*7200*/  ULEA.HI UR5, UR6, UR5, URZ, 0x6 ;  /* 0x0000000506057291 */ /* 0x000fe4000f8f303f */
[----:B------:R-:W-:Y:S02]  /*7210*/  ULEA.HI UR4, UR4, UR7, URZ, 0x6 ;  /* 0x0000000704047291 */ /* 0x000fe4000f8f303f */
[----:B------:R-:W-:Y:S02]  /*7220*/  USHF.R.S32.HI UR5, URZ, 0x6, UR5 ;  /* 0x000000063f057899 */ /* 0x000fe40008011405 */
[----:B------:R-:W-:-:S04]  /*7230*/  USHF.R.S32.HI UR4, URZ, 0x6, UR4 ;  /* 0x000000063f047899 */ /* 0x000fc80008011404 */
[----:B------:R-:W-:-:S04]  /*7240*/  UISETP.LT.AND UP0, UPT, URZ, UR4, UPT ;  /* 0x000000043f00728c */ /* 0x000fc8000bf01270 */
[----:B------:R-:W-:-:S04]  /*7250*/  USEL UR8, URZ, UR4, !UP0 ;  /* 0x000000043f087287 */ /* 0x000fc8000c000000 */
[----:B------:R-:W-:-:S06]  /*7260*/  UISETP.GT.AND UP0, UPT, UR5, UR8, UPT ;  /* 0x000000080500728c */ /* 0x000fcc000bf04270 */
[----:B------:R-:W-:-:S13]  /*7270*/  PLOP3.LUT P0, PT, PT, PT, UP0, 0x80, 0x0 ;  /* 0x000000000000781c */ /* 0x000fda0003f0f008 */
[----:B------:R-:W-:Y:S05]  /*7280*/  @!P0 BRA `(.L_x_2373) ;  /* 0x0000002c00508947 */ /* 0x000fea0003800000 */
[----:B------:R-:W-:Y:S01]  /*7290*/  USHF.R.S32.HI UR4, URZ, 0x1f, UR11 ;  /* 0x0000001f3f047899 */ /* 0x000fe2000801140b */
[----:B------:R-:W-:Y:S01]  /*72a0*/  ULDC.64 UR12, c[0x0][0x2d8] ;  /* 0x0000b600000c7ab9 */ /* 0x000fe20000000a00 */
[----:B------:R-:W-:Y:S02]  /*72b0*/  ELECT P0, URZ, PT ;  /* 0x00000000003f782f */ /* 0x000fe40003800000 */
[----:B------:R-:W-:Y:S02]  /*72c0*/  UIMAD UR9, UR4, UR12, URZ ;  /* 0x0000000c040972a4 */ /* 0x000fe4000f8e023f */
[----:B------:R-:W-:Y:S02]  /*72d0*/  UIADD3 UR4, UR5, -UR8, URZ ;  /* 0x8000000805047290 */ /* 0x000fe4000fffe03f */
[----:B------:R-:W-:Y:S02]  /*72e0*/  UIMAD.WIDE.U32 UR6, UR11, UR12, URZ ;  /* 0x0000000c0b0672a5 */ /* 0x000fe4000f8e003f */
[----:B------:R-:W-:-:S02]  /*72f0*/  ULOP3.LUT UR4, UR4, 0x1, URZ, 0xc0, !UPT ;  /* 0x0000000104047892 */ /* 0x000fc4000f8ec03f */
[----:B------:R-:W-:Y:S02]  /*7300*/  UIMAD UR9, UR11, UR13, UR9 ;  /* 0x0000000d0b0972a4 */ /* 0x000fe4000f8e0209 */
[----:B------:R-:W-:Y:S02]  /*7310*/  UISETP.NE.U32.AND UP0, UPT, UR4, 0x1, UPT ;  /* 0x000000010400788c */ /* 0x000fe4000bf05070 */
[----:B------:R-:W-:Y:S01]  /*7320*/  USHF.R.S32.HI UR11, URZ, 0x1f, UR10 ;  /* 0x0000001f3f0b7899 */ /* 0x000fe2000801140a */
[----:B------:R-:W-:Y:S01]  /*7330*/  ULDC.64 UR12, c[0x0][0x2e0] ;  /* 0x0000b800000c7ab9 */ /* 0x000fe20000000a00 */
[----:B------:R-:W-:Y:S02]  /*7340*/  UIADD3 UR7, UR7, UR9, URZ ;  /* 0x0000000907077290 */ /* 0x000fe4000fffe03f */
[----:B------:R-:W-:Y:S01]  /*7350*/  PLOP3.LUT P1, PT, PT, PT, UP0, 0x80, 0x0 ;  /* 0x000000000000781c */ /* 0x000fe20003f2f008 */
[----:B------:R-:W-:Y:S02]  /*7360*/  UIMAD UR9, UR11, UR12, URZ ;  /* 0x0000000c0b0972a4 */ /* 0x000fe4000f8e023f */
[----:B------:R-:W-:-:S02]  /*7370*/  UIMAD.WIDE.U32 UR6, UR10, UR12, UR6 ;  /* 0x0000000c0a0672a5 */ /* 0x000fc4000f8e0006 */
[----:B------:R-:W-:-:S04]  /*7380*/  UIMAD UR9, UR10, UR13, UR9 ;  /* 0x0000000d0a0972a4 */ /* 0x000fc8000f8e0209 */
[----:B------:R-:W-:-:S04]  /*7390*/  UIADD3 UR23, UR7, UR9, URZ ;  /* 0x0000000907177290 */ /* 0x000fc8000fffe03f */
[----:B------:R-:W-:Y:S08]  /*73a0*/  @P1 BRA `(.L_x_2433) ;  /* 0x0000000000bc1947 */ /* 0x000ff00003800000 */
        /* <DEDUP_REMOVED lines=18> */
.L_x_2435:
[----:B------:R-:W-:Y:S05]  /*74d0*/  BSYNC B0 ;  /* 0x0000000000007941 */ /* 0x000fea0003800000 */
.L_x_2434:
        /* <DEDUP_REMOVED lines=19> */
.L_x_2437:
[----:B------:R-:W-:Y:S05]  /*7610*/  BSYNC B0 ;  /* 0x0000000000007941 */ /* 0x000fea0003800000 */
.L_x_2436:
[----:B------:R-:W-:Y:S06]  /*7620*/  BAR.ARV 0xa, 0xa0 ;  /* 0x0282800000007b1d */ /* 0x000fec0000002000 */
[----:B------:R-:W-:Y:S04]  /*7630*/  BSSY B0, `(.L_x_2438) ;  /* 0x0000003000007945 */ /* 0x000fe80003800000 */
[----:B------:R-:W-:Y:S05]  /*7640*/  @!P0 BRA `(.L_x_2439) ;  /* 0x0000000000048947 */ /* 0x000fea0003800000 */
[----:B------:R-:W-:-:S04]  /*7650*/  DEPBAR.LE SB0, 0x0 ;  /* 0x000080000000791a */ /* 0x000fc80000000000 */
.L_x_2439:
[----:B------:R-:W-:Y:S05]  /*7660*/  BSYNC B0 ;  /* 0x0000000000007941 */ /* 0x000fea0003800000 */
.L_x_2438:
[----:B------:R-:W-:Y:S06]  /*7670*/  BAR.ARV 0xb, 0xa0 ;  /* 0x02c2800000007b1d */ /* 0x000fec0000002000 */
[----:B------:R-:W-:Y:S01]  /*7680*/  UIADD3 UR12, UR8, 0x1, URZ ;  /* 0x00000001080c7890 */ /* 0x000fe2000fffe03f */
[----:B------:R-:W-:Y:S11]  /*7690*/  BRA `(.L_x_2440) ;  /* 0x0000000000047947 */ /* 0x000ff60003800000 */
.L_x_2433:
[----:B------:R-:W-:-:S05]  /*76a0*/  UMOV UR12, UR8 ;  /* 0x00000008000c7c82 */ /* 0x000fca0008000000 */
.L_x_2440:
[----:B------:R-:W-:-:S04]  /*76b0*/  UIADD3 UR4, UR8, 0x1, URZ ;  /* 0x0000000108047890 */ /* 0x000fc8000fffe03f */
[----:B------:R-:W-:-:S06]  /*76c0*/  UISETP.NE.AND UP0, UPT, UR5, UR4, UPT ;  /* 0x000000040500728c */ /* 0x000fcc000bf05270 */
[----:B------:R-:W-:-:S13]  /*76d0*/  PLOP3.LUT P1, PT, PT, PT, UP0, 0x80, 0x0 ;  /* 0x000000000000781c */ /* 0x000fda0003f2f008 */
[----:B------:R-:W-:Y:S05]  /*76e0*/  @!P1 BRA `(.L_x_2373) ;  /* 0x0000002800389947 */ /* 0x000fea0003800000 */
[----:B------:R-:W-:Y:S01]  /*76f0*/  ULDC.64 UR10, c[0x0][0x2c0] ;  /* 0x0000b000000a7ab9 */ /* 0x000fe20000000a00 */
[----:B------:R-:W-:Y:S02]  /*7700*/  UIADD3 UR19, UR9, UR7, URZ ;  /* 0x0000000709137290 */ /* 0x000fe4000fffe03f */
        /* <DEDUP_REMOVED lines=9> */
[----:B------:R-:W-:Y:S01]  /*77a0*/  UMOV UR4, URZ ;  /* 0x0000003f00047c82 */ /* 0x000fe20008000000 */
[----:B------:R-:W-:Y:S01]  /*77b0*/  ULDC.64 UR24, c[0x0][0x2c0] ;  /* 0x0000b00000187ab9 */ /* 0x000fe20000000a00 */
[----:B------:R-:W-:-:S09]  /*77c0*/  UMOV UR20, UR13 ;  /* 0x0000000d00147c82 */ /* 0x000fd20008000000 */
.L_x_2453:
        /* <DEDUP_REMOVED lines=9> */
[----:B------:R-:W-:-:S03]  /*7860*/  UMOV UR21, 0x400 ;  /* 0x0000040000157882 */ /* 0x000fc60000000000 */
        /* <DEDUP_REMOVED lines=10> */
.L_x_2442:
[----:B------:R-:W-:Y:S05]  /*7910*/  BSYNC B0 ;  /* 0x0000000000007941 */ /* 0x000fea0003800000 */
.L_x_2441:
        /* <DEDUP_REMOVED lines=13> */
.L_x_2444:
[----:B------:R-:W-:Y:S05]  /*79f0*/  BSYNC B0 ;  /* 0x0000000000007941 */ /* 0x000fea0003800000 */
.L_x_2443:
[----:B------:R-:W-:Y:S06]  /*7a00*/  BAR.ARV 0xa, 0xa0 ;  /* 0x0282800000007b1d */ /* 0x000fec0000002000 */
[----:B------:R-:W-:Y:S04]  /*7a10*/  BSSY B0, `(.L_x_2445) ;  /* 0x0000003000007945 */ /* 0x000fe80003800000 */
[----:B------:R-:W-:Y:S05]  /*7a20*/  @!P0 BRA `(.L_x_2446) ;  /* 0x0000000000048947 */ /* 0x000fea0003800000 */
[----:B------:R-:W-:-:S04]  /*7a30*/  DEPBAR.LE SB0, 0x0 ;  /* 0x000080000000791a */ /* 0x000fc80000000000 */
.L_x_2446:
[----:B------:R-:W-:Y:S05]  /*7a40*/  BSYNC B0 ;  /* 0x0000000000007941 */ /* 0x000fea0003800000 */
.L_x_2445:
        /* <DEDUP_REMOVED lines=13> */
.L_x_2448:
[----:B------:R-:W-:Y:S05]  /*7b20*/  BSYNC B0 ;  /* 0x0000000000007941 */ /* 0x000fea0003800000 */
.L_x_2447:
        /* <DEDUP_REMOVED lines=13> */
.L_x_2450:
[----:B------:R-:W-:Y:S05]  /*7c00*/  BSYNC B0 ;  /* 0x0000000000007941 */ /* 0x000fea0003800000 */
.L_x_2449:
[----:B------:R-:W-:Y:S01]  /*7c10*/  UIADD3 UR12, UR12, 0x2, URZ ;  /* 0x000000020c0c7890 */ /* 0x000fe2000fffe03f */
[----:B------:R-:W-:Y:S06]  /*7c20*/  BAR.ARV 0xa, 0xa0 ;  /* 0x0282800000007b1d */ /* 0x000fec0000002000 */
[----:B------:R-:W-:Y:S01]  /*7c30*/  UISETP.GE.AND UP0, UPT, UR12, UR5, UPT ;  /* 0x000000050c00728c */ /* 0x000fe2000bf06270 */
[----:B------:R-:W-:Y:S04]  /*7c40*/  BSSY B0, `(.L_x_2451) ;  /* 0x0000003000007945 */ /* 0x000fe80003800000 */
[----:B------:R-:W-:Y:S06]  /*7c50*/  @!P0 BRA `(.L_x_2452) ;  /* 0x0000000000048947 */ /* 0x000fec0003800000 */
[----:B------:R-:W-:-:S04]  /*7c60*/  DEPBAR.LE SB0, 0x0 ;  /* 0x000080000000791a */ /* 0x000fc80000000000 */
.L_x_2452:
[----:B------:R-:W-:Y:S05]  /*7c70*/  BSYNC B0 ;  /* 0x0000000000007941 */ /* 0x000fea0003800000 */
.L_x_2451:
[----:B------:R-:W-:Y:S06]  /*7c80*/  BAR.ARV 0xb, 0xa0 ;  /* 0x02c2800000007b1d */ /* 0x000fec0000002000 */
[----:B------:R-:W-:Y:S01]  /*7c90*/  PLOP3.LUT P1, PT, PT, PT, UP0, 0x80, 0x0 ;  /* 0x000000000000781c */ /* 0x000fe20003f2f008 */
[----:B------:R-:W-:Y:S02]  /*7ca0*/  UIADD3 UR20, UR20, 0x4000, URZ ;  /* 0x0000400014147890 */ /* 0x000fe4000fffe03f */
[----:B------:R-:W-:-:S10]  /*7cb0*/  UIADD3 UR4, UR4, 0x4000, URZ ;  /* 0x0000400004047890 */ /* 0x000fd4000fffe03f */
[----:B------:R-:W-:Y:S05]  /*7cc0*/  @!P1 BRA `(.L_x_2453) ;  /* 0xfffffff800c09947 */ /* 0x000fea000383ffff */
[----:B------:R-:W-:Y:S05]  /*7cd0*/  BRA `(.L_x_2373) ;  /* 0x0000002000bc7947 */ /* 0x000fea0003800000 */
.L_x_2430:
        /* <DEDUP_REMOVED lines=21> */
.L_x_2454:
[----:B------:R-:W-:Y:S01]  /*7e30*/  ULDC UR8, c[0x0][0xb44] ;  /* 0x0002d10000087ab9 */ /* 0x000fe20000000800 */
[----:B------:R-:W-:Y:S01]  /*7e40*/  UMOV UR11, UR7 ;  /* 0x00000007000b7c82 */ /* 0x000fe20008000000 */
[----:B------:R-:W-:-:S11]  /*7e50*/  UISETP.NE.AND UP0, UPT, UR8, 0x1, UPT ;  /* 0x000000010800788c */ /* 0x000fd6000bf05270 */
[----:B------:R-:W-:Y:S02]  /*7e60*/  @UP0 ULDC.64 UR12, c[0x0][0xb48] ;  /* 0x0002d200000c0ab9 */ /* 0x000fe40000000a00 */
[----:B------:R-:W-:-:S04]  /*7e70*/  UIMAD.WIDE.U32 UR4, UR7, UR12, URZ ;  /* 0x0000000c070472a5 */ /* 0x000fc8000f8e003f */
[----:B------:R-:W-:-:S04]  /*7e80*/  @UP0 USHF.R.U32.HI UR11, URZ, UR13, UR5 ;  /* 0x0000000d3f0b0299 */ /* 0x000fc80008011605 */
[----:B------:R-:W-:-:S12]  /*7e90*/  UIMAD UR4, UR11, UR8, URZ ;  /* 0x000000080b0472a4 */ /* 0x000fd8000f8e023f */
.L_x_2455:
[----:B------:R-:W-:Y:S01]  /*7ea0*/  ULDC UR8, c[0x0][0xb38] ;  /* 0x0002ce0000087ab9 */ /* 0x000fe20000000800 */
[----:B------:R-:W-:Y:S01]  /*7eb0*/  UIADD3 UR4, UR7, -UR4, URZ ;  /* 0x8000000407047290 */ /* 0x000fe2000fffe03f */
[----:B------:R-:W-:Y:S01]  /*7ec0*/  IMAD.MOV.U32 R11, RZ, RZ, 0x1 ;  /* 0x00000001ff0b7424 */ /* 0x000fe200078e00ff */
[----:B------:R-:W-:Y:S01]  /*7ed0*/  UISETP.NE.AND UP0, UPT, UR8, 0x1, UPT ;  /* 0x000000010800788c */ /* 0x000fe2000bf05270 */
[----:B------:R-:W-:Y:S01]  /*7ee0*/  IMAD.MOV.U32 R0, RZ, RZ, RZ ;  /* 0x000000ffff007224 */ /* 0x000fe200078e00ff */
[----:B------:R-:W-:Y:S02]  /*7ef0*/  ULDC UR5, c[0x0][0xb44] ;  /* 0x0002d10000057ab9 */ /* 0x000fe40000000800 */
[----:B------:R-:W-:-:S07]  /*7f00*/  UIMAD UR6, UR6, UR5, UR4 ;  /* 0x00000005060672a4 */ /* 0x000fce000f8e0204 */
        /* <DEDUP_REMOVED lines=9> */
[----:B------:R-:W-:Y:S01]  /*7fa0*/  USHF.L.U32 UR11, UR11, 0x7, URZ ;  /* 0x000000070b0b7899 */ /* 0x000fe2000800063f */
[----:B------:R-:W-:Y:S01]  /*7fb0*/  ULDC UR5, c[0x0][0x280] ;  /* 0x0000a00000057ab9 */ /* 0x000fe20000000800 */
[----:B------:R-:W-:Y:S01]  /*7fc0*/  ULDC UR4, c[0x0][0x290] ;  /* 0x0000a40000047ab9 */ /* 0x000fe20000000800 */
[----:B------:R-:W-:Y:S01]  /*7fd0*/  ULDC UR6, c[0x0][0x74c] ;  /* 0x0001d30000067ab9 */ /* 0x000fe20000000800 */
[----:B------:R-:W-:-:S04]  /*7fe0*/  UIADD3 UR4, -UR4, UR11, UR5 ;  /* 0x0000000b04047290 */ /* 0x000fc8000fffe105 */
[----:B------:R-:W-:Y:S02]  /*7ff0*/  UIADD3 UR4, UR4, -UR6, URZ ;  /* 0x8000000604047290 */ /* 0x000fe4000fffe03f */
[----:B------:R-:W-:Y:S02]  /*8000*/  UIADD3 UR6, UR5, 0x3f, URZ ;  /* 0x0000003f05067890 */ /* 0x000fe4000fffe03f */
[----:B------:R-:W-:Y:S02]  /*8010*/  USHF.R.S32.HI UR5, URZ, 0x1f, UR4 ;  /* 0x0000001f3f057899 */ /* 0x000fe40008011404 */
[----:B------:R-:W-:Y:S02]  /*8020*/  USHF.R.S32.HI UR7, URZ, 0x1f, UR6 ;  /* 0x0000001f3f077899 */ /* 0x000fe40008011406 */
[----:B------:R-:W-:Y:S02]  /*8030*/  ULEA.HI UR5, UR5, UR4, URZ, 0x6 ;  /* 0x0000000405057291 */ /* 0x000fe4000f8f303f */
[----:B------:R-:W-:-:S02]  /*8040*/  ULEA.HI UR4, UR7, UR6, URZ, 0x6 ;  /* 0x0000000607047291 */ /* 0x000fc4000f8f303f */
[----:B------:R-:W-:Y:S02]  /*8050*/  USHF.R.S32.HI UR5, URZ, 0x6, UR5 ;  /* 0x000000063f057899 */ /* 0x000fe40008011405 */
[----:B------:R-:W-:-:S04]  /*8060*/  USHF.R.S32.HI UR4, URZ, 0x6, UR4 ;  /* 0x000000063f047899 */ /* 0x000fc80008011404 */
[----:B------:R-:W-:-:S04]  /*8070*/  VIMNMX R4, RZ, UR5, !PT ;  /* 0x00000005ff047c48 */ /* 0x000fc8000ffe0100 */
[----:B------:R-:W-:-:S13]  /*8080*/  ISETP.LT.AND P0, PT, R4, UR4, PT ;  /* 0x0000000404007c0c */ /* 0x000fda000bf01270 */
[----:B------:R-:W-:Y:S05]  /*8090*/  @!P0 BRA `(.L_x_2456) ;  /* 0x0000001c00388947 */ /* 0x000fea0003800000 */
[----:B------:R-:W-:Y:S01]  /*80a0*/  USHF.R.S32.HI UR5, URZ, 0x1f, UR20 ;  /* 0x0000001f3f057899 */ /* 0x000fe20008011414 */
[----:B------:R-:W-:Y:S01]  /*80b0*/  BSSY B0, `(.L_x_2456) ;  /* 0x00001cc000007945 */ /* 0x000fe20003800000 */
[----:B------:R-:W-:Y:S01]  /*80c0*/  ULDC.64 UR6, c[0x0][0x718] ;  /* 0x0001c60000067ab9 */ /* 0x000fe20000000a00 */
[----:B------:R-:W-:Y:S01]  /*80d0*/  ULDC.64 UR14, c[0x0][0x730] ;  /* 0x0001cc00000e7ab9 */ /* 0x000fe20000000a00 */
[----:B------:R-:W-:Y:S01]  /*80e0*/  UIMAD.WIDE.U32 UR8, UR20, UR6, URZ ;  /* 0x00000006140872a5 */ /* 0x000fe2000f8e003f */
[----:B------:R-:W-:Y:S01]  /*80f0*/  IMAD.MOV.U32 R0, RZ, RZ, RZ ;  /* 0x000000ffff007224 */ /* 0x000fe200078e00ff */
[----:B------:R-:W-:Y:S02]  /*8100*/  UIMAD UR6, UR5, UR6, URZ ;  /* 0x00000006050672a4 */ /* 0x000fe4000f8e023f */
[----:B------:R-:W-:Y:S02]  /*8110*/  UIMAD UR5, UR5, UR14, URZ ;  /* 0x0000000e050572a4 */ /* 0x000fe4000f8e023f */
[----:B------:R-:W-:-:S02]  /*8120*/  UIMAD UR6, UR20, UR7, UR6 ;  /* 0x00000007140672a4 */ /* 0x000fc4000f8e0206 */
[----:B------:R-:W-:Y:S01]  /*8130*/  UIMAD UR10, UR20, UR15, UR5 ;  /* 0x0000000f140a72a4 */ /* 0x000fe2000f8e0205 */
[----:B------:R-:W-:Y:S01]  /*8140*/  ULDC UR7, c[0x0][0x2e8] ;  /* 0x0000ba0000077ab9 */ /* 0x000fe20000000800 */
[----:B------:R-:W-:Y:S02]  /*8150*/  USHF.R.S32.HI UR5, URZ, 0x1f, UR21 ;  /* 0x0000001f3f057899 */ /* 0x000fe40008011415 */
[----:B------:R-:W-:Y:S01]  /*8160*/  UISETP.NE.AND UP0, UPT, UR7, 0x1, UPT ;  /* 0x000000010700788c */ /* 0x000fe2000bf05270 */
[----:B------:R-:W-:Y:S01]  /*8170*/  ULDC.64 UR22, c[0x0][0x720] ;  /* 0x0001c80000167ab9 */ /* 0x000fe20000000a00 */
[----:B------:R-:W-:Y:S01]  /*8180*/  ELECT P0, URZ, PT ;  /* 0x00000000003f782f */ /* 0x000fe20003800000 */
[----:B------:R-:W-:Y:S02]  /*8190*/  UIMAD UR7, UR5, UR22, URZ ;  /* 0x00000016050772a4 */ /* 0x000fe4000f8e023f */
[----:B------:R-:W-:Y:S02]  /*81a0*/  UIADD3 UR9, UR9, UR6, URZ ;  /* 0x0000000609097290 */ /* 0x000fe4000fffe03f */
[----:B------:R-:W-:-:S02]  /*81b0*/  UIMAD.WIDE.U32 UR12, UR20, UR14, URZ ;  /* 0x0000000e140c72a5 */ /* 0x000fc4000f8e003f */
[----:B------:R-:W-:Y:S01]  /*81c0*/  UIMAD UR6, UR21, UR23, UR7 ;  /* 0x00000017150672a4 */ /* 0x000fe2000f8e0207 */
[----:B------:R-:W-:Y:S01]  /*81d0*/  ULDC.64 UR14, c[0x0][0x738] ;  /* 0x0001ce00000e7ab9 */ /* 0x000fe20000000a00 */
[----:B------:R-:W-:Y:S02]  /*81e0*/  UIMAD.WIDE.U32 UR22, UR21, UR22, UR8 ;  /* 0x00000016151672a5 */ /* 0x000fe4000f8e0008 */
[----:B------:R-:W-:Y:S02]  /*81f0*/  UIMAD UR5, UR5, UR14, URZ ;  /* 0x0000000e050572a4 */ /* 0x000fe4000f8e023f */
[----:B------:R-:W-:Y:S01]  /*8200*/  UIADD3 UR13, UR13, UR10, URZ ;  /* 0x0000000a0d0d7290 */ /* 0x000fe2000fffe03f */
[----:B------:R-:W-:Y:S01]  /*8210*/  @UP0 ULDC UR8, c[0x0][0x2ec] ;  /* 0x0000bb0000080ab9 */ /* 0x000fe20000000800 */
[----:B------:R-:W-:Y:S02]  /*8220*/  UIMAD UR5, UR21, UR15, UR5 ;  /* 0x0000000f150572a4 */ /* 0x000fe4000f8e0205 */
[----:B------:R-:W-:-:S02]  /*8230*/  UIMAD.WIDE.U32 UR8, UR20, UR8, URZ ;  /* 0x00000008140872a5 */ /* 0x000fc4000f8e003f */
[----:B------:R-:W-:Y:S01]  /*8240*/  UIMAD.WIDE.U32 UR14, UR21, UR14, UR12 ;  /* 0x0000000e150e72a5 */ /* 0x000fe2000f8e000c */
[----:B------:R-:W-:Y:S02]  /*8250*/  @UP0 ULDC UR7, c[0x0][0x2f0] ;  /* 0x0000bc0000070ab9 */ /* 0x000fe40000000800 */
[----:B------:R-:W-:Y:S01]  /*8260*/  UMOV UR12, UR20 ;  /* 0x00000014000c7c82 */ /* 0x000fe20008000000 */
        /* <DEDUP_REMOVED lines=9> */
.L_x_2486:
        /* <DEDUP_REMOVED lines=15> */
.L_x_2459:
        /* <DEDUP_REMOVED lines=55> */
[----:B------:R-:W-:Y:S01]  /*8760*/  UMOV UR41, UR9 ;  /* 0x0000000900297c82 */ /* 0x000fe20008000000 */
[----:B------:R-:W-:Y:S01]  /*8770*/  R2UR UR47, R0 ;  /* 0x00000000002f72ca */ /* 0x000fe200000e0000 */
[----:B------:R-:W-:-:S04]  /*8780*/  IMAD.U32 R0, RZ, RZ, UR4 ;  /* 0x00000004ff007e24 */ /* 0x000fc8000f8e00ff */
[----:B------:R-:W-:-:S05]  /*8790*/  VIADD R6, R0, 0xffffffff ;  /* 0xffffffff00067836 */ /* 0x000fca0000000000 */
[----:B------:R-:W-:Y:S01]  /*87a0*/  ISETP.GE.AND P1, PT, R4, R6, PT ;  /* 0x000000060400720c */ /* 0x000fe20003f26270 */
[----:B------:R-:W-:Y:S01]  /*87b0*/  UTMALDG.4D [UR16], [UR34], desc[UR36] ;  /* 0x00002410220075b4 */ /* 0x000fe20008019000 */
[----:B------:R-:W-:Y:S01]  /*87c0*/  UTMALDG.4D [UR24], [UR34], desc[UR36] ;  /* 0x00002418220075b4 */ /* 0x000fe20008019000 */
[----:B------:R1:W-:Y:S01]  /*87d0*/  UBLKCP.S.G [UR50], [UR32], UR7 ;  /* 0x00000032200073ba */ /* 0x0003e20008000207 */
[----:B------:R2:W-:Y:S01]  /*87e0*/  SYNCS.ARRIVE.TRANS64 RZ, [R16+URZ+0x30800], R5 ;  /* 0x0308000510ff79a7 */ /* 0x0005e2000800003f */
[----:B------:R2:W-:Y:S01]  /*87f0*/  UTMALDG.4D [UR8], [UR30], desc[UR48] ;  /* 0x000030081e0075b4 */ /* 0x0005e20008019000 */
[----:B-1----:R-:W-:Y:S01]  /*8800*/  UIADD3 UR32, UR8, 0x8000, URZ ;  /* 0x0000800008207890 */ /* 0x002fe2000fffe03f */
        /* <DEDUP_REMOVED lines=12> */
[----:B--2---:R-:W-:Y:S05]  /*88d0*/  @P1 BRA `(.L_x_2460) ;  /* 0x00000010004c1947 */ /* 0x004fea0003800000 */
        /* <DEDUP_REMOVED lines=10> */
[----:B------:R2:W-:Y:S01]  /*8980*/  STL [R1], R5 ;  /* 0x0000000501007387 */ /* 0x0005e20000100800 */
[----:B-1----:R-:W-:Y:S01]  /*8990*/  LOP3.LUT R6, R6, 0x1f, RZ, 0xc0, !PT ;  /* 0x0000001f06067812 */ /* 0x002fe200078ec0ff */
[----:B------:R-:W-:Y:S06]  /*89a0*/  @!P1 BRA `(.L_x_2461) ;  /* 0x0000000800b09947 */ /* 0x000fec0003800000 */
[----:B------:R-:W-:Y:S01]  /*89b0*/  R2UR UR8, R5 ;  /* 0x00000000050872ca */ /* 0x000fe200000e0000 */
[----:B------:R-:W-:Y:S02]  /*89c0*/  IMAD.MOV.U32 R0, RZ, RZ, R4 ;  /* 0x000000ffff007224 */ /* 0x000fe400078e0004 */
[----:B------:R-:W-:-:S10]  /*89d0*/  IMAD.MOV.U32 R11, RZ, RZ, 0x1 ;  /* 0x00000001ff0b7424 */ /* 0x000fd400078e00ff */
[----:B------:R-:W-:-:S06]  /*89e0*/  UIADD3 UR7, UR7, -UR8, URZ ;  /* 0x8000000807077290 */ /* 0x000fcc000fffe03f */
[----:B------:R-:W-:-:S07]  /*89f0*/  IMAD.U32 R20, RZ, RZ, UR7 ;  /* 0x00000007ff147e24 */ /* 0x000fce000f8e00ff */
.L_x_2470:
[----:B--234-:R-:W-:-:S04]  /*8a00*/  SHF.L.U32 R21, R11, 0x1f, RZ ;  /* 0x0000001f0b157819 */ /* 0x01cfc800000006ff */
[----:B------:R-:W1:Y:S02]  /*8a10*/  SYNCS.PHASECHK.TRANS64.TRYWAIT P1, [R16+URZ+0x30840], R21 ;  /* 0x03084015100075a7 */ /* 0x000e64000802017f */
[----:B-1----:R-:W-:Y:S05]  /*8a20*/  @!P1 BRA `(.L_x_2462) ;  /* 0x0000001400e89947 */ /* 0x002fea0003800000 */
.L_x_2487:
[----:B------:R-:W-:Y:S05]  /*8a30*/  @P0 BRA `(.L_x_2463) ;  /* 0x0000000000140947 */ /* 0x000fea0003800000 */
[----:B------:R-:W-:Y:S01]  /*8a40*/  ISETP.NE.AND P1, PT, R6, RZ, PT ;  /* 0x000000ff0600720c */ /* 0x000fe20003f25270 */
[----:B------:R-:W-:-:S04]  /*8a50*/  IMAD.MOV.U32 R3, RZ, RZ, 0x4100 ;  /* 0x00004100ff037424 */ /* 0x000fc800078e00ff */
[----:B------:R3:W-:Y:S08]  /*8a60*/  SYNCS.ARRIVE.TRANS64 RZ, [R16+URZ+0x30830], R3 ;  /* 0x0308300310ff79a7 */ /* 0x0007f0000800003f */
[----:B------:R-:W-:Y:S05]  /*8a70*/  @!P1 BRA `(.L_x_2463) ;  /* 0x0000000000049947 */ /* 0x000fea0003800000 */
[----:B------:R-:W-:Y:S01]  /*8a80*/  BPT.TRAP 0x1 ;  /* 0x000000040000795c */ /* 0x000fe20000300000 */
.L_x_2463:
        /* <DEDUP_REMOVED lines=36> */
.L_x_2488:
[----:B------:R-:W-:Y:S05]  /*8cd0*/  @P0 BRA `(.L_x_2465) ;  /* 0x0000000000140947 */ /* 0x000fea0003800000 */
[----:B------:R-:W-:Y:S01]  /*8ce0*/  ISETP.NE.AND P1, PT, R6, RZ, PT ;  /* 0x000000ff0600720c */ /* 0x000fe20003f25270 */
[----:B------:R-:W-:-:S04]  /*8cf0*/  IMAD.MOV.U32 R2, RZ, RZ, 0x4100 ;  /* 0x00004100ff027424 */ /* 0x000fc800078e00ff */
[----:B------:R3:W-:Y:S08]  /*8d00*/  SYNCS.ARRIVE.TRANS64 RZ, [R16+URZ+0x30818], R2 ;  /* 0x0308180210ff79a7 */ /* 0x0007f0000800003f */
[----:B------:R-:W-:Y:S05]  /*8d10*/  @!P1 BRA `(.L_x_2465) ;  /* 0x0000000000049947 */ /* 0x000fea0003800000 */
[----:B------:R-:W-:Y:S01]  /*8d20*/  BPT.TRAP 0x1 ;  /* 0x000000040000795c */ /* 0x000fe20000300000 */
.L_x_2465:
        /* <DEDUP_REMOVED lines=36> */
.L_x_2489:
[----:B------:R-:W-:Y:S05]  /*8f70*/  @P0 BRA `(.L_x_2467) ;  /* 0x0000000000140947 */ /* 0x000fea0003800000 */
[----:B------:R-:W-:Y:S01]  /*8f80*/  ISETP.NE.AND P1, PT, R6, RZ, PT ;  /* 0x000000ff0600720c */ /* 0x000fe20003f25270 */
[----:B-123--:R-:W-:-:S04]  /*8f90*/  IMAD.MOV.U32 R21, RZ, RZ, 0x4100 ;  /* 0x00004100ff157424 */ /* 0x00efc800078e00ff */
[----:B------:R4:W-:Y:S08]  /*8fa0*/  SYNCS.ARRIVE.TRANS64 RZ, [R16+URZ+0x30838], R21 ;  /* 0x0308381510ff79a7 */ /* 0x0009f0000800003f */
[----:B------:R-:W-:Y:S05]  /*8fb0*/  @!P1 BRA `(.L_x_2467) ;  /* 0x0000000000049947 */ /* 0x000fea0003800000 */
[----:B------:R-:W-:Y:S01]  /*8fc0*/  BPT.TRAP 0x1 ;  /* 0x000000040000795c */ /* 0x000fe20000300000 */
.L_x_2467:
        /* <DEDUP_REMOVED lines=31> */
.L_x_2491:
[----:B------:R-:W-:Y:S05]  /*91c0*/  @P0 BRA `(.L_x_2469) ;  /* 0x0000000000140947 */ /* 0x000fea0003800000 */
[----:B------:R-:W-:Y:S01]  /*91d0*/  ISETP.NE.AND P1, PT, R6, RZ, PT ;  /* 0x000000ff0600720c */ /* 0x000fe20003f25270 */
[----:B------:R-:W-:-:S04]  /*91e0*/  IMAD.MOV.U32 R5, RZ, RZ, 0x4100 ;  /* 0x00004100ff057424 */ /* 0x000fc800078e00ff */
[----:B------:R1:W-:Y:S08]  /*91f0*/  SYNCS.ARRIVE.TRANS64 RZ, [R16+URZ+0x30810], R5 ;  /* 0x0308100510ff79a7 */ /* 0x0003f0000800003f */
[----:B------:R-:W-:Y:S05]  /*9200*/  @!P1 BRA `(.L_x_2469) ;  /* 0x0000000000049947 */ /* 0x000fea0003800000 */
[----:B------:R-:W-:Y:S01]  /*9210*/  BPT.TRAP 0x1 ;  /* 0x000000040000795c */ /* 0x000fe20000300000 */
.L_x_2469:
        /* <DEDUP_REMOVED lines=37> */
.L_x_2461:
[----:B--2---:R-:W2:Y:S01]  /*9470*/  LDL.LU R5, [R1] ;  /* 0x0000000001057983 */ /* 0x004ea20000300800 */
[----:B------:R-:W-:-:S04]  /*9480*/  IMAD.U32 R4, RZ, RZ, UR4 ;  /* 0x00000004ff047e24 */ /* 0x000fc8000f8e00ff */
[----:B------:R-:W-:Y:S01]  /*9490*/  VIADD R4, R4, 0xffffffff ;  /* 0xffffffff04047836 */ /* 0x000fe20000000000 */
[----:B--2---:R-:W-:-:S13]  /*94a0*/  ISETP.NE.AND P1, PT, R5, RZ, PT ;  /* 0x000000ff0500720c */ /* 0x004fda0003f25270 */
[----:B------:R-:W-:Y:S05]  /*94b0*/  @!P1 BRA `(.L_x_2460) ;  /* 0x0000000400549947 */ /* 0x000fea0003800000 */
[----:B------:R-:W-:-:S04]  /*94c0*/  SHF.L.U32 R13, R11, 0x1f, RZ ;  /* 0x0000001f0b0d7819 */ /* 0x000fc800000006ff */
[----:B------:R-:W1:Y:S02]  /*94d0*/  SYNCS.PHASECHK.TRANS64.TRYWAIT P1, [R16+URZ+0x30840], R13 ;  /* 0x0308400d100075a7 */ /* 0x000e64000802017f */
[----:B-1----:R-:W-:Y:S05]  /*94e0*/  @!P1 BRA `(.L_x_2471) ;  /* 0x0000000c008c9947 */ /* 0x002fea0003800000 */
.L_x_2492:
[----:B------:R-:W-:Y:S05]  /*94f0*/  @P0 BRA `(.L_x_2472) ;  /* 0x0000000000140947 */ /* 0x000fea0003800000 */
[----:B------:R-:W-:Y:S01]  /*9500*/  ISETP.NE.AND P1, PT, R6, RZ, PT ;  /* 0x000000ff0600720c */ /* 0x000fe20003f25270 */
[----:B------:R-:W-:-:S04]  /*9510*/  IMAD.MOV.U32 R5, RZ, RZ, 0x4100 ;  /* 0x00004100ff057424 */ /* 0x000fc800078e00ff */
[----:B------:R2:W-:Y:S08]  /*9520*/  SYNCS.ARRIVE.TRANS64 RZ, [R16+URZ+0x30830], R5 ;  /* 0x0308300510ff79a7 */ /* 0x0005f0000800003f */
[----:B------:R-:W-:Y:S05]  /*9530*/  @!P1 BRA `(.L_x_2472) ;  /* 0x0000000000049947 */ /* 0x000fea0003800000 */
[----:B------:R-:W-:Y:S01]  /*9540*/  BPT.TRAP 0x1 ;  /* 0x000000040000795c */ /* 0x000fe20000300000 */
.L_x_2472:
[----:B--2---:R-:W2:Y:S01]  /*9550*/  LDC.64 R4, c[0x0][0x728] ;  /* 0x0001ca00ff047b82 */ /* 0x004ea20000000a00 */
        /* <DEDUP_REMOVED lines=30> */
[----:B------:R-:W5:Y:S02]  /*9740*/  SYNCS.PHASECHK.TRANS64.TRYWAIT P1, [R16+URZ+0x30828], R13 ;  /* 0x0308280d100075a7 */ /* 0x000f64000802017f */
[----:B--2--5:R-:W-:Y:S05]  /*9750*/  @!P1 BRA `(.L_x_2473) ;  /* 0x0000000c00049947 */ /* 0x024fea0003800000 */
.L_x_2493:
[----:B------:R-:W-:Y:S05]  /*9760*/  @P0 BRA `(.L_x_2474) ;  /* 0x0000000000140947 */ /* 0x000fea0003800000 */
[----:B------:R-:W-:Y:S01]  /*9770*/  ISETP.NE.AND P0, PT, R6, RZ, PT ;  /* 0x000000ff0600720c */ /* 0x000fe20003f05270 */
[----:B------:R-:W-:-:S04]  /*9780*/  IMAD.MOV.U32 R5, RZ, RZ, 0x4100 ;  /* 0x00004100ff057424 */ /* 0x000fc800078e00ff */
[----:B------:R1:W-:Y:S08]  /*9790*/  SYNCS.ARRIVE.TRANS64 RZ, [R16+URZ+0x30818], R5 ;  /* 0x0308180510ff79a7 */ /* 0x0003f0000800003f */
[----:B------:R-:W-:Y:S05]  /*97a0*/  @!P0 BRA `(.L_x_2474) ;  /* 0x0000000000048947 */ /* 0x000fea0003800000 */
[----:B------:R-:W-:Y:S01]  /*97b0*/  BPT.TRAP 0x1 ;  /* 0x000000040000795c */ /* 0x000fe20000300000 */
.L_x_2474:
        /* <DEDUP_REMOVED lines=10> */
[----:B------:R-:W-:-:S02]  /*9860*/  IMAD.U32 R6, RZ, RZ, UR4 ;  /* 0x00000004ff067e24 */ /* 0x000fc4000f8e00ff */
[----:B------:R-:W-:Y:S01]  /*9870*/  IMAD.MOV.U32 R19, RZ, RZ, 0x1 ;  /* 0x00000001ff137424 */ /* 0x000fe200078e00ff */
[----:B------:R-:W-:Y:S01]  /*9880*/  UIADD3 UR27, UR27, 0x40, URZ ;  /* 0x000000401b1b7890 */ /* 0x000fe2000fffe03f */
[----:B------:R-:W-:-:S03]  /*9890*/  VIADD R6, R6, 0xffffffff ;  /* 0xffffffff06067836 */ /* 0x000fc60000000000 */
[----:B------:R-:W-:Y:S02]  /*98a0*/  UIADD3 UR8, UP0, UR27, UR22, URZ ;  /* 0x000000161b087290 */ /* 0x000fe4000ff1e03f */
[----:B------:R-:W-:Y:S02]  /*98b0*/  UIADD3 UR24, UR32, 0x1c000, URZ ;  /* 0x0001c00020187890 */ /* 0x000fe4000fffe03f */
[----:B------:R-:W-:Y:S02]  /*98c0*/  ULEA.HI.X.SX32 UR7, UR27, UR7, 0x1, UP0 ;  /* 0x000000071b077291 */ /* 0x000fe400080f0e3f */
[----:B-1----:R-:W-:Y:S01]  /*98d0*/  IMAD.U32 R5, RZ, RZ, UR8 ;  /* 0x00000008ff057e24 */ /* 0x002fe2000f8e00ff */
        /* <DEDUP_REMOVED lines=9> */
[----:B------:R-:W-:Y:S01]  /*9970*/  R2UR UR34, R10 ;  /* 0x000000000a2272ca */ /* 0x000fe200000e0000 */
[----:B------:R-:W-:Y:S01]  /*9980*/  UMOV UR19, UR27 ;  /* 0x0000001b00137c82 */ /* 0x000fe20008000000 */
[----:B------:R-:W-:Y:S01]  /*9990*/  R2UR UR35, R9 ;  /* 0x00000000092372ca */ /* 0x000fe200000e0000 */
[----:B------:R-:W-:Y:S01]  /*99a0*/  UMOV UR33, UR25 ;  /* 0x0000001900217c82 */ /* 0x000fe20008000000 */
[----:B------:R-:W-:Y:S01]  /*99b0*/  UMOV UR7, 0x10 ;  /* 0x0000001000077882 */ /* 0x000fe20000000000 */
[----:B------:R1:W-:Y:S01]  /*99c0*/  UTMALDG.4D [UR24], [UR8], desc[UR30] ;  /* 0x00001e18080075b4 */ /* 0x0003e20008019000 */
[----:B------:R-:W-:Y:S01]  /*99d0*/  IMAD.MOV.U32 R4, RZ, RZ, R6 ;  /* 0x000000ffff047224 */ /* 0x000fe200078e0006 */
[----:B------:R1:W-:Y:S08]  /*99e0*/  UTMALDG.4D [UR16], [UR8], desc[UR30] ;  /* 0x00001e10080075b4 */ /* 0x0003f00008019000 */
[----:B------:R1:W-:Y:S02]  /*99f0*/  UBLKCP.S.G [UR32], [UR34], UR7 ;  /* 0x00000020220073ba */ /* 0x0003e40008000207 */
[----:B-1----:R-:W-:Y:S01]  /*9a00*/  NOP ;  /* 0x0000000000007918 */ /* 0x002fe20000000000 */
.L_x_2460:
[----:B------:R-:W1:Y:S01]  /*9a10*/  S2R R0, SR_TID.X ;  /* 0x0000000000007919 */ /* 0x000e620000002100 */
[----:B------:R-:W-:Y:S01]  /*9a20*/  IMAD R3, R19, 0x8, R16 ;  /* 0x0000000813037824 */ /* 0x000fe200078e0210 */
[----:B-1----:R-:W-:Y:S02]  /*9a30*/  LOP3.LUT R2, R0, 0x7f, RZ, 0xc0, !PT ;  /* 0x0000007f00027812 */ /* 0x002fe400078ec0ff */
[----:B------:R-:W-:Y:S02]  /*9a40*/  SHF.L.U32 R0, R11, 0x1f, RZ ;  /* 0x0000001f0b007819 */ /* 0x000fe400000006ff */
[----:B------:R-:W-:Y:S02]  /*9a50*/  ISETP.NE.AND P1, PT, R2, RZ, PT ;  /* 0x000000ff0200720c */ /* 0x000fe40003f25270 */
[----:B------:R-:W1:Y:S02]  /*9a60*/  SYNCS.PHASECHK.TRANS64.TRYWAIT P0, [R3+URZ+0x30840], R0 ;  /* 0x03084000030075a7 */ /* 0x000e64000800017f */
[----:B-1----:R-:W-:Y:S09]  /*9a70*/  @!P0 BRA `(.L_x_2475) ;  /* 0x0000000800508947 */ /* 0x002ff20003800000 */
.L_x_2494:
[----:B------:R-:W-:Y:S05]  /*9a80*/  @P1 BRA `(.L_x_2476) ;  /* 0x0000000000181947 */ /* 0x000fea0003800000 */
[----:B------:R-:W1:Y:S01]  /*9a90*/  S2R R2, SR_TID.X ;  /* 0x0000000000027919 */ /* 0x000e620000002100 */
[----:B------:R-:W-:-:S04]  /*9aa0*/  IMAD.MOV.U32 R0, RZ, RZ, 0x4100 ;  /* 0x00004100ff007424 */ /* 0x000fc800078e00ff */
[----:B------:R1:W-:Y:S02]  /*9ab0*/  SYNCS.ARRIVE.TRANS64 RZ, [R3+URZ+0x30830], R0 ;  /* 0x0308300003ff79a7 */ /* 0x0003e4000800003f */
[----:B-1----:R-:W-:-:S13]  /*9ac0*/  LOP3.LUT P0, RZ, R2, 0x1f, RZ, 0xc0, !PT ;  /* 0x0000001f02ff7812 */ /* 0x002fda000780c0ff */
[----:B------:R-:W-:Y:S05]  /*9ad0*/  @!P0 BRA `(.L_x_2476) ;  /* 0x0000000000048947 */ /* 0x000fea0003800000 */
[----:B------:R-:W-:Y:S01]  /*9ae0*/  BPT.TRAP 0x1 ;  /* 0x000000040000795c */ /* 0x000fe20000300000 */
.L_x_2476:
[----:B------:R-:W-:Y:S01]  /*9af0*/  R2UR UR27, R4 ;  /* 0x00000000041b72ca */ /* 0x000fe200000e0000 */
        /* <DEDUP_REMOVED lines=39> */
.L_x_2457:
[----:B------:R-:W-:Y:S05]  /*9d70*/  BSYNC B0 ;  /* 0x0000000000007941 */ /* 0x000fea0003800000 */
.L_x_2456:
[----:B------:R-:W-:-:S03]  /*9d80*/  UMOV UR7, 0xffffffff ;  /* 0xffffffff00077882 */ /* 0x000fc60000000000 */
[----:B------:R-:W-:Y:S05]  /*9d90*/  BRA.DIV UR7, `(.L_x_2477) ;  /* 0x00000006079c7947 */ /* 0x000fea000b800000 */
[----:B------:R-:W-:-:S13]  /*9da0*/  ELECT P6, URZ, PT ;  /* 0x00000000003f782f */ /* 0x000fda00038c0000 */
.L_x_2497:
[----:B------:R-:W-:Y:S05]  /*9db0*/  @!P6 BRA `(.L_x_2373) ;  /* 0x000000000084e947 */ /* 0x000fea0003800000 */
[----:B------:R-:W-:-:S06]  /*9dc0*/  ULOP3.LUT UR7, UR38, 0x2, URZ, 0xfc, !UPT ;  /* 0x0000000226077892 */ /* 0x000fcc000f8efc3f */
[----:B------:R-:W-:-:S05]  /*9dd0*/  IMAD.U32 R2, RZ, RZ, UR7 ;  /* 0x00000007ff027e24 */ /* 0x000fca000f8e00ff */
[----:B------:R-:W-:-:S13]  /*9de0*/  ISETP.NE.AND P2, PT, R2, 0x3, PT ;  /* 0x000000030200780c */ /* 0x000fda0003f45270 */
[----:B------:R-:W-:Y:S05]  /*9df0*/  @!P2 BRA `(.L_x_2478) ;  /* 0x000000000004a947 */ /* 0x000fea0003800000 */
[----:B------:R-:W-:Y:S01]  /*9e00*/  BPT.TRAP 0x1 ;  /* 0x000000040000795c */ /* 0x000fe20000300000 */
.L_x_2478:
        /* <DEDUP_REMOVED lines=15> */
.L_x_2498:
[----:B------:R-:W2:Y:S02]  /*9f00*/  SYNCS.PHASECHK.TRANS64.TRYWAIT P0, [R3+URZ], R2 ;  /* 0x00000002030075a7 */ /* 0x000ea4000800017f */
[----:B--2---:R-:W-:Y:S05]  /*9f10*/  @!P0 BRA `(.L_x_2480) ;  /* 0x0000000400708947 */ /* 0x004fea0003800000 */
.L_x_2499:
[----:B------:R-:W-:Y:S05]  /*9f20*/  @!P2 BRA `(.L_x_2481) ;  /* 0x000000000004a947 */ /* 0x000fea0003800000 */
[----:B------:R-:W-:Y:S01]  /*9f30*/  BPT.TRAP 0x1 ;  /* 0x000000040000795c */ /* 0x000fe20000300000 */
.L_x_2481:
[----:B--2---:R-:W-:-:S04]  /*9f40*/  VIADD R3, R7, 0x30840 ;  /* 0x0003084007037836 */ /* 0x004fc80000000000 */
[----:B------:R-:W-:-:S04]  /*9f50*/  IMAD R0, R0, 0x8, R3 ;  /* 0x0000000800007824 */ /* 0x000fc800078e0203 */
[----:B------:R-:W2:Y:S02]  /*9f60*/  SYNCS.PHASECHK.TRANS64.TRYWAIT P0, [R0+URZ], R5 ;  /* 0x00000005000075a7 */ /* 0x000ea4000800017f */
[----:B--2---:R-:W-:Y:S05]  /*9f70*/  @!P0 BRA `(.L_x_2482) ;  /* 0x00000004006c8947 */ /* 0x004fea0003800000 */
.L_x_2500:
[----:B------:R-:W-:-:S07]  /*9f80*/  IMAD R3, R4, 0x8, R3 ;  /* 0x0000000804037824 */ /* 0x000fce00078e0203 */
.L_x_2483:
[----:B---3--:R3:W4:Y:S02]  /*9f90*/  SYNCS.PHASECHK.TRANS64.TRYWAIT P0, [R3+URZ], R2 ;  /* 0x00000002030075a7 */ /* 0x008724000800017f */
[----:B----4-:R-:W-:Y:S05]  /*9fa0*/  @!P0 NANOSLEEP.SYNCS 0x989680 ;  /* 0x009896800000895d */ /* 0x010fea0003900000 */
[----:B------:R-:W4:Y:S02]  /*9fb0*/  @!P0 SYNCS.PHASECHK.TRANS64 P0, [R3+URZ], R2 ;  /* 0x00000002030085a7 */ /* 0x000f24000800007f */
[----:B----4-:R-:W-:Y:S05]  /*9fc0*/  @!P0 BRA `(.L_x_2483) ;  /* 0xfffffffc00f08947 */ /* 0x010fea000383ffff */
.L_x_2373:
[----:B------:R-:W-:Y:S05]  /*9fd0*/  BSYNC B6 ;  /* 0x0000000000067941 */ /* 0x000fea0003800000 */
.L_x_2368:
[----:B------:R-:W-:Y:S05]  /*9fe0*/  EXIT ;  /* 0x000000000000794d */ /* 0x000fea0003800000 */
.L_x_2379:
[----:B------:R-:W-:Y:S02]  /*9ff0*/  IMAD.MOV.U32 R12, RZ, RZ, RZ ;  /* 0x000000ffff0c7224 */ /* 0x000fe400078e00ff */
[----:B------:R-:W-:Y:S02]  /*a000*/  IMAD.MOV.U32 R11, RZ, RZ, 0x1f ;  /* 0x0000001fff0b7424 */ /* 0x000fe400078e00ff */
[----:B------:R-:W-:-:S07]  /*a010*/  IMAD.MOV.U32 R15, RZ, RZ, -0x1 ;  /* 0xffffffffff0f7424 */ /* 0x000fce00078e00ff */
[----:B------:R-:W-:Y:S05]  /*a020*/  WARPSYNC.COLLECTIVE R15, `(.L_x_2484) ;  /* 0x000000000f087348 */ /* 0x000fea0003c00000 */
[----:B------:R1:W2:Y:S02]  /*a030*/  SHFL.IDX P6, R14, R13, R12, R11 ;  /* 0x0000000c0d0e7389 */ /* 0x0002a400000c000b */
[----:B-12---:R-:W-:Y:S01]  /*a040*/  ENDCOLLECTIVE ;  /* 0x000000000000791b */ /* 0x006fe20003800000 */
.L_x_2484:
[----:B------:R-:W-:Y:S05]  /*a050*/  BRA `(.L_x_2485) ;  /* 0xffffff7000cc7947 */ /* 0x000fea000383ffff */
.L_x_2381:
[----:B---3--:R-:W3:Y:S01]  /*a060*/  S2R R6, SR_CgaCtaId ;  /* 0x0000000000067919 */ /* 0x008ee20000008800 */
[----:B------:R-:W-:-:S04]  /*a070*/  MOV R0, 0x400 ;  /* 0x0000040000007802 */ /* 0x000fc80000000f00 */
[----:B---3--:R-:W-:-:S04]  /*a080*/  LEA R0, R6, R0, 0x18 ;  /* 0x0000000006007211 */ /* 0x008fc800078ec0ff */
[----:B------:R3:W4:Y:S03]  /*a090*/  SYNCS.PHASECHK.TRANS64.TRYWAIT P0, [R0+URZ+0x30800], R8 ;  /* 0x03080008000075a7 */ /* 0x000726000800017f */
[----:B----4-:R-:W-:Y:S05]  /*a0a0*/  @!P0 NANOSLEEP.SYNCS 0x989680 ;  /* 0x009896800000895d */ /* 0x010fea0003900000 */
[----:B------:R-:W4:Y:S02]  /*a0b0*/  @!P0 SYNCS.PHASECHK.TRANS64 P0, [R0+URZ+0x30800], R8 ;  /* 0x03080008000085a7 */ /* 0x000f24000800007f */
[----:B----4-:R-:W-:Y:S05]  /*a0c0*/  @!P0 BRA `(.L_x_2381) ;  /* 0xfffffffc00e48947 */ /* 0x010fea000383ffff */
[----:B------:R-:W-:Y:S05]  /*a0d0*/  BRA `(.L_x_2380) ;  /* 0xffffff7000e87947 */ /* 0x000fea000383ffff */
.L_x_2385:
[----:B---3--:R3:W4:Y:S02]  /*a0e0*/  SYNCS.PHASECHK.TRANS64.TRYWAIT P1, [R0+URZ+0x30810], R209 ;  /* 0x030810d1000075a7 */ /* 0x008724000802017f */
[----:B----4-:R-:W-:Y:S05]  /*a0f0*/  @!P1 NANOSLEEP.SYNCS 0x989680 ;  /* 0x009896800000995d */ /* 0x010fea0003900000 */
[----:B------:R-:W4:Y:S02]  /*a100*/  @!P1 SYNCS.PHASECHK.TRANS64 P1, [R0+URZ+0x30810], R209 ;  /* 0x030810d1000095a7 */ /* 0x000f24000802007f */
[----:B----4-:R-:W-:Y:S05]  /*a110*/  @!P1 BRA `(.L_x_2385) ;  /* 0xfffffffc00f09947 */ /* 0x010fea000383ffff */
[----:B------:R-:W-:Y:S05]  /*a120*/  BRA `(.L_x_2384) ;  /* 0xffffff7800bc7947 */ /* 0x000fea000383ffff */
.L_x_2389:
[----:B------:R1:W1:Y:S02]  /*a130*/  SYNCS.PHASECHK.TRANS64.TRYWAIT P1, [R0+URZ+0x30830], R209 ;  /* 0x030830d1000075a7 */ /* 0x000264000802017f */
[----:B-1----:R-:W-:Y:S05]  /*a140*/  @!P1 NANOSLEEP.SYNCS 0x989680 ;  /* 0x009896800000995d */ /* 0x002fea0003900000 */
[----:B------:R-:W1:Y:S02]  /*a150*/  @!P1 SYNCS.PHASECHK.TRANS64 P1, [R0+URZ+0x30830], R209 ;  /* 0x030830d1000095a7 */ /* 0x000e64000802007f */
[----:B-1----:R-:W-:Y:S05]  /*a160*/  @!P1 BRA `(.L_x_2389) ;  /* 0xfffffffc00f09947 */ /* 0x002fea000383ffff */
[----:B------:R-:W-:Y:S05]  /*a170*/  BRA `(.L_x_2388) ;  /* 0xffffff8000dc7947 */ /* 0x000fea000383ffff */
.L_x_2458:
[----:B-1----:R1:W2:Y:S02]  /*a180*/  SYNCS.PHASECHK.TRANS64.TRYWAIT P0, [R16+URZ+0x30820], R3 ;  /* 0x03082003100075a7 */ /* 0x0022a4000800017f */
[----:B--2---:R-:W-:Y:S05]  /*a190*/  @!P0 NANOSLEEP.SYNCS 0x989680 ;  /* 0x009896800000895d */ /* 0x004fea0003900000 */
[----:B------:R-:W2:Y:S02]  /*a1a0*/  @!P0 SYNCS.PHASECHK.TRANS64 P0, [R16+URZ+0x30820], R3 ;  /* 0x03082003100085a7 */ /* 0x000ea4000800007f */
[----:B--2---:R-:W-:Y:S05]  /*a1b0*/  @!P0 BRA `(.L_x_2458) ;  /* 0xfffffffc00f08947 */ /* 0x004fea000383ffff */
[----:B------:R-:W-:Y:S05]  /*a1c0*/  BRA `(.L_x_2486) ;  /* 0xffffffe0004c7947 */ /* 0x000fea000383ffff */
.L_x_2462:
[----:B-1----:R1:W3:Y:S02]  /*a1d0*/  SYNCS.PHASECHK.TRANS64.TRYWAIT P1, [R16+URZ+0x30840], R21 ;  /* 0x03084015100075a7 */ /* 0x0022e4000802017f */
[----:B---3--:R-:W-:Y:S05]  /*a1e0*/  @!P1 NANOSLEEP.SYNCS 0x989680 ;  /* 0x009896800000995d */ /* 0x008fea0003900000 */
[----:B------:R-:W3:Y:S02]  /*a1f0*/  @!P1 SYNCS.PHASECHK.TRANS64 P1, [R16+URZ+0x30840], R21 ;  /* 0x03084015100095a7 */ /* 0x000ee4000802007f */
[----:B---3--:R-:W-:Y:S05]  /*a200*/  @!P1 BRA `(.L_x_2462) ;  /* 0xfffffffc00f09947 */ /* 0x008fea000383ffff */
[----:B------:R-:W-:Y:S05]  /*a210*/  BRA `(.L_x_2487) ;  /* 0xffffffe800047947 */ /* 0x000fea000383ffff */
.L_x_2464:
[----:B--2---:R2:W3:Y:S02]  /*a220*/  SYNCS.PHASECHK.TRANS64.TRYWAIT P1, [R16+URZ+0x30828], R21 ;  /* 0x03082815100075a7 */ /* 0x0044e4000802017f */
[----:B---3--:R-:W-:Y:S05]  /*a230*/  @!P1 NANOSLEEP.SYNCS 0x989680 ;  /* 0x009896800000995d */ /* 0x008fea0003900000 */
[----:B------:R-:W3:Y:S02]  /*a240*/  @!P1 SYNCS.PHASECHK.TRANS64 P1, [R16+URZ+0x30828], R21 ;  /* 0x03082815100095a7 */ /* 0x000ee4000802007f */
[----:B---3--:R-:W-:Y:S05]  /*a250*/  @!P1 BRA `(.L_x_2464) ;  /* 0xfffffffc00f09947 */ /* 0x008fea000383ffff */
[----:B------:R-:W-:Y:S05]  /*a260*/  BRA `(.L_x_2488) ;  /* 0xffffffe800987947 */ /* 0x000fea000383ffff */
.L_x_2466:
[----:B---3--:R3:W4:Y:S02]  /*a270*/  SYNCS.PHASECHK.TRANS64.TRYWAIT P1, [R16+URZ+0x30848], R21 ;  /* 0x03084815100075a7 */ /* 0x008724000802017f */
[----:B----4-:R-:W-:Y:S05]  /*a280*/  @!P1 NANOSLEEP.SYNCS 0x989680 ;  /* 0x009896800000995d */ /* 0x010fea0003900000 */
[----:B------:R-:W4:Y:S02]  /*a290*/  @!P1 SYNCS.PHASECHK.TRANS64 P1, [R16+URZ+0x30848], R21 ;  /* 0x03084815100095a7 */ /* 0x000f24000802007f */
[----:B----4-:R-:W-:Y:S05]  /*a2a0*/  @!P1 BRA `(.L_x_2466) ;  /* 0xfffffffc00f09947 */ /* 0x010fea000383ffff */
[----:B------:R-:W-:Y:S05]  /*a2b0*/  BRA `(.L_x_2489) ;  /* 0xffffffec002c7947 */ /* 0x000fea000383ffff */
.L_x_2468:
[----:B------:R-:W-:-:S07]  /*a2c0*/  SHF.L.U32 R5, R11, 0x1f, RZ ;  /* 0x0000001f0b057819 */ /* 0x000fce00000006ff */
.L_x_2490:
[----:B------:R1:W1:Y:S02]  /*a2d0*/  SYNCS.PHASECHK.TRANS64.TRYWAIT P1, [R16+URZ+0x30820], R5 ;  /* 0x03082005100075a7 */ /* 0x000264000802017f */
[----:B-1----:R-:W-:Y:S05]  /*a2e0*/  @!P1 NANOSLEEP.SYNCS 0x989680 ;  /* 0x009896800000995d */ /* 0x002fea0003900000 */
[----:B------:R-:W1:Y:S02]  /*a2f0*/  @!P1 SYNCS.PHASECHK.TRANS64 P1, [R16+URZ+0x30820], R5 ;  /* 0x03082005100095a7 */ /* 0x000e64000802007f */
[----:B-1----:R-:W-:Y:S05]  /*a300*/  @!P1 BRA `(.L_x_2490) ;  /* 0xfffffffc00f09947 */ /* 0x002fea000383ffff */
[----:B------:R-:W-:Y:S05]  /*a310*/  BRA `(.L_x_2491) ;  /* 0xffffffec00a87947 */ /* 0x000fea000383ffff */
.L_x_2471:
[----:B-1----:R1:W2:Y:S02]  /*a320*/  SYNCS.PHASECHK.TRANS64.TRYWAIT P1, [R16+URZ+0x30840], R13 ;  /* 0x0308400d100075a7 */ /* 0x0022a4000802017f */
[----:B--2---:R-:W-:Y:S05]  /*a330*/  @!P1 NANOSLEEP.SYNCS 0x989680 ;  /* 0x009896800000995d */ /* 0x004fea0003900000 */
[----:B------:R-:W2:Y:S02]  /*a340*/  @!P1 SYNCS.PHASECHK.TRANS64 P1, [R16+URZ+0x30840], R13 ;  /* 0x0308400d100095a7 */ /* 0x000ea4000802007f */
[----:B--2---:R-:W-:Y:S05]  /*a350*/  @!P1 BRA `(.L_x_2471) ;  /* 0xfffffffc00f09947 */ /* 0x004fea000383ffff */
[----:B------:R-:W-:Y:S05]  /*a360*/  BRA `(.L_x_2492) ;  /* 0xfffffff000607947 */ /* 0x000fea000383ffff */
.L_x_2473:
[----:B--2---:R2:W1:Y:S02]  /*a370*/  SYNCS.PHASECHK.TRANS64.TRYWAIT P1, [R16+URZ+0x30828], R13 ;  /* 0x0308280d100075a7 */ /* 0x004464000802017f */
[----:B-1----:R-:W-:Y:S05]  /*a380*/  @!P1 NANOSLEEP.SYNCS 0x989680 ;  /* 0x009896800000995d */ /* 0x002fea0003900000 */
[----:B------:R-:W1:Y:S02]  /*a390*/  @!P1 SYNCS.PHASECHK.TRANS64 P1, [R16+URZ+0x30828], R13 ;  /* 0x0308280d100095a7 */ /* 0x000e64000802007f */
[----:B-1----:R-:W-:Y:S05]  /*a3a0*/  @!P1 BRA `(.L_x_2473) ;  /* 0xfffffffc00f09947 */ /* 0x002fea000383ffff */
[----:B------:R-:W-:Y:S05]  /*a3b0*/  BRA `(.L_x_2493) ;  /* 0xfffffff000e87947 */ /* 0x000fea000383ffff */
.L_x_2475:
[----:B------:R1:W1:Y:S02]  /*a3c0*/  SYNCS.PHASECHK.TRANS64.TRYWAIT P0, [R3+URZ+0x30840], R0 ;  /* 0x03084000030075a7 */ /* 0x000264000800017f */
[----:B-1----:R-:W-:Y:S05]  /*a3d0*/  @!P0 NANOSLEEP.SYNCS 0x989680 ;  /* 0x009896800000895d */ /* 0x002fea0003900000 */
[----:B------:R-:W1:Y:S02]  /*a3e0*/  @!P0 SYNCS.PHASECHK.TRANS64 P0, [R3+URZ+0x30840], R0 ;  /* 0x03084000030085a7 */ /* 0x000e64000800007f */
[----:B-1----:R-:W-:Y:S05]  /*a3f0*/  @!P0 BRA `(.L_x_2475) ;  /* 0xfffffffc00f08947 */ /* 0x002fea000383ffff */
[----:B------:R-:W-:Y:S05]  /*a400*/  BRA `(.L_x_2494) ;  /* 0xfffffff4009c7947 */ /* 0x000fea000383ffff */
.L_x_2477:
[----:B------:R-:W-:Y:S01]  /*a410*/  BSSY B0, `(.L_x_2495) ;  /* 0x0000006000007945 */ /* 0x000fe20003800000 */
[----:B------:R-:W-:-:S07]  /*a420*/  IMAD.MOV.U32 R15, RZ, RZ, -0x1 ;  /* 0xffffffffff0f7424 */ /* 0x000fce00078e00ff */
[----:B------:R-:W-:Y:S05]  /*a430*/  WARPSYNC.COLLECTIVE R15, `(.L_x_2496) ;  /* 0x000000000f0c7348 */ /* 0x000fea0003c00000 */
[----:B------:R-:W-:Y:S02]  /*a440*/  ELECT P6, UR62, PT ;  /* 0x00000000003e782f */ /* 0x000fe400038c0000 */
[----:B------:R-:W-:Y:S01]  /*a450*/  MOV R14, UR62 ;  /* 0x0000003e000e7c02 */ /* 0x000fe20008000f00 */
[----:B------:R-:W-:Y:S10]  /*a460*/  ENDCOLLECTIVE ;  /* 0x000000000000791b */ /* 0x000ff40003800000 */
.L_x_2496:
[----:B------:R-:W-:Y:S05]  /*a470*/  BSYNC B0 ;  /* 0x0000000000007941 */ /* 0x000fea0003800000 */
.L_x_2495:
[----:B------:R-:W-:Y:S05]  /*a480*/  BRA `(.L_x_2497) ;  /* 0xfffffff800487947 */ /* 0x000fea000383ffff */
.L_x_2479:
[----:B-1----:R1:W2:Y:S02]  /*a490*/  SYNCS.PHASECHK.TRANS64.TRYWAIT P0, [R6+URZ], R5 ;  /* 0x00000005060075a7 */ /* 0x0022a4000800017f */
[----:B--2---:R-:W-:Y:S05]  /*a4a0*/  @!P0 NANOSLEEP.SYNCS 0x989680 ;  /* 0x009896800000895d */ /* 0x004fea0003900000 */
[----:B------:R-:W2:Y:S02]  /*a4b0*/  @!P0 SYNCS.PHASECHK.TRANS64 P0, [R6+URZ], R5 ;  /* 0x00000005060085a7 */ /* 0x000ea4000800007f */
[----:B--2---:R-:W-:Y:S05]  /*a4c0*/  @!P0 BRA `(.L_x_2479) ;  /* 0xfffffffc00f08947 */ /* 0x004fea000383ffff */
[----:B------:R-:W-:Y:S05]  /*a4d0*/  BRA `(.L_x_2498) ;  /* 0xfffffff800887947 */ /* 0x000fea000383ffff */
.L_x_2480:
[----:B--2---:R2:W3:Y:S02]  /*a4e0*/  SYNCS.PHASECHK.TRANS64.TRYWAIT P0, [R3+URZ], R2 ;  /* 0x00000002030075a7 */ /* 0x0044e4000800017f */
[----:B---3--:R-:W-:Y:S05]  /*a4f0*/  @!P0 NANOSLEEP.SYNCS 0x989680 ;  /* 0x009896800000895d */ /* 0x008fea0003900000 */
[----:B------:R-:W3:Y:S02]  /*a500*/  @!P0 SYNCS.PHASECHK.TRANS64 P0, [R3+URZ], R2 ;  /* 0x00000002030085a7 */ /* 0x000ee4000800007f */
[----:B---3--:R-:W-:Y:S05]  /*a510*/  @!P0 BRA `(.L_x_2480) ;  /* 0xfffffffc00f08947 */ /* 0x008fea000383ffff */
[----:B------:R-:W-:Y:S05]  /*a520*/  BRA `(.L_x_2499) ;  /* 0xfffffff8007c7947 */ /* 0x000fea000383ffff */
.L_x_2482:
[----:B--2---:R2:W3:Y:S02]  /*a530*/  SYNCS.PHASECHK.TRANS64.TRYWAIT P0, [R0+URZ], R5 ;  /* 0x00000005000075a7 */ /* 0x0044e4000800017f */
[----:B---3--:R-:W-:Y:S05]  /*a540*/  @!P0 NANOSLEEP.SYNCS 0x989680 ;  /* 0x009896800000895d */ /* 0x008fea0003900000 */
[----:B------:R-:W3:Y:S02]  /*a550*/  @!P0 SYNCS.PHASECHK.TRANS64 P0, [R0+URZ], R5 ;  /* 0x00000005000085a7 */ /* 0x000ee4000800007f */
[----:B---3--:R-:W-:Y:S05]  /*a560*/  @!P0 BRA `(.L_x_2482) ;  /* 0xfffffffc00f08947 */ /* 0x008fea000383ffff */
[----:B------:R-:W-:Y:S05]  /*a570*/  BRA `(.L_x_2500) ;  /* 0xfffffff800807947 */ /* 0x000fea000383ffff */
.L_x_2501:
        /* <DEDUP_REMOVED lines=16> */
.L_x_3669:


//--------------------- .text._ZN7cutlass13device_kernelIN5flash11enable_sm90INS1_16FlashAttnBwdSm90INS1_25CollectiveMainloopBwdSm90ILi2ELi2ELi2EN4cute5tupleIJNS5_1CILi1EEES8_S8_EEENS6_IJNS7_ILi64EEENS7_ILi128EEESB_EEENS_6half_tEfNS_4arch4Sm90ELb1ELb0ELb1ELb0ELb1ELb1ELb0ELb0ELi2ELi1ELi2ELi1ELb0EEENS1_21CollectiveEpilogueBwdISC_SD_SF_Li256ELb0ELb0ELi1EEENS1_25SingleTileBwdLPTSchedulerILb0ELi128ELb1EEEEEEEEEvNT_6ParamsE --------------------------
	.section	.text._ZN7cutlass13device_kernelIN5flash11enable_sm90INS1_16FlashAttnBwdSm90INS1_25CollectiveMainloopBwdSm90ILi2ELi2ELi2EN4cute5tupleIJNS5_1CILi1EEES8_S8_EEENS6_IJNS7_ILi64EEENS7_ILi128EEESB_EEENS_6half_tEfNS_4arch4Sm90ELb1ELb0ELb1ELb0ELb1ELb1ELb0ELb0ELi2ELi1ELi2ELi1ELb0EEENS1_21CollectiveEpilogueBwdISC_SD_SF_Li256ELb0ELb0ELi1EEENS1_25SingleTileBwdLPTSchedulerILb0ELi128ELb1EEEEEEEEEvNT_6ParamsE,"ax",@progbits
	.align	128
.text._ZN7cutlass13device_kernelIN5flash11enable_sm90INS1_16FlashAttnBwdSm90INS1_25CollectiveMainloopBwdSm90ILi2ELi2ELi2EN4cute5tupleIJNS5_1CILi1EEES8_S8_EEENS6_IJNS7_ILi64EEENS7_ILi128EEESB_EEENS_6half_tEfNS_4arch4Sm90ELb1ELb0ELb1ELb0ELb1ELb1ELb0ELb0ELi2ELi1ELi2ELi1ELb0EEENS1_21CollectiveEpilogueBwdISC_SD_SF_Li256ELb0ELb0ELi1EEENS1_25SingleTileBwdLPTSchedulerILb0ELi128ELb1EEEEEEEEEvNT_6ParamsE:
        .type           _ZN7cutlass13device_kernelIN5flash11enable_sm90INS1_16FlashAttnBwdSm90INS1_25CollectiveMainloopBwdSm90ILi2ELi2ELi2EN4cute5tupleIJNS5_1CILi1EEES8_S8_EEENS6_IJNS7_ILi64EEENS7_ILi128EEESB_EEENS_6half_tEfNS_4arch4Sm90ELb1ELb0ELb1ELb0ELb1ELb1ELb0ELb0ELi2ELi1ELi2ELi1ELb0EEENS1_21CollectiveEpilogueBwdISC_SD_SF_Li256ELb0ELb0ELi1EEENS1_25SingleTileBwdLPTSchedulerILb0ELi128ELb1EEEEEEEEEvNT_6ParamsE,@function
        .size           _ZN7cutlass13device_kernelIN5flash11enable_sm90INS1_16FlashAttnBwdSm90INS1_25CollectiveMainloopBwdSm90ILi2ELi2ELi2EN4cute5tupleIJNS5_1CILi1EEES8_S8_EEENS6_IJNS7_ILi64EEENS7_ILi128EEESB_EEENS_6half_tEfNS_4arch4Sm90ELb1ELb0ELb1ELb0ELb1ELb1ELb0ELb0ELi2ELi1ELi2ELi1ELb0EEENS1_21CollectiveEpilogueBwdISC_SD_SF_Li256ELb0ELb0ELi1EEENS1_25SingleTileBwdLPTSchedulerILb0ELi128ELb1EEEEEEEEEvNT_6ParamsE,(.L_x_3670 - _ZN7cutlass13device_kernelIN5flash11enable_sm90INS1_16FlashAttnBwdSm90INS1_25CollectiveMainloopBwdSm90ILi2ELi2ELi2EN4cute5tupleIJNS5_1CILi1EEES8_S8_EEENS6_IJNS7_ILi64EEENS7_ILi128EEESB_EEENS_6half_tEfNS_4arch4Sm90ELb1ELb0ELb1ELb0ELb1ELb1ELb0ELb0ELi2ELi1ELi2ELi1ELb0EEENS1_21CollectiveEpilogueBwdISC_SD_SF_Li256ELb0ELb0ELi1EEENS1_25SingleTileBwdLPTSchedulerILb0ELi128ELb1EEEEEEEEEvNT_6ParamsE)
        .other          _ZN7cutlass13device_kernelIN5flash11enable_sm90INS1_16FlashAttnBwdSm90INS1_25CollectiveMainloopBwdSm90ILi2ELi2ELi2EN4cute5tupleIJNS5_1CILi1EEES8_S8_EEENS6_IJNS7_ILi64EEENS7_ILi128EEESB_EEENS_6half_tEfNS_4arch4Sm90ELb1ELb0ELb1ELb0ELb1ELb1ELb0ELb0ELi2ELi1ELi2ELi1ELb0EEENS1_21CollectiveEpilogueBwdISC_SD_SF_Li256ELb0ELb0ELi1EEENS1_25SingleTileBwdLPTSchedulerILb0ELi128ELb1EEEEEEEEEvNT_6ParamsE,@"STO_CUDA_ENTRY STV_DEFAULT"
_ZN7cutlass13device_kernelIN5flash11enable_sm90INS1_16FlashAttnBwdSm90INS1_25CollectiveMainloopBwdSm90ILi2ELi2ELi2EN4cute5tupleIJNS5_1CILi1EEES8_S8_EEENS6_IJNS7_ILi64EEENS7_ILi128EEESB_EEENS_6half_tEfNS_4arch4Sm90ELb1ELb0ELb1ELb0ELb1ELb1ELb0ELb0ELi2ELi1ELi2ELi1ELb0EEENS1_21CollectiveEpilogueBwdISC_SD_SF_Li256ELb0ELb0ELi1EEENS1_25SingleTileBwdLPTSchedulerILb0ELi128ELb1EEEEEEEEEvNT_6ParamsE:
        /* <DEDUP_REMOVED lines=30> */
.L_x_2503:
[----:B------:R-:W-:Y:S05]  /*01e0*/  BSYNC B0 ;  /* 0x0000000000007941 */ /* 0x000fea0003800000 */
.L_x_2502:
        /* <DEDUP_REMOVED lines=37> */
.L_x_2504:
        /* <DEDUP_REMOVED lines=22> */
.L_x_2505:
[----:B------:R-:W-:Y:S01]  /*05a0*/  PLOP3.LUT P0, PT, PT, PT, UP0, 0x80, 0x0 ;  /* 0x000000000000781c */ /* 0x000fe20003f0f008 */
[----:B------:R-:W-:Y:S01]  /*05b0*/  NOP ;  /* 0x0000000000007918 */ /* 0x000fe20000000000 */
[----:B------:R-:W-:Y:S01]  /*05c0*/  ULDC.64 UR46, c[0x0][0x208] ;  /* 0x00008200002e7ab9 */ /* 0x000fe20000000a00 */
[----:B------:R-:W-:Y:S01]  /*05d0*/  BSSY B6, `(.L_x_2506) ;  /* 0x0000a48000067945 */ /* 0x000fe20003800000 */
[----:B-12-4-:R-:W-:Y:S09]  /*05e0*/  BAR.SYNC.DEFER_BLOCKING 0x0 ;  /* 0x0000000000007b1d */ /* 0x016ff20000010000 */
[----:B------:R-:W-:Y:S05]  /*05f0*/  @!P0 BRA `(.L_x_2507) ;  /* 0x0000006800348947 */ /* 0x000fea0003800000 */
.L_x_2508:
        /* <DEDUP_REMOVED lines=32> */
.L_x_2509:
[----:B------:R-:W-:Y:S01]  /*0800*/  ULDC UR7, c[0x0][0xb44] ;  /* 0x0002d10000077ab9 */ /* 0x000fe20000000800 */
[----:B------:R-:W-:Y:S01]  /*0810*/  UMOV UR36, UR10 ;  /* 0x0000000a00247c82 */ /* 0x000fe20008000000 */
[----:B------:R-:W-:-:S11]  /*0820*/  UISETP.NE.AND UP0, UPT, UR7, 0x1, UPT ;  /* 0x000000010700788c */ /* 0x000fd6000bf05270 */
[----:B------:R-:W-:Y:S02]  /*0830*/  @UP0 ULDC.64 UR8, c[0x0][0xb48] ;  /* 0x0002d20000080ab9 */ /* 0x000fe40000000a00 */
[----:B------:R-:W-:-:S04]  /*0840*/  UIMAD.WIDE.U32 UR4, UR10, UR8, URZ ;  /* 0x000000080a0472a5 */ /* 0x000fc8000f8e003f */
[----:B------:R-:W-:-:S04]  /*0850*/  @UP0 USHF.R.U32.HI UR36, URZ, UR9, UR5 ;  /* 0x000000093f240299 */ /* 0x000fc80008011605 */
[----:B------:R-:W-:-:S12]  /*0860*/  UIMAD UR4, UR36, UR7, URZ ;  /* 0x00000007240472a4 */ /* 0x000fd8000f8e023f */
.L_x_2510:
[----:B------:R-:W-:Y:S01]  /*0870*/  ULDC UR43, c[0x0][0xb38] ;  /* 0x0002ce00002b7ab9 */ /* 0x000fe20000000800 */
[----:B------:R-:W-:Y:S02]  /*0880*/  UIADD3 UR4, UR10, -UR4, URZ ;  /* 0x800000040a047290 */ /* 0x000fe4000fffe03f */
[----:B------:R-:W-:Y:S01]  /*0890*/  UISETP.NE.AND UP0, UPT, UR43, 0x1, UPT ;  /* 0x000000012b00788c */ /* 0x000fe2000bf05270 */
[----:B------:R-:W-:Y:S01]  /*08a0*/  ULDC UR5, c[0x0][0xb44] ;  /* 0x0002d10000057ab9 */ /* 0x000fe20000000800 */
[----:B------:R-:W-:Y:S02]  /*08b0*/  ULOP3.LUT UR37, URZ, UR36, URZ, 0x33, !UPT ;  /* 0x000000243f257292 */ /* 0x000fe4000f8e333f */
[----:B------:R-:W-:-:S07]  /*08c0*/  UIMAD UR6, UR6, UR5, UR4 ;  /* 0x00000005060672a4 */ /* 0x000fce000f8e0204 */
[----:B------:R-:W-:Y:S01]  /*08d0*/  @UP0 ULDC UR4, c[0x0][0xb3c] ;  /* 0x0002cf0000040ab9 */ /* 0x000fe20000000800 */
[----:B------:R-:W-:Y:S01]  /*08e0*/  @UP0 ULDC UR7, c[0x0][0xb40] ;  /* 0x0002d00000070ab9 */ /* 0x000fe20000000800 */
[----:B------:R-:W-:Y:S02]  /*08f0*/  UIMAD.WIDE.U32 UR4, UR6, UR4, URZ ;  /* 0x00000004060472a5 */ /* 0x000fe4000f8e003f */
[----:B------:R-:W-:Y:S02]  /*0900*/  UMOV UR44, UR6 ;  /* 0x00000006002c7c82 */ /* 0x000fe40008000000 */
[----:B------:R-:W-:-:S03]  /*0910*/  @UP0 USHF.R.U32.HI UR44, URZ, UR7, UR5 ;  /* 0x000000073f2c0299 */ /* 0x000fc60008011605 */
[----:B------:R-:W-:Y:S01]  /*0920*/  ULDC UR5, c[0x0][0xb2c] ;  /* 0x0002cb0000057ab9 */ /* 0x000fe20000000800 */
[----:B------:R-:W-:Y:S02]  /*0930*/  UIADD3 UR4, -UR44, URZ, URZ ;  /* 0x0000003f2c047290 */ /* 0x000fe4000fffe13f */
[----:B------:R-:W-:Y:S01]  /*0940*/  ISETP.LE.AND P0, PT, RZ, UR44, PT ;  /* 0x0000002cff007c0c */ /* 0x000fe2000bf03270 */
[----:B------:R-:W-:Y:S02]  /*0950*/  UIADD3 UR37, UR37, UR5, URZ ;  /* 0x0000000525257290 */ /* 0x000fe4000fffe03f */
[----:B------:R-:W-:-:S10]  /*0960*/  UIMAD UR43, UR43, UR4, UR6 ;  /* 0x000000042b2b72a4 */ /* 0x000fd4000f8e0206 */
        /* <DEDUP_REMOVED lines=105> */
.L_x_2514:
        /* <DEDUP_REMOVED lines=15> */
.L_x_2513:
        /* <DEDUP_REMOVED lines=23> */
.L_x_2516:
        /* <DEDUP_REMOVED lines=15> */
.L_x_2515:
        /* <DEDUP_REMOVED lines=8> */
.L_x_2641:
        /* <DEDUP_REMOVED lines=15> */
.L_x_2518:
        /* <DEDUP_REMOVED lines=105> */
.L_x_2530:
[----:B------:R-:W-:Y:S01]  /*1b50*/  IMAD.U32 R0, RZ, RZ, UR38 ;  /* 0x00000026ff007e24 */ /* 0x000fe2000f8e00ff */
[----:B------:R-:W-:Y:S05]  /*1b60*/  YIELD ;  /* 0x0000000000007946 */ /* 0x000fea0003800000 */
[----:B------:R-:W-:-:S04]  /*1b70*/  LOP3.LUT R0, R0, 0x1, RZ, 0xfc, !PT ;  /* 0x0000000100007812 */ /* 0x000fc800078efcff */
[----:B------:R-:W-:-:S13]  /*1b80*/  ISETP.NE.AND P0, PT, R0, 0x3, PT ;  /* 0x000000030000780c */ /* 0x000fda0003f05270 */
[----:B------:R-:W-:Y:S05]  /*1b90*/  @!P0 BRA `(.L_x_2520) ;  /* 0x0000000000048947 */ /* 0x000fea0003800000 */
[----:B------:R-:W-:Y:S01]  /*1ba0*/  BPT.TRAP 0x1 ;  /* 0x000000040000795c */ /* 0x000fe20000300000 */
.L_x_2520:
        /* <DEDUP_REMOVED lines=8> */
.L_x_2521:
[----:B---3--:R-:W-:Y:S05]  /*1c30*/  @P1 BRA `(.L_x_2522) ;  /* 0x0000000000081947 */ /* 0x008fea0003800000 */
[----:B------:R-:W3:Y:S02]  /*1c40*/  SYNCS.PHASECHK.TRANS64.TRYWAIT P1, [R0+URZ+0x30810], R209 ;  /* 0x030810d1000075a7 */ /* 0x000ee4000802017f */
[----:B---3--:R-:W-:Y:S05]  /*1c50*/  @!P1 BRA `(.L_x_2523) ;  /* 0x0000008c00c09947 */ /* 0x008fea0003800000 */
.L_x_2522:
        /* <DEDUP_REMOVED lines=84> */
.L_x_2524:
[----:B------:R1:W1:Y:S01]  /*21a0*/  SYNCS.PHASECHK.TRANS64.TRYWAIT P1, [R0+URZ+0x30830], R209 ;  /* 0x030830d1000075a7 */ /* 0x000262000802017f */
[----:B------:R-:W-:Y:S05]  /*21b0*/  @!P0 BRA `(.L_x_2525) ;  /* 0x0000000000048947 */ /* 0x000fea0003800000 */
[----:B------:R-:W-:Y:S01]  /*21c0*/  BPT.TRAP 0x1 ;  /* 0x000000040000795c */ /* 0x000fe20000300000 */
.L_x_2525:
        /* <DEDUP_REMOVED lines=54> */
.L_x_2526:
        /* <DEDUP_REMOVED lines=401> */
[----:B------:R-:W-:Y:S02]  /*3e40*/  WARPGROUP.DEPBAR.LE gsb0, 0x0 ;  /* 0x00008000000079c5 */ /* 0x000fe40000010000 */
[----:B------:R-:W-:-:S07]  /*3e50*/  WARPGROUP.ARRIVE ;  /* 0x00000000000079c5 */ /* 0x000fce0000000000 */
[----:B------:R-:W-:Y:S01]  /*3e60*/  HGMMA.64x128x16.F32 R88, R152, gdesc[UR8].tnspB, R88, gsb0 ;  /* 0x41e0000898587df0 */ /* 0x000fe20008000858 */
[----:B------:R-:W-:Y:S01]  /*3e70*/  UIADD3 UR10, UR6, 0x180, URZ ;  /* 0x00000180060a7890 */ /* 0x000fe2000fffe03f */
        /* <DEDUP_REMOVED lines=87> */
.L_x_2528:
        /* <DEDUP_REMOVED lines=49> */
.L_x_2529:
        /* <DEDUP_REMOVED lines=78> */
.L_x_2512:
        /* <DEDUP_REMOVED lines=23> */
.L_x_2532:
        /* <DEDUP_REMOVED lines=20> */
.L_x_2533:
        /* <DEDUP_REMOVED lines=18> */
.L_x_2534:
        /* <DEDUP_REMOVED lines=18> */
.L_x_2535:
        /* <DEDUP_REMOVED lines=126> */
[----:B------:R-:W-:Y:S01]  /*58b0*/  ULOP3.LUT UR4, URZ, UR36, URZ, 0x33, !UPT ;  /* 0x000000243f047292 */ /* 0x000fe2000f8e333f */
[----:B------:R-:W-:Y:S01]  /*58c0*/  ULDC UR5, c[0x0][0xb2c] ;  /* 0x0002cb0000057ab9 */ /* 0x000fe20000000800 */
[----:B------:R-:W-:Y:S02]  /*58d0*/  ULDC.64 UR6, c[0x0][0x198] ;  /* 0x0000660000067ab9 */ /* 0x000fe40000000a00 */
[----:B------:R-:W-:Y:S02]  /*58e0*/  UIADD3 UR5, UR4, UR5, URZ ;  /* 0x0000000504057290 */ /* 0x000fe4000fffe03f */
[----:B------:R-:W-:Y:S02]  /*58f0*/  UIADD3 UR4, UP0, UR6, 0x770, URZ ;  /* 0x0000077006047890 */ /* 0x000fe4000ff1e03f */
[----:B------:R-:W-:Y:S02]  /*5900*/  UIADD3 UR6, UP1, UR6, 0x670, URZ ;  /* 0x0000067006067890 */ /* 0x000fe4000ff3e03f */
[----:B------:R-:W-:-:S02]  /*5910*/  USHF.L.U32 UR42, UR5, 0x7, URZ ;  /* 0x00000007052a7899 */ /* 0x000fc4000800063f */
[----:B------:R-:W-:Y:S02]  /*5920*/  UIADD3 UR40, UR37, 0x8000, URZ ;  /* 0x0000800025287890 */ /* 0x000fe4000fffe03f */
[----:B------:R-:W-:Y:S02]  /*5930*/  UIADD3.X UR5, URZ, UR7, URZ, UP0, !UPT ;  /* 0x000000073f057290 */ /* 0x000fe400087fe43f */
[----:B------:R-:W-:Y:S02]  /*5940*/  UIADD3 UR16, UR37, 0xc000, URZ ;  /* 0x0000c00025107890 */ /* 0x000fe4000fffe03f */
        /* <DEDUP_REMOVED lines=17> */
.L_x_2537:
[----:B------:R-:W-:Y:S05]  /*5a60*/  BSYNC B0 ;  /* 0x0000000000007941 */ /* 0x000fea0003800000 */
.L_x_2536:
[----:B------:R-:W-:-:S04]  /*5a70*/  DEPBAR.LE SB0, 0x0 ;  /* 0x000080000000791a */ /* 0x000fc80000000000 */
[----:B------:R-:W-:Y:S05]  /*5a80*/  BRA `(.L_x_2511) ;  /* 0x0000004c00f07947 */ /* 0x000fea0003800000 */
.L_x_2531:
[----:B------:R-:W1:Y:S01]  /*5a90*/  S2R R0, SR_TID.X ;  /* 0x0000000000007919 */ /* 0x000e620000002100 */
[----:B------:R-:W2:Y:S01]  /*5aa0*/  LDC R2, c[0x0][0xb2c] ;  /* 0x0002cb00ff027b82 */ /* 0x000ea20000000800 */
[----:B------:R-:W-:Y:S01]  /*5ab0*/  ULOP3.LUT UR4, URZ, UR36, URZ, 0x33, !UPT ;  /* 0x000000243f047292 */ /* 0x000fe2000f8e333f */
[----:B------:R-:W-:Y:S01]  /*5ac0*/  BSSY B0, `(.L_x_2538) ;  /* 0x0000032000007945 */ /* 0x000fe20003800000 */
[----:B------:R-:W-:Y:S02]  /*5ad0*/  USHF.R.S32.HI UR6, URZ, 0x1f, UR43 ;  /* 0x0000001f3f067899 */ /* 0x000fe4000801142b */
[----:B------:R-:W-:-:S03]  /*5ae0*/  USHF.R.S32.HI UR7, URZ, 0x1f, UR44 ;  /* 0x0000001f3f077899 */ /* 0x000fc6000801142c */
[----:B------:R-:W3:Y:S08]  /*5af0*/  LDC.64 R4, c[0x0][0x820] ;  /* 0x00020800ff047b82 */ /* 0x000ef00000000a00 */
[----:B------:R-:W4:Y:S08]  /*5b00*/  LDC.64 R18, c[0x0][0x808] ;  /* 0x00020200ff127b82 */ /* 0x000f300000000a00 */
[----:B------:R-:W5:Y:S01]  /*5b10*/  LDC.64 R10, c[0x0][0x828] ;  /* 0x00020a00ff0a7b82 */ /* 0x000f620000000a00 */
[----:B--2---:R-:W-:-:S02]  /*5b20*/  VIADD R9, R2, UR4 ;  /* 0x0000000402097c36 */ /* 0x004fc40008000000 */
[----:B-1----:R-:W-:-:S05]  /*5b30*/  VIADD R3, R0, 0xffffff80 ;  /* 0xffffff8000037836 */ /* 0x002fca0000000000 */
[----:B------:R-:W1:Y:S01]  /*5b40*/  LDC.64 R20, c[0x0][0x850] ;  /* 0x00021400ff147b82 */ /* 0x000e620000000a00 */
[----:B------:R-:W-:-:S04]  /*5b50*/  SHF.R.S32.HI R0, RZ, 0x1f, R3 ;  /* 0x0000001fff007819 */ /* 0x000fc80000011403 */
[----:B------:R-:W-:Y:S01]  /*5b60*/  LEA.HI R8, R0, R3, RZ, 0x4 ;  /* 0x0000000300087211 */ /* 0x000fe200078f20ff */
[----:B----4-:R-:W-:Y:S02]  /*5b70*/  IMAD R25, R9, -0x80, R18 ;  /* 0xffffff8009197824 */ /* 0x010fe400078e0212 */
[----:B------:R-:W2:Y:S01]  /*5b80*/  LDC.64 R22, c[0x0][0x858] ;  /* 0x00021600ff167b82 */ /* 0x000ea20000000a00 */
[----:B------:R-:W-:-:S05]  /*5b90*/  LOP3.LUT R0, R8, 0x1ffffff0, RZ, 0xc0, !PT ;  /* 0x1ffffff008007812 */ /* 0x000fca00078ec0ff */
[----:B------:R-:W-:-:S04]  /*5ba0*/  IMAD.IADD R0, R3, 0x1, -R0 ;  /* 0x0000000103007824 */ /* 0x000fc800078e0a00 */
[----:B------:R-:W-:Y:S02]  /*5bb0*/  IMAD.SHL.U32 R6, R0, 0x8, RZ ;  /* 0x0000000800067824 */ /* 0x000fe400078e00ff */
[----:B---3--:R-:W-:-:S03]  /*5bc0*/  IMAD R0, R4, UR6, RZ ;  /* 0x0000000604007c24 */ /* 0x008fc6000f8e02ff */
[----:B------:R-:W-:Y:S01]  /*5bd0*/  SHF.R.S32.HI R7, RZ, 0x1f, R6 ;  /* 0x0000001fff077819 */ /* 0x000fe20000011406 */
[----:B------:R-:W-:Y:S02]  /*5be0*/  IMAD R5, R5, UR43, R0 ;  /* 0x0000002b05057c24 */ /* 0x000fe4000f8e0200 */
[----:B------:R-:W-:Y:S01]  /*5bf0*/  IMAD.WIDE.U32 R2, R4, UR43, R6 ;  /* 0x0000002b04027c25 */ /* 0x000fe2000f8e0006 */
[----:B------:R-:W-:-:S03]  /*5c00*/  SHF.R.S32.HI R4, RZ, 0x4, R8 ;  /* 0x00000004ff047819 */ /* 0x000fc60000011408 */
[----:B------:R-:W-:Y:S01]  /*5c10*/  IMAD.IADD R3, R3, 0x1, R5 ;  /* 0x0000000103037824 */ /* 0x000fe200078e0205 */
[C---:B------:R-:W-:Y:S01]  /*5c20*/  ISETP.GE.AND P6, PT, R4.reuse, R25, PT ;  /* 0x000000190400720c */ /* 0x040fe20003fc6270 */
[C---:B------:R-:W-:Y:S02]  /*5c30*/  VIADD R0, R4.reuse, 0x10 ;  /* 0x0000001004007836 */ /* 0x040fe40000000000 */
[----:B------:R-:W-:Y:S01]  /*5c40*/  VIADD R5, R4, 0x30 ;  /* 0x0000003004057836 */ /* 0x000fe20000000000 */
[----:B------:R-:W-:Y:S01]  /*5c50*/  ISETP.GE.OR P4, PT, R6, R19, P6 ;  /* 0x000000130600720c */ /* 0x000fe20003786670 */
[----:B------:R-:W-:Y:S01]  /*5c60*/  VIADD R8, R4, 0x40 ;  /* 0x0000004004087836 */ /* 0x000fe20000000000 */
[-C--:B------:R-:W-:Y:S01]  /*5c70*/  ISETP.GE.AND P5, PT, R0, R25.reuse, PT ;  /* 0x000000190000720c */ /* 0x080fe20003fa6270 */
[----:B------:R-:W-:Y:S01]  /*5c80*/  VIADD R0, R4, 0x20 ;  /* 0x0000002004007836 */ /* 0x000fe20000000000 */
[----:B------:R-:W-:Y:S01]  /*5c90*/  ISETP.GE.AND P1, PT, R5, R25, PT ;  /* 0x000000190500720c */ /* 0x000fe20003f26270 */
[----:B-----5:R-:W-:Y:S01]  /*5ca0*/  IMAD.WIDE.U32 R14, R10, UR44, R2 ;  /* 0x0000002c0a0e7c25 */ /* 0x020fe2000f8e0002 */
[----:B------:R-:W-:-:S02]  /*5cb0*/  SHF.R.S32.HI R5, RZ, 0x1f, R4 ;  /* 0x0000001fff057819 */ /* 0x000fc40000011404 */
[-C--:B------:R-:W-:Y:S01]  /*5cc0*/  ISETP.GE.AND P0, PT, R0, R25.reuse, PT ;  /* 0x000000190000720c */ /* 0x080fe20003f06270 */
[----:B------:R-:W-:Y:S01]  /*5cd0*/  IMAD R0, R10, UR7, RZ ;  /* 0x000000070a007c24 */ /* 0x000fe2000f8e02ff */
[----:B------:R-:W-:Y:S01]  /*5ce0*/  ISETP.GE.AND P2, PT, R8, R25, PT ;  /* 0x000000190800720c */ /* 0x000fe20003f46270 */
[----:B------:R-:W-:Y:S01]  /*5cf0*/  IMAD.WIDE R2, R9, 0x80, R4 ;  /* 0x0000008009027825 */ /* 0x000fe200078e0204 */
[----:B------:R-:W-:-:S03]  /*5d00*/  ISETP.GE.OR P3, PT, R6, R19, P5 ;  /* 0x000000130600720c */ /* 0x000fc60002f66670 */
[----:B------:R-:W-:-:S04]  /*5d10*/  IMAD R11, R11, UR44, R0 ;  /* 0x0000002c0b0b7c24 */ /* 0x000fc8000f8e0200 */
[----:B------:R-:W-:Y:S01]  /*5d20*/  IMAD.IADD R11, R15, 0x1, R11 ;  /* 0x000000010f0b7824 */ /* 0x000fe200078e020b */
[----:B-1----:R-:W-:Y:S06]  /*5d30*/  @P4 BRA `(.L_x_2539) ;  /* 0x0000000000284947 */ /* 0x002fec0003800000 */
        /* <DEDUP_REMOVED lines=10> */
.L_x_2539:
[----:B------:R-:W-:Y:S05]  /*5de0*/  BSYNC B0 ;  /* 0x0000000000007941 */ /* 0x000fea0003800000 */
.L_x_2538:
        /* <DEDUP_REMOVED lines=16> */
.L_x_2541:
[----:B------:R-:W-:Y:S05]  /*5ef0*/  BSYNC B0 ;  /* 0x0000000000007941 */ /* 0x000fea0003800000 */
.L_x_2540:
[----:B------:R-:W-:Y:S01]  /*5f00*/  BSSY B0, `(.L_x_2542) ;  /* 0x0000010000007945 */ /* 0x000fe20003800000 */
[----:B------:R-:W-:-:S03]  /*5f10*/  ISETP.GE.OR P3, PT, R6, R19, P1 ;  /* 0x000000130600720c */ /* 0x000fc60000f66670 */
[----:B------:R-:W-:Y:S10]  /*5f20*/  @P4 BRA `(.L_x_2543) ;  /* 0x0000000000344947 */ /* 0x000ff40003800000 */
[----:B-1-3--:R-:W-:Y:S01]  /*5f30*/  IADD3 R13, P4, R2, 0x20, RZ ;  /* 0x00000020020d7810 */ /* 0x00afe20007f9e0ff */
        /* <DEDUP_REMOVED lines=12> */
.L_x_2543:
[----:B------:R-:W-:Y:S05]  /*6000*/  BSYNC B0 ;  /* 0x0000000000007941 */ /* 0x000fea0003800000 */
.L_x_2542:
[----:B------:R-:W-:Y:S01]  /*6010*/  BSSY B0, `(.L_x_2544) ;  /* 0x0000011000007945 */ /* 0x000fe20003800000 */
[----:B------:R-:W-:Y:S01]  /*6020*/  ISETP.GE.OR P4, PT, R6, R19, P2 ;  /* 0x000000130600720c */ /* 0x000fe20001786670 */
[----:B------:R-:W-:Y:S02]  /*6030*/  VIADD R0, R4, 0x50 ;  /* 0x0000005004007836 */ /* 0x000fe40000000000 */
[----:B------:R-:W-:Y:S10]  /*6040*/  @P3 BRA `(.L_x_2545) ;  /* 0x0000000000343947 */ /* 0x000ff40003800000 */
[----:B-1-34-:R-:W-:Y:S01]  /*6050*/  IADD3 R13, P3, R2, 0x30, RZ ;  /* 0x00000030020d7810 */ /* 0x01afe20007f7e0ff */
        /* <DEDUP_REMOVED lines=12> */
.L_x_2545:
[----:B------:R-:W-:Y:S05]  /*6120*/  BSYNC B0 ;  /* 0x0000000000007941 */ /* 0x000fea0003800000 */
.L_x_2544:
[----:B------:R-:W-:Y:S01]  /*6130*/  BSSY B0, `(.L_x_2546) ;  /* 0x0000010000007945 */ /* 0x000fe20003800000 */
[----:B------:R-:W-:-:S03]  /*6140*/  ISETP.GE.AND P3, PT, R0, R25, PT ;  /* 0x000000190000720c */ /* 0x000fc60003f66270 */
[----:B------:R-:W-:Y:S10]  /*6150*/  @P4 BRA `(.L_x_2547) ;  /* 0x0000000000344947 */ /* 0x000ff40003800000 */
[----:B-1-34-:R-:W-:Y:S01]  /*6160*/  IADD3 R13, P4, R2, 0x40, RZ ;  /* 0x00000040020d7810 */ /* 0x01afe20007f9e0ff */
        /* <DEDUP_REMOVED lines=12> */
.L_x_2547:
[----:B------:R-:W-:Y:S05]  /*6230*/  BSYNC B0 ;  /* 0x0000000000007941 */ /* 0x000fea0003800000 */
.L_x_2546:
[----:B------:R-:W-:Y:S01]  /*6240*/  ISETP.GE.OR P4, PT, R6, R19, P3 ;  /* 0x000000130600720c */ /* 0x000fe20001f86670 */
[----:B------:R-:W-:Y:S01]  /*6250*/  BSSY B0, `(.L_x_2548) ;  /* 0x0000011000007945 */ /* 0x000fe20003800000 */
[----:B------:R-:W-:Y:S02]  /*6260*/  IMAD R16, R20, UR6, RZ ;  /* 0x0000000614107c24 */ /* 0x000fe4000f8e02ff */
[----:B------:R-:W-:-:S09]  /*6270*/  VIADD R0, R4, 0x60 ;  /* 0x0000006004007836 */ /* 0x000fd20000000000 */
[----:B------:R-:W-:Y:S05]  /*6280*/  @P4 BRA `(.L_x_2549) ;  /* 0x0000000000344947 */ /* 0x000fea0003800000 */
        /* <DEDUP_REMOVED lines=13> */
.L_x_2549:
[----:B------:R-:W-:Y:S05]  /*6360*/  BSYNC B0 ;  /* 0x0000000000007941 */ /* 0x000fea0003800000 */
.L_x_2548:
        /* <DEDUP_REMOVED lines=31> */
.L_x_2551:
[----:B------:R-:W-:Y:S05]  /*6560*/  BSYNC B0 ;  /* 0x0000000000007941 */ /* 0x000fea0003800000 */
.L_x_2550:
[----:B------:R-:W-:Y:S01]  /*6570*/  ISETP.GE.AND P6, PT, R0, R25, PT ;  /* 0x000000190000720c */ /* 0x000fe20003fc6270 */
[----:B--2---:R-:W-:Y:S01]  /*6580*/  IMAD R0, R22, UR7, RZ ;  /* 0x0000000716007c24 */ /* 0x004fe2000f8e02ff */
        /* <DEDUP_REMOVED lines=20> */
.L_x_2553:
[----:B------:R-:W-:Y:S05]  /*66d0*/  BSYNC B0 ;  /* 0x0000000000007941 */ /* 0x000fea0003800000 */
.L_x_2552:
        /* <DEDUP_REMOVED lines=14> */
.L_x_2555:
[----:B------:R-:W-:Y:S05]  /*67c0*/  BSYNC B0 ;  /* 0x0000000000007941 */ /* 0x000fea0003800000 */
.L_x_2554:
        /* <DEDUP_REMOVED lines=16> */
.L_x_2557:
[----:B------:R-:W-:Y:S05]  /*68d0*/  BSYNC B0 ;  /* 0x0000000000007941 */ /* 0x000fea0003800000 */
.L_x_2556:
        /* <DEDUP_REMOVED lines=15> */
.L_x_2559:
[----:B------:R-:W-:Y:S05]  /*69d0*/  BSYNC B0 ;  /* 0x0000000000007941 */ /* 0x000fea0003800000 */
.L_x_2558:
        /* <DEDUP_REMOVED lines=15> */
.L_x_2561:
[----:B------:R-:W-:Y:S05]  /*6ad0*/  BSYNC B0 ;  /* 0x0000000000007941 */ /* 0x000fea0003800000 */
.L_x_2560:
        /* <DEDUP_REMOVED lines=15> */
.L_x_2563:
[----:B------:R-:W-:Y:S05]  /*6bd0*/  BSYNC B0 ;  /* 0x0000000000007941 */ /* 0x000fea0003800000 */
.L_x_2562:
        /* <DEDUP_REMOVED lines=15> */
.L_x_2565:
[----:B------:R-:W-:Y:S05]  /*6cd0*/  BSYNC B0 ;  /* 0x0000000000007941 */ /* 0x000fea0003800000 */
.L_x_2564:
        /* <DEDUP_REMOVED lines=15> */
.L_x_2567:
[----:B------:R-:W-:Y:S05]  /*6dd0*/  BSYNC B0 ;  /* 0x0000000000007941 */ /* 0x000fea0003800000 */
.L_x_2566:
        /* <DEDUP_REMOVED lines=15> */
.L_x_2507:
        /* <DEDUP_REMOVED lines=29> */
.L_x_2569:
[----:B------:R-:W-:Y:S01]  /*70a0*/  ULDC UR9, c[0x0][0xb44] ;  /* 0x0002d10000097ab9 */ /* 0x000fe20000000800 */
[----:B------:R-:W-:Y:S01]  /*70b0*/  UMOV UR7, UR8 ;  /* 0x0000000800077c82 */ /* 0x000fe20008000000 */
[----:B------:R-:W-:-:S11]  /*70c0*/  UISETP.NE.AND UP0, UPT, UR9, 0x1, UPT ;  /* 0x000000010900788c */ /* 0x000fd6000bf05270 */
[----:B------:R-:W-:Y:S02]  /*70d0*/  @UP0 ULDC.64 UR10, c[0x0][0xb48] ;  /* 0x0002d200000a0ab9 */ /* 0x000fe40000000a00 */
[----:B------:R-:W-:-:S04]  /*70e0*/  UIMAD.WIDE.U32 UR4, UR8, UR10, URZ ;  /* 0x0000000a080472a5 */ /* 0x000fc8000f8e003f */
[----:B------:R-:W-:-:S04]  /*70f0*/  @UP0 USHF.R.U32.HI UR7, URZ, UR11, UR5 ;  /* 0x0000000b3f070299 */ /* 0x000fc80008011605 */
[----:B------:R-:W-:-:S12]  /*7100*/  UIMAD UR4, UR7, UR9, URZ ;  /* 0x00000009070472a4 */ /* 0x000fd8000f8e023f */
.L_x_2570:
[----:B------:R-:W-:Y:S01]  /*7110*/  ULDC UR17, c[0x0][0xb38] ;  /* 0x0002ce0000117ab9 */ /* 0x000fe20000000800 */
[----:B------:R-:W-:Y:S02]  /*7120*/  UIADD3 UR4, UR8, -UR4, URZ ;  /* 0x8000000408047290 */ /* 0x000fe4000fffe03f */
[----:B------:R-:W-:Y:S01]  /*7130*/  UISETP.NE.AND UP0, UPT, UR17, 0x1, UPT ;  /* 0x000000011100788c */ /* 0x000fe2000bf05270 */
[----:B------:R-:W-:Y:S01]  /*7140*/  ULDC UR5, c[0x0][0xb44] ;  /* 0x0002d10000057ab9 */ /* 0x000fe20000000800 */
[----:B------:R-:W-:Y:S02]  /*7150*/  ULOP3.LUT UR7, URZ, UR7, URZ, 0x33, !UPT ;  /* 0x000000073f077292 */ /* 0x000fe4000f8e333f */
[----:B------:R-:W-:Y:S01]  /*7160*/  UIMAD UR6, UR6, UR5, UR4 ;  /* 0x00000005060672a4 */ /* 0x000fe2000f8e0204 */
[----:B------:R-:W-:Y:S02]  /*7170*/  ULDC UR18, c[0x0][0xb2c] ;  /* 0x0002cb0000127ab9 */ /* 0x000fe40000000800 */
[----:B------:R-:W-:-:S04]  /*7180*/  UIADD3 UR18, UR7, UR18, URZ ;  /* 0x0000001207127290 */ /* 0x000fc8000fffe03f */
        /* <DEDUP_REMOVED lines=14> */
[----:B------:R-:W-:-:S04]  /*7270*/  UIADD3 UR4, -UR5, UR4, -UR16 ;  /* 0x0000000405047290 */ /* 0x000fc8000fffe910 */
        /* <DEDUP_REMOVED lines=8> */
[----:B------:R-:W-:-:S06]  /*7300*/  UISETP.GT.AND UP0, UPT, UR5, UR8, UPT ;  /* 0x000000080500728c */ /* 0x000fcc000bf04270 */
[----:B------:R-:W-:-:S13]  /*7310*/  PLOP3.LUT P0, PT, PT, PT, UP0, 0x80, 0x0 ;  /* 0x000000000000781c */ /* 0x000fda0003f0f008 */
[----:B------:R-:W-:Y:S05]  /*7320*/  @!P0 BRA `(.L_x_2511) ;  /* 0x0000003400c88947 */ /* 0x000fea0003800000 */
[----:B------:R-:W-:Y:S01]  /*7330*/  USHF.R.S32.HI UR19, URZ, 0x1f, UR17 ;  /* 0x0000001f3f137899 */ /* 0x000fe20008011411 */
[----:B------:R-:W1:Y:S01]  /*7340*/  S2R R0, SR_TID.X ;  /* 0x0000000000007919 */ /* 0x000e620000002100 */
[----:B------:R-:W-:Y:S01]  /*7350*/  ULDC.64 UR12, c[0x0][0x2d8] ;  /* 0x0000b600000c7ab9 */ /* 0x000fe20000000a00 */
[----:B------:R-:W-:Y:S01]  /*7360*/  USHF.R.S32.HI UR9, URZ, 0x1f, UR10 ;  /* 0x0000001f3f097899 */ /* 0x000fe2000801140a */
[----:B------:R-:W-:Y:S01]  /*7370*/  LOP3.LUT R8, RZ, UR18, RZ, 0x33, !PT ;  /* 0x00000012ff087c12 */ /* 0x000fe2000f8e33ff */
[----:B------:R-:W-:Y:S02]  /*7380*/  UIMAD UR4, UR19, UR12, URZ ;  /* 0x0000000c130472a4 */ /* 0x000fe4000f8e023f */
[----:B------:R-:W-:Y:S02]  /*7390*/  UIMAD.WIDE.U32 UR6, UR17, UR12, URZ ;  /* 0x0000000c110672a5 */ /* 0x000fe4000f8e003f */
[----:B------:R-:W-:Y:S02]  /*73a0*/  UIMAD UR4, UR17, UR13, UR4 ;  /* 0x0000000d110472a4 */ /* 0x000fe4000f8e0204 */
[----:B------:R-:W-:-:S02]  /*73b0*/  UIADD3 UR11, UR5, -UR8, URZ ;  /* 0x80000008050b7290 */ /* 0x000fc4000fffe03f */
[----:B------:R-:W-:Y:S01]  /*73c0*/  UIADD3 UR7, UR7, UR4, URZ ;  /* 0x0000000407077290 */ /* 0x000fe2000fffe03f */
[----:B------:R-:W-:Y:S01]  /*73d0*/  ULDC.64 UR12, c[0x0][0x2e0] ;  /* 0x0000b800000c7ab9 */ /* 0x000fe20000000a00 */
[----:B------:R-:W-:Y:S02]  /*73e0*/  UIADD3 UR4, UR16, 0x7f, URZ ;  /* 0x0000007f10047890 */ /* 0x000fe4000fffe03f */
[----:B------:R-:W-:Y:S02]  /*73f0*/  UIMAD UR9, UR9, UR12, URZ ;  /* 0x0000000c090972a4 */ /* 0x000fe4000f8e023f */
[----:B------:R-:W-:Y:S02]  /*7400*/  UIMAD.WIDE.U32 UR6, UR10, UR12, UR6 ;  /* 0x0000000c0a0672a5 */ /* 0x000fe4000f8e0006 */
[----:B------:R-:W-:Y:S02]  /*7410*/  UIADD3 UR12, UR16, 0xbf, -UR14 ;  /* 0x000000bf100c7890 */ /* 0x000fe4000fffe80e */
[----:B------:R-:W-:Y:S01]  /*7420*/  ULOP3.LUT UR14, UR11, 0x1, URZ, 0xc0, !UPT ;  /* 0x000000010b0e7892 */ /* 0x000fe2000f8ec03f */
[----:B------:R-:W-:Y:S01]  /*7430*/  ULDC UR15, c[0x0][0x288] ;  /* 0x0000a200000f7ab9 */ /* 0x000fe20000000800 */
[----:B------:R-:W-:-:S02]  /*7440*/  UIMAD UR9, UR10, UR13, UR9 ;  /* 0x0000000d0a0972a4 */ /* 0x000fc4000f8e0209 */
[----:B------:R-:W-:Y:S02]  /*7450*/  UISETP.NE.U32.AND UP0, UPT, UR14, 0x1, UPT ;  /* 0x000000010e00788c */ /* 0x000fe4000bf05070 */
[----:B------:R-:W-:Y:S02]  /*7460*/  UIMAD UR10, UR10, UR15, URZ ;  /* 0x0000000f0a0a72a4 */ /* 0x000fe4000f8e023f */
[----:B------:R-:W-:Y:S01]  /*7470*/  USHF.R.S32.HI UR11, URZ, 0x1f, UR4 ;  /* 0x0000001f3f0b7899 */ /* 0x000fe20008011404 */
[----:B-1----:R-:W-:Y:S01]  /*7480*/  LOP3.LUT R0, R0, 0x1f, RZ, 0xc0, !PT ;  /* 0x0000001f00007812 */ /* 0x002fe200078ec0ff */
[----:B------:R-:W-:Y:S01]  /*7490*/  UIADD3 UR13, UP1, UR17, UR10, URZ ;  /* 0x0000000a110d7290 */ /* 0x000fe2000ff3e03f */
[----:B------:R-:W-:Y:S01]  /*74a0*/  PLOP3.LUT P1, PT, PT, PT, UP0, 0x80, 0x0 ;  /* 0x000000000000781c */ /* 0x000fe20003f2f008 */
[----:B------:R-:W-:Y:S01]  /*74b0*/  ULEA.HI UR11, UR11, UR4, URZ, 0x7 ;  /* 0x000000040b0b7291 */ /* 0x000fe2000f8f383f */
[----:B------:R-:W-:Y:S01]  /*74c0*/  ULDC UR16, c[0x0][0x760] ;  /* 0x0001d80000107ab9 */ /* 0x000fe20000000800 */
[----:B------:R-:W-:Y:S01]  /*74d0*/  ELECT P0, URZ, PT ;  /* 0x00000000003f782f */ /* 0x000fe20003800000 */
[----:B------:R-:W-:-:S02]  /*74e0*/  UIMAD UR14, UR15, UR16, URZ ;  /* 0x000000100f0e72a4 */ /* 0x000fc4000f8e023f */
[----:B------:R-:W-:Y:S02]  /*74f0*/  ULEA.HI.X.SX32 UR15, UR10, UR19, 0x1, UP1 ;  /* 0x000000130a0f7291 */ /* 0x000fe400088f0e3f */
[----:B------:R-:W-:Y:S02]  /*7500*/  USHF.R.S32.HI UR16, URZ, 0x7, UR11 ;  /* 0x000000073f107899 */ /* 0x000fe4000801140b */
[----:B------:R-:W-:-:S03]  /*7510*/  UIADD3 UR25, UR7, UR9, URZ ;  /* 0x0000000907197290 */ /* 0x000fc6000fffe03f */
[----:B------:R-:W-:Y:S09]  /*7520*/  @P1 BRA `(.L_x_2571) ;  /* 0x0000000400881947 */ /* 0x000ff20003800000 */
        /* <DEDUP_REMOVED lines=11> */
[----:B------:R-:W-:-:S04]  /*75e0*/  ULEA UR4, UR8, UR12, 0x6 ;  /* 0x0000000c08047291 */ /* 0x000fc8000f8e303f */
[----:B------:R-:W-:-:S04]  /*75f0*/  USHF.R.S32.HI UR10, URZ, 0x1f, UR4 ;  /* 0x0000001f3f0a7899 */ /* 0x000fc80008011404 */
[----:B------:R-:W-:-:S04]  /*7600*/  ULEA.HI UR10, UR10, UR4, URZ, 0x7 ;  /* 0x000000040a0a7291 */ /* 0x000fc8000f8f383f */
[----:B------:R-:W-:-:S04]  /*7610*/  USHF.R.S32.HI UR10, URZ, 0x7, UR10 ;  /* 0x000000073f0a7899 */ /* 0x000fc8000801140a */
[----:B------:R-:W-:-:S04]  /*7620*/  UISETP.LT.AND UP0, UPT, UR16, UR10, UPT ;  /* 0x0000000a1000728c */ /* 0x000fc8000bf01270 */
[----:B------:R-:W-:-:S06]  /*7630*/  USEL UR10, UR16, UR10, UP0 ;  /* 0x0000000a100a7287 */ /* 0x000fcc0008000000 */
[----:B------:R-:W-:-:S07]  /*7640*/  VIADD R5, R8, UR10 ;  /* 0x0000000a08057c36 */ /* 0x000fce0008000000 */
.L_x_2574:
[----:B------:R-:W2:Y:S04]  /*7650*/  LDG.E.STRONG.GPU R4, desc[UR46][R2.64] ;  /* 0x0000002e02047981 */ /* 0x000ea8000c1ef900 */
[----:B--2---:R-:W-:Y:S01]  /*7660*/  CCTL.IVALL ;  /* 0x00000000ff00798f */ /* 0x004fe20002000000 */
[----:B------:R-:W-:Y:S05]  /*7670*/  YIELD ;  /* 0x0000000000007946 */ /* 0x000fea0003800000 */
[----:B------:R-:W-:-:S13]  /*7680*/  ISETP.NE.AND P1, PT, R4, R5, PT ;  /* 0x000000050400720c */ /* 0x000fda0003f25270 */
[----:B------:R-:W-:Y:S05]  /*7690*/  @P1 BRA `(.L_x_2574) ;  /* 0xfffffffc00ec1947 */ /* 0x000fea000383ffff */
.L_x_2573:
[----:B------:R-:W-:Y:S05]  /*76a0*/  BSYNC B0 ;  /* 0x0000000000007941 */ /* 0x000fea0003800000 */
.L_x_2572:
[----:B------:R-:W-:-:S03]  /*76b0*/  UMOV UR4, 0xffffffff ;  /* 0xffffffff00047882 */ /* 0x000fc60000000000 */
[----:B------:R-:W-:Y:S05]  /*76c0*/  BRA.DIV UR4, `(.L_x_2575) ;  /* 0x00000036044c7947 */ /* 0x000fea000b800000 */
[----:B------:R-:W-:Y:S01]  /*76d0*/  NOP ;  /* 0x0000000000007918 */ /* 0x000fe20000000000 */
.L_x_2644:
[----:B------:R-:W-:Y:S01]  /*76e0*/  IMAD.U32 R9, RZ, RZ, UR8 ;  /* 0x00000008ff097e24 */ /* 0x000fe2000f8e00ff */
[----:B------:R-:W-:Y:S05]  /*76f0*/  WARPSYNC.ALL ;  /* 0x0000000000007948 */ /* 0x000fea0003800000 */
[----:B------:R-:W-:Y:S01]  /*7700*/  BAR.SYNC.DEFER_BLOCKING 0xd, 0xa0 ;  /* 0x0342800000007b1d */ /* 0x000fe20000010000 */
[----:B------:R-:W-:-:S05]  /*7710*/  IMAD.SHL.U32 R9, R9, 0x2000, RZ ;  /* 0x0000200009097824 */ /* 0x000fca00078e00ff */
[----:B------:R-:W-:Y:S04]  /*7720*/  BSSY B0, `(.L_x_2576) ;  /* 0x0000012000007945 */ /* 0x000fe80003800000 */
[----:B------:R-:W-:Y:S05]  /*7730*/  @!P0 BRA `(.L_x_2577) ;  /* 0x0000000000408947 */ /* 0x000fea0003800000 */
[----:B------:R-:W1:Y:S01]  /*7740*/  LDC.64 R6, c[0x0][0x2c0] ;  /* 0x0000b000ff067b82 */ /* 0x000e620000000a00 */
[----:B------:R-:W-:Y:S01]  /*7750*/  IADD3 R5, P1, R9, UR6, RZ ;  /* 0x0000000609057c10 */ /* 0x000fe2000ff3e0ff */
[----:B------:R-:W-:Y:S01]  /*7760*/  UMOV UR4, 0x400 ;  /* 0x0000040000047882 */ /* 0x000fe20000000000 */
[----:B------:R-:W-:Y:S01]  /*7770*/  UMOV UR20, 0x0 ;  /* 0x0000000000147882 */ /* 0x000fe20000000000 */
[----:B------:R-:W-:-:S04]  /*7780*/  UMOV UR21, 0x14f00000 ;  /* 0x14f0000000157882 */ /* 0x000fc80000000000 */
[----:B------:R-:W2:Y:S01]  /*7790*/  S2UR UR10, SR_CgaCtaId ;  /* 0x00000000000a79c3 */ /* 0x000ea20000008800 */
[----:B-1----:R-:W-:Y:S02]  /*77a0*/  LEA R4, P3, R5, R6, 0x2 ;  /* 0x0000000605047211 */ /* 0x002fe400078610ff */
[----:B------:R-:W-:Y:S02]  /*77b0*/  LEA.HI.X.SX32 R6, R9, UR25, 0x1, P1 ;  /* 0x0000001909067c11 */ /* 0x000fe400088f0eff */
[----:B------:R-:W-:Y:S02]  /*77c0*/  R2UR UR18, R4 ;  /* 0x00000000041272ca */ /* 0x000fe400000e0000 */
[----:B------:R-:W-:Y:S01]  /*77d0*/  LEA.HI.X R5, R5, R7, R6, 0x2, P3 ;  /* 0x0000000705057211 */ /* 0x000fe200018f1406 */
[----:B--2---:R-:W-:-:S03]  /*77e0*/  ULEA UR4, UR10, UR4, 0x18 ;  /* 0x000000040a047291 */ /* 0x004fc6000f8ec03f */
[----:B------:R-:W-:Y:S01]  /*77f0*/  R2UR UR19, R5 ;  /* 0x00000000051372ca */ /* 0x000fe200000e0000 */
[----:B------:R-:W-:Y:S01]  /*7800*/  UMOV UR10, 0x400 ;  /* 0x00000400000a7882 */ /* 0x000fe20000000000 */
[----:B------:R-:W-:-:S11]  /*7810*/  UIADD3 UR4, UR4, 0x10000, URZ ;  /* 0x0001000004047890 */ /* 0x000fd6000fffe03f */
[----:B------:R1:W-:Y:S02]  /*7820*/  UBLKRED.G.S.ADD.F32.RN [UR18], [UR4], UR10, desc[UR20] ;  /* 0x00001412040073bb */ /* 0x0003e400080a140a */
[----:B-1----:R0:W-:Y:S02]  /*7830*/  UTMACMDFLUSH ;  /* 0x00000000000079b7 */ /* 0x0021e40000000000 */
.L_x_2577:
[----:B------:R-:W-:Y:S05]  /*7840*/  BSYNC B0 ;  /* 0x0000000000007941 */ /* 0x000fea0003800000 */
.L_x_2576:
        /* <DEDUP_REMOVED lines=20> */
.L_x_2579:
[----:B------:R-:W-:Y:S05]  /*7990*/  BSYNC B0 ;  /* 0x0000000000007941 */ /* 0x000fea0003800000 */
.L_x_2578:
[----:B------:R-:W-:Y:S06]  /*79a0*/  BAR.ARV 0xa, 0xa0 ;  /* 0x0282800000007b1d */ /* 0x000fec0000002000 */
[----:B------:R-:W-:Y:S04]  /*79b0*/  BSSY B0, `(.L_x_2580) ;  /* 0x0000003000007945 */ /* 0x000fe80003800000 */
[----:B------:R-:W-:Y:S05]  /*79c0*/  @!P0 BRA `(.L_x_2581) ;  /* 0x0000000000048947 */ /* 0x000fea0003800000 */
[----:B------:R-:W-:-:S04]  /*79d0*/  DEPBAR.LE SB0, 0x0 ;  /* 0x000080000000791a */ /* 0x000fc80000000000 */
.L_x_2581:
[----:B------:R-:W-:Y:S05]  /*79e0*/  BSYNC B0 ;  /* 0x0000000000007941 */ /* 0x000fea0003800000 */
.L_x_2580:
        /* <DEDUP_REMOVED lines=19> */
.L_x_2583:
[----:B------:R-:W-:Y:S05]  /*7b20*/  BSYNC B0 ;  /* 0x0000000000007941 */ /* 0x000fea0003800000 */
.L_x_2582:
[----:B------:R-:W-:Y:S01]  /*7b30*/  UIADD3 UR17, UR8, 0x1, URZ ;  /* 0x0000000108117890 */ /* 0x000fe2000fffe03f */
[----:B------:R-:W-:Y:S11]  /*7b40*/  BRA `(.L_x_2584) ;  /* 0x0000000000047947 */ /* 0x000ff60003800000 */
.L_x_2571:
[----:B------:R-:W-:-:S05]  /*7b50*/  UMOV UR17, UR8 ;  /* 0x0000000800117c82 */ /* 0x000fca0008000000 */
.L_x_2584:
[----:B------:R-:W-:-:S04]  /*7b60*/  UIADD3 UR4, UR8, 0x1, URZ ;  /* 0x0000000108047890 */ /* 0x000fc8000fffe03f */
[----:B------:R-:W-:-:S06]  /*7b70*/  UISETP.NE.AND UP0, UPT, UR5, UR4, UPT ;  /* 0x000000040500728c */ /* 0x000fcc000bf05270 */
[----:B------:R-:W-:-:S13]  /*7b80*/  PLOP3.LUT P1, PT, PT, PT, UP0, 0x80, 0x0 ;  /* 0x000000000000781c */ /* 0x000fda0003f2f008 */
[----:B------:R-:W-:Y:S05]  /*7b90*/  @!P1 BRA `(.L_x_2511) ;  /* 0x0000002c00ac9947 */ /* 0x000fea0003800000 */
[----:B------:R-:W-:Y:S01]  /*7ba0*/  ULDC.64 UR10, c[0x0][0x2c0] ;  /* 0x0000b000000a7ab9 */ /* 0x000fe20000000a00 */
[----:B------:R-:W-:Y:S02]  /*7bb0*/  UIADD3 UR21, UR9, UR7, URZ ;  /* 0x0000000709157290 */ /* 0x000fe4000fffe03f */
[----:B------:R-:W-:Y:S01]  /*7bc0*/  ULEA UR20, UP0, UR6, UR10, 0x2 ;  /* 0x0000000a06147291 */ /* 0x000fe2000f80103f */
[----:B------:R-:W-:Y:S01]  /*7bd0*/  UMOV UR22, UR17 ;  /* 0x0000001100167c82 */ /* 0x000fe20008000000 */
[----:B------:R-:W-:Y:S02]  /*7be0*/  UMOV UR4, URZ ;  /* 0x0000003f00047c82 */ /* 0x000fe40008000000 */
[----:B------:R-:W-:Y:S02]  /*7bf0*/  ULEA.HI.X UR21, UR6, UR11, UR21, 0x2, UP0 ;  /* 0x0000000b06157291 */ /* 0x000fe400080f1415 */
[----:B------:R-:W-:-:S04]  /*7c00*/  UIADD3 UR20, UP0, UR20, 0x4000, URZ ;  /* 0x0000400014147890 */ /* 0x000fc8000ff1e03f */
[----:B------:R-:W-:-:S12]  /*7c10*/  UIADD3.X UR21, URZ, UR21, URZ, UP0, !UPT ;  /* 0x000000153f157290 */ /* 0x000fd800087fe43f */
.L_x_2609:
        /* <DEDUP_REMOVED lines=18> */
.L_x_2587:
[----:B------:R-:W2:Y:S04]  /*7d40*/  LDG.E.STRONG.GPU R4, desc[UR46][R2.64] ;  /* 0x0000002e02047981 */ /* 0x000ea8000c1ef900 */
[----:B--2---:R-:W-:Y:S01]  /*7d50*/  CCTL.IVALL ;  /* 0x00000000ff00798f */ /* 0x004fe20002000000 */
[----:B------:R-:W-:Y:S05]  /*7d60*/  YIELD ;  /* 0x0000000000007946 */ /* 0x000fea0003800000 */
[----:B------:R-:W-:-:S13]  /*7d70*/  ISETP.NE.AND P1, PT, R4, R5, PT ;  /* 0x000000050400720c */ /* 0x000fda0003f25270 */
[----:B------:R-:W-:Y:S05]  /*7d80*/  @P1 BRA `(.L_x_2587) ;  /* 0xfffffffc00ec1947 */ /* 0x000fea000383ffff */
.L_x_2586:
[----:B------:R-:W-:Y:S05]  /*7d90*/  BSYNC B0 ;  /* 0x0000000000007941 */ /* 0x000fea0003800000 */
.L_x_2585:
[----:B------:R-:W-:-:S03]  /*7da0*/  UMOV UR18, 0xffffffff ;  /* 0xffffffff00127882 */ /* 0x000fc60000000000 */
[----:B------:R-:W-:Y:S05]  /*7db0*/  BRA.DIV UR18, `(.L_x_2588) ;  /* 0x0000002e12ac7947 */ /* 0x000fea000b800000 */
[----:B------:R-:W-:Y:S01]  /*7dc0*/  NOP ;  /* 0x0000000000007918 */ /* 0x000fe20000000000 */
.L_x_2647:
        /* <DEDUP_REMOVED lines=19> */
.L_x_2590:
[----:B------:R-:W-:Y:S05]  /*7f00*/  BSYNC B0 ;  /* 0x0000000000007941 */ /* 0x000fea0003800000 */
.L_x_2589:
        /* <DEDUP_REMOVED lines=15> */
.L_x_2592:
[----:B------:R-:W-:Y:S05]  /*8000*/  BSYNC B0 ;  /* 0x0000000000007941 */ /* 0x000fea0003800000 */
.L_x_2591:
[----:B------:R-:W-:Y:S06]  /*8010*/  BAR.ARV 0xa, 0xa0 ;  /* 0x0282800000007b1d */ /* 0x000fec0000002000 */
[----:B------:R-:W-:Y:S04]  /*8020*/  BSSY B0, `(.L_x_2593) ;  /* 0x0000003000007945 */ /* 0x000fe80003800000 */
[----:B------:R-:W-:Y:S05]  /*8030*/  @!P0 BRA `(.L_x_2594) ;  /* 0x0000000000048947 */ /* 0x000fea0003800000 */
[----:B------:R-:W-:-:S04]  /*8040*/  DEPBAR.LE SB0, 0x0 ;  /* 0x000080000000791a */ /* 0x000fc80000000000 */
.L_x_2594:
[----:B------:R-:W-:Y:S05]  /*8050*/  BSYNC B0 ;  /* 0x0000000000007941 */ /* 0x000fea0003800000 */
.L_x_2593:
        /* <DEDUP_REMOVED lines=19> */
.L_x_2596:
[----:B------:R-:W-:Y:S05]  /*8190*/  BSYNC B0 ;  /* 0x0000000000007941 */ /* 0x000fea0003800000 */
.L_x_2595:
        /* <DEDUP_REMOVED lines=10> */
[----:B------:R-:W-:-:S04]  /*8240*/  UIADD3 UR10, UR10, 0x40, URZ ;  /* 0x000000400a0a7890 */ /* 0x000fc8000fffe03f */
[----:B------:R-:W-:-:S04]  /*8250*/  USHF.R.S32.HI UR11, URZ, 0x1f, UR10 ;  /* 0x0000001f3f0b7899 */ /* 0x000fc8000801140a */
[----:B------:R-:W-:-:S04]  /*8260*/  ULEA.HI UR11, UR11, UR10, URZ, 0x7 ;  /* 0x0000000a0b0b7291 */ /* 0x000fc8000f8f383f */
[----:B------:R-:W-:-:S04]  /*8270*/  USHF.R.S32.HI UR11, URZ, 0x7, UR11 ;  /* 0x000000073f0b7899 */ /* 0x000fc8000801140b */
[----:B------:R-:W-:-:S04]  /*8280*/  UISETP.LT.AND UP0, UPT, UR16, UR11, UPT ;  /* 0x0000000b1000728c */ /* 0x000fc8000bf01270 */
[----:B------:R-:W-:-:S06]  /*8290*/  USEL UR11, UR16, UR11, UP0 ;  /* 0x0000000b100b7287 */ /* 0x000fcc0008000000 */
[----:B------:R-:W-:-:S07]  /*82a0*/  VIADD R5, R8, UR11 ;  /* 0x0000000b08057c36 */ /* 0x000fce0008000000 */
.L_x_2599:
[----:B------:R-:W2:Y:S04]  /*82b0*/  LDG.E.STRONG.GPU R4, desc[UR46][R2.64] ;  /* 0x0000002e02047981 */ /* 0x000ea8000c1ef900 */
[----:B--2---:R-:W-:Y:S01]  /*82c0*/  CCTL.IVALL ;  /* 0x00000000ff00798f */ /* 0x004fe20002000000 */
[----:B------:R-:W-:Y:S05]  /*82d0*/  YIELD ;  /* 0x0000000000007946 */ /* 0x000fea0003800000 */
[----:B------:R-:W-:-:S13]  /*82e0*/  ISETP.NE.AND P1, PT, R4, R5, PT ;  /* 0x000000050400720c */ /* 0x000fda0003f25270 */
[----:B------:R-:W-:Y:S05]  /*82f0*/  @P1 BRA `(.L_x_2599) ;  /* 0xfffffffc00ec1947 */ /* 0x000fea000383ffff */
.L_x_2598:
[----:B------:R-:W-:Y:S05]  /*8300*/  BSYNC B0 ;  /* 0x0000000000007941 */ /* 0x000fea0003800000 */
.L_x_2597:
[----:B------:R-:W-:-:S03]  /*8310*/  UMOV UR10, 0xffffffff ;  /* 0xffffffff000a7882 */ /* 0x000fc60000000000 */
[----:B------:R-:W-:Y:S05]  /*8320*/  BRA.DIV UR10, `(.L_x_2600) ;  /* 0x0000002a0a6c7947 */ /* 0x000fea000b800000 */
[----:B------:R-:W-:Y:S01]  /*8330*/  NOP ;  /* 0x0000000000007918 */ /* 0x000fe20000000000 */
.L_x_2650:
        /* <DEDUP_REMOVED lines=15> */
.L_x_2602:
[----:B------:R-:W-:Y:S05]  /*8430*/  BSYNC B0 ;  /* 0x0000000000007941 */ /* 0x000fea0003800000 */
.L_x_2601:
        /* <DEDUP_REMOVED lines=15> */
.L_x_2604:
[----:B------:R-:W-:Y:S05]  /*8530*/  BSYNC B0 ;  /* 0x0000000000007941 */ /* 0x000fea0003800000 */
.L_x_2603:
[----:B------:R-:W-:Y:S06]  /*8540*/  BAR.ARV 0xa, 0xa0 ;  /* 0x0282800000007b1d */ /* 0x000fec0000002000 */
[----:B------:R-:W-:Y:S04]  /*8550*/  BSSY B0, `(.L_x_2605) ;  /* 0x0000003000007945 */ /* 0x000fe80003800000 */
[----:B------:R-:W-:Y:S05]  /*8560*/  @!P0 BRA `(.L_x_2606) ;  /* 0x0000000000048947 */ /* 0x000fea0003800000 */
[----:B------:R-:W-:-:S04]  /*8570*/  DEPBAR.LE SB0, 0x0 ;  /* 0x000080000000791a */ /* 0x000fc80000000000 */
.L_x_2606:
[----:B------:R-:W-:Y:S05]  /*8580*/  BSYNC B0 ;  /* 0x0000000000007941 */ /* 0x000fea0003800000 */
.L_x_2605:
        /* <DEDUP_REMOVED lines=19> */
.L_x_2608:
[----:B------:R-:W-:Y:S05]  /*86c0*/  BSYNC B0 ;  /* 0x0000000000007941 */ /* 0x000fea0003800000 */
.L_x_2607:
[----:B------:R-:W-:Y:S02]  /*86d0*/  UIADD3 UR17, UR17, 0x2, URZ ;  /* 0x0000000211117890 */ /* 0x000fe4000fffe03f */
[----:B------:R-:W-:Y:S02]  /*86e0*/  UIADD3 UR4, UR4, 0x4000, URZ ;  /* 0x0000400004047890 */ /* 0x000fe4000fffe03f */
[----:B------:R-:W-:-:S06]  /*86f0*/  UISETP.GE.AND UP0, UPT, UR17, UR5, UPT ;  /* 0x000000051100728c */ /* 0x000fcc000bf06270 */
[----:B------:R-:W-:-:S13]  /*8700*/  PLOP3.LUT P1, PT, PT, PT, UP0, 0x80, 0x0 ;  /* 0x000000000000781c */ /* 0x000fda0003f2f008 */
[----:B------:R-:W-:Y:S05]  /*8710*/  @!P1 BRA `(.L_x_2609) ;  /* 0xfffffff400409947 */ /* 0x000fea000383ffff */
[----:B------:R-:W-:Y:S05]  /*8720*/  BRA `(.L_x_2511) ;  /* 0x0000002000c87947 */ /* 0x000fea0003800000 */
.L_x_2568:
        /* <DEDUP_REMOVED lines=21> */
.L_x_2610:
[----:B------:R-:W-:Y:S01]  /*8880*/  ULDC UR9, c[0x0][0xb44] ;  /* 0x0002d10000097ab9 */ /* 0x000fe20000000800 */
[----:B------:R-:W-:Y:S01]  /*8890*/  UMOV UR7, UR8 ;  /* 0x0000000800077c82 */ /* 0x000fe20008000000 */
[----:B------:R-:W-:-:S11]  /*88a0*/  UISETP.NE.AND UP0, UPT, UR9, 0x1, UPT ;  /* 0x000000010900788c */ /* 0x000fd6000bf05270 */
[----:B------:R-:W-:Y:S02]  /*88b0*/  @UP0 ULDC.64 UR10, c[0x0][0xb48] ;  /* 0x0002d200000a0ab9 */ /* 0x000fe40000000a00 */
[----:B------:R-:W-:-:S04]  /*88c0*/  UIMAD.WIDE.U32 UR4, UR8, UR10, URZ ;  /* 0x0000000a080472a5 */ /* 0x000fc8000f8e003f */
[----:B------:R-:W-:-:S04]  /*88d0*/  @UP0 USHF.R.U32.HI UR7, URZ, UR11, UR5 ;  /* 0x0000000b3f070299 */ /* 0x000fc80008011605 */
[----:B------:R-:W-:-:S12]  /*88e0*/  UIMAD UR4, UR7, UR9, URZ ;  /* 0x00000009070472a4 */ /* 0x000fd8000f8e023f */
.L_x_2611:
        /* <DEDUP_REMOVED lines=16> */
[----:B------:R-:W-:Y:S01]  /*89f0*/  ULOP3.LUT UR7, URZ, UR7, URZ, 0x33, !UPT ;  /* 0x000000073f077292 */ /* 0x000fe2000f8e333f */
[----:B------:R-:W-:Y:S01]  /*8a00*/  ULDC UR4, c[0x0][0xb2c] ;  /* 0x0002cb0000047ab9 */ /* 0x000fe20000000800 */
[----:B------:R-:W-:Y:S02]  /*8a10*/  ULDC UR5, c[0x0][0x280] ;  /* 0x0000a00000057ab9 */ /* 0x000fe40000000800 */
[----:B------:R-:W-:Y:S01]  /*8a20*/  UIADD3 UR7, UR7, UR4, URZ ;  /* 0x0000000407077290 */ /* 0x000fe2000fffe03f */
[----:B------:R-:W-:Y:S02]  /*8a30*/  ULDC UR6, c[0x0][0x74c] ;  /* 0x0001d30000067ab9 */ /* 0x000fe40000000800 */
[----:B------:R-:W-:Y:S01]  /*8a40*/  ULDC UR4, c[0x0][0x290] ;  /* 0x0000a40000047ab9 */ /* 0x000fe20000000800 */
[----:B------:R-:W-:-:S04]  /*8a50*/  USHF.L.U32 UR11, UR7, 0x7, URZ ;  /* 0x00000007070b7899 */ /* 0x000fc8000800063f */
        /* <DEDUP_REMOVED lines=50> */
.L_x_2651:
        /* <DEDUP_REMOVED lines=15> */
.L_x_2615:
        /* <DEDUP_REMOVED lines=97> */
.L_x_2626:
[----:B--234-:R-:W-:-:S04]  /*9480*/  SHF.L.U32 R21, R11, 0x1f, RZ ;  /* 0x0000001f0b157819 */ /* 0x01cfc800000006ff */
[----:B------:R-:W1:Y:S02]  /*9490*/  SYNCS.PHASECHK.TRANS64.TRYWAIT P1, [R16+URZ+0x30840], R21 ;  /* 0x03084015100075a7 */ /* 0x000e64000802017f */
[----:B-1----:R-:W-:Y:S05]  /*94a0*/  @!P1 BRA `(.L_x_2618) ;  /* 0x00000018003c9947 */ /* 0x002fea0003800000 */
.L_x_2652:
[----:B------:R-:W-:Y:S05]  /*94b0*/  @P0 BRA `(.L_x_2619) ;  /* 0x0000000000140947 */ /* 0x000fea0003800000 */
[----:B------:R-:W-:Y:S01]  /*94c0*/  ISETP.NE.AND P1, PT, R6, RZ, PT ;  /* 0x000000ff0600720c */ /* 0x000fe20003f25270 */
[----:B------:R-:W-:-:S04]  /*94d0*/  IMAD.MOV.U32 R3, RZ, RZ, 0x4100 ;  /* 0x00004100ff037424 */ /* 0x000fc800078e00ff */
[----:B------:R3:W-:Y:S08]  /*94e0*/  SYNCS.ARRIVE.TRANS64 RZ, [R16+URZ+0x30830], R3 ;  /* 0x0308300310ff79a7 */ /* 0x0007f0000800003f */
[----:B------:R-:W-:Y:S05]  /*94f0*/  @!P1 BRA `(.L_x_2619) ;  /* 0x0000000000049947 */ /* 0x000fea0003800000 */
[----:B------:R-:W-:Y:S01]  /*9500*/  BPT.TRAP 0x1 ;  /* 0x000000040000795c */ /* 0x000fe20000300000 */
.L_x_2619:
        /* <DEDUP_REMOVED lines=36> */
.L_x_2653:
[----:B------:R-:W-:Y:S05]  /*9750*/  @P0 BRA `(.L_x_2621) ;  /* 0x0000000000140947 */ /* 0x000fea0003800000 */
[----:B------:R-:W-:Y:S01]  /*9760*/  ISETP.NE.AND P1, PT, R6, RZ, PT ;  /* 0x000000ff0600720c */ /* 0x000fe20003f25270 */
[----:B------:R-:W-:-:S04]  /*9770*/  IMAD.MOV.U32 R2, RZ, RZ, 0x4100 ;  /* 0x00004100ff027424 */ /* 0x000fc800078e00ff */
[----:B------:R3:W-:Y:S08]  /*9780*/  SYNCS.ARRIVE.TRANS64 RZ, [R16+URZ+0x30818], R2 ;  /* 0x0308180210ff79a7 */ /* 0x0007f0000800003f */
[----:B------:R-:W-:Y:S05]  /*9790*/  @!P1 BRA `(.L_x_2621) ;  /* 0x0000000000049947 */ /* 0x000fea0003800000 */
[----:B------:R-:W-:Y:S01]  /*97a0*/  BPT.TRAP 0x1 ;  /* 0x000000040000795c */ /* 0x000fe20000300000 */
.L_x_2621:
        /* <DEDUP_REMOVED lines=36> */
.L_x_2654:
[----:B------:R-:W-:Y:S05]  /*99f0*/  @P0 BRA `(.L_x_2623) ;  /* 0x0000000000140947 */ /* 0x000fea0003800000 */
[----:B------:R-:W-:Y:S01]  /*9a00*/  ISETP.NE.AND P1, PT, R6, RZ, PT ;  /* 0x000000ff0600720c */ /* 0x000fe20003f25270 */
[----:B-123--:R-:W-:-:S04]  /*9a10*/  IMAD.MOV.U32 R21, RZ, RZ, 0x4100 ;  /* 0x00004100ff157424 */ /* 0x00efc800078e00ff */
[----:B------:R4:W-:Y:S08]  /*9a20*/  SYNCS.ARRIVE.TRANS64 RZ, [R16+URZ+0x30838], R21 ;  /* 0x0308381510ff79a7 */ /* 0x0009f0000800003f */
[----:B------:R-:W-:Y:S05]  /*9a30*/  @!P1 BRA `(.L_x_2623) ;  /* 0x0000000000049947 */ /* 0x000fea0003800000 */
[----:B------:R-:W-:Y:S01]  /*9a40*/  BPT.TRAP 0x1 ;  /* 0x000000040000795c */ /* 0x000fe20000300000 */
.L_x_2623:
        /* <DEDUP_REMOVED lines=31> */
.L_x_2656:
[----:B------:R-:W-:Y:S05]  /*9c40*/  @P0 BRA `(.L_x_2625) ;  /* 0x0000000000140947 */ /* 0x000fea0003800000 */
[----:B------:R-:W-:Y:S01]  /*9c50*/  ISETP.NE.AND P1, PT, R6, RZ, PT ;  /* 0x000000ff0600720c */ /* 0x000fe20003f25270 */
[----:B------:R-:W-:-:S04]  /*9c60*/  IMAD.MOV.U32 R5, RZ, RZ, 0x4100 ;  /* 0x00004100ff057424 */ /* 0x000fc800078e00ff */
[----:B------:R1:W-:Y:S08]  /*9c70*/  SYNCS.ARRIVE.TRANS64 RZ, [R16+URZ+0x30810], R5 ;  /* 0x0308100510ff79a7 */ /* 0x0003f0000800003f */
[----:B------:R-:W-:Y:S05]  /*9c80*/  @!P1 BRA `(.L_x_2625) ;  /* 0x0000000000049947 */ /* 0x000fea0003800000 */
[----:B------:R-:W-:Y:S01]  /*9c90*/  BPT.TRAP 0x1 ;  /* 0x000000040000795c */ /* 0x000fe20000300000 */
.L_x_2625:
        /* <DEDUP_REMOVED lines=37> */
.L_x_2617:
        /* <DEDUP_REMOVED lines=8> */
.L_x_2657:
[----:B------:R-:W-:Y:S05]  /*9f70*/  @P0 BRA `(.L_x_2628) ;  /* 0x0000000000140947 */ /* 0x000fea0003800000 */
[----:B------:R-:W-:Y:S01]  /*9f80*/  ISETP.NE.AND P1, PT, R6, RZ, PT ;  /* 0x000000ff0600720c */ /* 0x000fe20003f25270 */
[----:B------:R-:W-:-:S04]  /*9f90*/  IMAD.MOV.U32 R5, RZ, RZ, 0x4100 ;  /* 0x00004100ff057424 */ /* 0x000fc800078e00ff */
[----:B------:R2:W-:Y:S08]  /*9fa0*/  SYNCS.ARRIVE.TRANS64 RZ, [R16+URZ+0x30830], R5 ;  /* 0x0308300510ff79a7 */ /* 0x0005f0000800003f */
[----:B------:R-:W-:Y:S05]  /*9fb0*/  @!P1 BRA `(.L_x_2628) ;  /* 0x0000000000049947 */ /* 0x000fea0003800000 */
[----:B------:R-:W-:Y:S01]  /*9fc0*/  BPT.TRAP 0x1 ;  /* 0x000000040000795c */ /* 0x000fe20000300000 */
.L_x_2628:
        /* <DEDUP_REMOVED lines=33> */
.L_x_2658:
[----:B------:R-:W-:Y:S05]  /*a1e0*/  @P0 BRA `(.L_x_2630) ;  /* 0x0000000000140947 */ /* 0x000fea0003800000 */
[----:B------:R-:W-:Y:S01]  /*a1f0*/  ISETP.NE.AND P0, PT, R6, RZ, PT ;  /* 0x000000ff0600720c */ /* 0x000fe20003f05270 */
[----:B------:R-:W-:-:S04]  /*a200*/  IMAD.MOV.U32 R5, RZ, RZ, 0x4100 ;  /* 0x00004100ff057424 */ /* 0x000fc800078e00ff */
[----:B------:R1:W-:Y:S08]  /*a210*/  SYNCS.ARRIVE.TRANS64 RZ, [R16+URZ+0x30818], R5 ;  /* 0x0308180510ff79a7 */ /* 0x0003f0000800003f */
[----:B------:R-:W-:Y:S05]  /*a220*/  @!P0 BRA `(.L_x_2630) ;  /* 0x0000000000048947 */ /* 0x000fea0003800000 */
[----:B------:R-:W-:Y:S01]  /*a230*/  BPT.TRAP 0x1 ;  /* 0x000000040000795c */ /* 0x000fe20000300000 */
.L_x_2630:
        /* <DEDUP_REMOVED lines=37> */
.L_x_2616:
[----:B------:R-:W1:Y:S01]  /*a490*/  S2R R0, SR_TID.X ;  /* 0x0000000000007919 */ /* 0x000e620000002100 */
[----:B------:R-:W-:Y:S01]  /*a4a0*/  IMAD R3, R19, 0x8, R16 ;  /* 0x0000000813037824 */ /* 0x000fe200078e0210 */
[----:B-1----:R-:W-:Y:S02]  /*a4b0*/  LOP3.LUT R2, R0, 0x7f, RZ, 0xc0, !PT ;  /* 0x0000007f00027812 */ /* 0x002fe400078ec0ff */
[----:B------:R-:W-:Y:S02]  /*a4c0*/  SHF.L.U32 R0, R11, 0x1f, RZ ;  /* 0x0000001f0b007819 */ /* 0x000fe400000006ff */
[----:B------:R-:W-:Y:S02]  /*a4d0*/  ISETP.NE.AND P1, PT, R2, RZ, PT ;  /* 0x000000ff0200720c */ /* 0x000fe40003f25270 */
[----:B------:R-:W1:Y:S02]  /*a4e0*/  SYNCS.PHASECHK.TRANS64.TRYWAIT P0, [R3+URZ+0x30840], R0 ;  /* 0x03084000030075a7 */ /* 0x000e64000800017f */
[----:B-1----:R-:W-:Y:S09]  /*a4f0*/  @!P0 BRA `(.L_x_2631) ;  /* 0x0000000800a48947 */ /* 0x002ff20003800000 */
.L_x_2659:
[----:B------:R-:W-:Y:S05]  /*a500*/  @P1 BRA `(.L_x_2632) ;  /* 0x0000000000181947 */ /* 0x000fea0003800000 */
[----:B------:R-:W1:Y:S01]  /*a510*/  S2R R2, SR_TID.X ;  /* 0x0000000000027919 */ /* 0x000e620000002100 */
[----:B------:R-:W-:-:S04]  /*a520*/  IMAD.MOV.U32 R0, RZ, RZ, 0x4100 ;  /* 0x00004100ff007424 */ /* 0x000fc800078e00ff */
[----:B------:R1:W-:Y:S02]  /*a530*/  SYNCS.ARRIVE.TRANS64 RZ, [R3+URZ+0x30830], R0 ;  /* 0x0308300003ff79a7 */ /* 0x0003e4000800003f */
[----:B-1----:R-:W-:-:S13]  /*a540*/  LOP3.LUT P0, RZ, R2, 0x1f, RZ, 0xc0, !PT ;  /* 0x0000001f02ff7812 */ /* 0x002fda000780c0ff */
[----:B------:R-:W-:Y:S05]  /*a550*/  @!P0 BRA `(.L_x_2632) ;  /* 0x0000000000048947 */ /* 0x000fea0003800000 */
[----:B------:R-:W-:Y:S01]  /*a560*/  BPT.TRAP 0x1 ;  /* 0x000000040000795c */ /* 0x000fe20000300000 */
.L_x_2632:
        /* <DEDUP_REMOVED lines=40> */
.L_x_2613:
[----:B------:R-:W-:Y:S05]  /*a7f0*/  BSYNC B0 ;  /* 0x0000000000007941 */ /* 0x000fea0003800000 */
.L_x_2612:
[----:B------:R-:W-:-:S03]  /*a800*/  UMOV UR7, 0xffffffff ;  /* 0xffffffff00077882 */ /* 0x000fc60000000000 */
[----:B------:R-:W-:Y:S05]  /*a810*/  BRA.DIV UR7, `(.L_x_2633) ;  /* 0x0000000607f07947 */ /* 0x000fea000b800000 */
[----:B------:R-:W-:-:S13]  /*a820*/  ELECT P6, URZ, PT ;  /* 0x00000000003f782f */ /* 0x000fda00038c0000 */
.L_x_2662:
[----:B------:R-:W-:Y:S05]  /*a830*/  @!P6 BRA `(.L_x_2511) ;  /* 0x000000000084e947 */ /* 0x000fea0003800000 */
[----:B------:R-:W-:-:S06]  /*a840*/  ULOP3.LUT UR7, UR38, 0x2, URZ, 0xfc, !UPT ;  /* 0x0000000226077892 */ /* 0x000fcc000f8efc3f */
[----:B------:R-:W-:-:S05]  /*a850*/  IMAD.U32 R2, RZ, RZ, UR7 ;  /* 0x00000007ff027e24 */ /* 0x000fca000f8e00ff */
[----:B------:R-:W-:-:S13]  /*a860*/  ISETP.NE.AND P2, PT, R2, 0x3, PT ;  /* 0x000000030200780c */ /* 0x000fda0003f45270 */
[----:B------:R-:W-:Y:S05]  /*a870*/  @!P2 BRA `(.L_x_2634) ;  /* 0x000000000004a947 */ /* 0x000fea0003800000 */
[----:B------:R-:W-:Y:S01]  /*a880*/  BPT.TRAP 0x1 ;  /* 0x000000040000795c */ /* 0x000fe20000300000 */
.L_x_2634:
        /* <DEDUP_REMOVED lines=15> */
.L_x_2663:
[----:B------:R-:W2:Y:S02]  /*a980*/  SYNCS.PHASECHK.TRANS64.TRYWAIT P0, [R3+URZ], R2 ;  /* 0x00000002030075a7 */ /* 0x000ea4000800017f */
[----:B--2---:R-:W-:Y:S05]  /*a990*/  @!P0 BRA `(.L_x_2636) ;  /* 0x0000000400c48947 */ /* 0x004fea0003800000 */
.L_x_2664:
[----:B------:R-:W-:Y:S05]  /*a9a0*/  @!P2 BRA `(.L_x_2637) ;  /* 0x000000000004a947 */ /* 0x000fea0003800000 */
[----:B------:R-:W-:Y:S01]  /*a9b0*/  BPT.TRAP 0x1 ;  /* 0x000000040000795c */ /* 0x000fe20000300000 */
.L_x_2637:
[----:B--2---:R-:W-:-:S04]  /*a9c0*/  VIADD R3, R7, 0x30840 ;  /* 0x0003084007037836 */ /* 0x004fc80000000000 */
[----:B------:R-:W-:-:S04]  /*a9d0*/  IMAD R0, R0, 0x8, R3 ;  /* 0x0000000800007824 */ /* 0x000fc800078e0203 */
[----:B------:R-:W2:Y:S02]  /*a9e0*/  SYNCS.PHASECHK.TRANS64.TRYWAIT P0, [R0+URZ], R5 ;  /* 0x00000005000075a7 */ /* 0x000ea4000800017f */
[----:B--2---:R-:W-:Y:S05]  /*a9f0*/  @!P0 BRA `(.L_x_2638) ;  /* 0x0000000400c08947 */ /* 0x004fea0003800000 */
.L_x_2665:
[----:B------:R-:W-:-:S07]  /*aa00*/  IMAD R3, R4, 0x8, R3 ;  /* 0x0000000804037824 */ /* 0x000fce00078e0203 */
.L_x_2639:
[----:B---3--:R3:W4:Y:S02]  /*aa10*/  SYNCS.PHASECHK.TRANS64.TRYWAIT P0, [R3+URZ], R2 ;  /* 0x00000002030075a7 */ /* 0x008724000800017f */
[----:B----4-:R-:W-:Y:S05]  /*aa20*/  @!P0 NANOSLEEP.SYNCS 0x989680 ;  /* 0x009896800000895d */ /* 0x010fea0003900000 */
[----:B------:R-:W4:Y:S02]  /*aa30*/  @!P0 SYNCS.PHASECHK.TRANS64 P0, [R3+URZ], R2 ;  /* 0x00000002030085a7 */ /* 0x000f24000800007f */
[----:B----4-:R-:W-:Y:S05]  /*aa40*/  @!P0 BRA `(.L_x_2639) ;  /* 0xfffffffc00f08947 */ /* 0x010fea000383ffff */
.L_x_2511:
[----:B------:R-:W-:Y:S05]  /*aa50*/  BSYNC B6 ;  /* 0x0000000000067941 */ /* 0x000fea0003800000 */
.L_x_2506:
[----:B------:R-:W-:Y:S05]  /*aa60*/  EXIT ;  /* 0x000000000000794d */ /* 0x000fea0003800000 */
.L_x_2517:
[----:B------:R-:W-:Y:S02]  /*aa70*/  IMAD.MOV.U32 R12, RZ, RZ, RZ ;  /* 0x000000ffff0c7224 */ /* 0x000fe400078e00ff */
[----:B------:R-:W-:Y:S02]  /*aa80*/  IMAD.MOV.U32 R11, RZ, RZ, 0x1f ;  /* 0x0000001fff0b7424 */ /* 0x000fe400078e00ff */
[----:B------:R-:W-:-:S07]  /*aa90*/  IMAD.MOV.U32 R15, RZ, RZ, -0x1 ;  /* 0xffffffffff0f7424 */ /* 0x000fce00078e00ff */
[----:B------:R-:W-:Y:S05]  /*aaa0*/  WARPSYNC.COLLECTIVE R15, `(.L_x_2640) ;  /* 0x000000000f087348 */ /* 0x000fea0003c00000 */
[----:B------:R1:W2:Y:S02]  /*aab0*/  SHFL.IDX P6, R14, R13, R12, R11 ;  /* 0x0000000c0d0e7389 */ /* 0x0002a400000c000b */
[----:B-12---:R-:W-:Y:S01]  /*aac0*/  ENDCOLLECTIVE ;  /* 0x000000000000791b */ /* 0x006fe20003800000 */
.L_x_2640:
[----:B------:R-:W-:Y:S05]  /*aad0*/  BRA `(.L_x_2641) ;  /* 0xffffff68003c7947 */ /* 0x000fea000383ffff */
.L_x_2519:
        /* <DEDUP_REMOVED lines=8> */
.L_x_2523:
[----:B---3--:R3:W4:Y:S02]  /*ab60*/  SYNCS.PHASECHK.TRANS64.TRYWAIT P1, [R0+URZ+0x30810], R209 ;  /* 0x030810d1000075a7 */ /* 0x008724000802017f */
[----:B----4-:R-:W-:Y:S05]  /*ab70*/  @!P1 NANOSLEEP.SYNCS 0x989680 ;  /* 0x009896800000995d */ /* 0x010fea0003900000 */
[----:B------:R-:W4:Y:S02]  /*ab80*/  @!P1 SYNCS.PHASECHK.TRANS64 P1, [R0+URZ+0x30810], R209 ;  /* 0x030810d1000095a7 */ /* 0x000f24000802007f */
[----:B----4-:R-:W-:Y:S05]  /*ab90*/  @!P1 BRA `(.L_x_2523) ;  /* 0xfffffffc00f09947 */ /* 0x010fea000383ffff */
[----:B------:R-:W-:Y:S05]  /*aba0*/  BRA `(.L_x_2522) ;  /* 0xffffff70002c7947 */ /* 0x000fea000383ffff */
.L_x_2527:
[----:B------:R1:W1:Y:S02]  /*abb0*/  SYNCS.PHASECHK.TRANS64.TRYWAIT P1, [R0+URZ+0x30830], R209 ;  /* 0x030830d1000075a7 */ /* 0x000264000802017f */
[----:B-1----:R-:W-:Y:S05]  /*abc0*/  @!P1 NANOSLEEP.SYNCS 0x989680 ;  /* 0x009896800000995d */ /* 0x002fea0003900000 */
[----:B------:R-:W1:Y:S02]  /*abd0*/  @!P1 SYNCS.PHASECHK.TRANS64 P1, [R0+URZ+0x30830], R209 ;  /* 0x030830d1000095a7 */ /* 0x000e64000802007f */
[----:B-1----:R-:W-:Y:S05]  /*abe0*/  @!P1 BRA `(.L_x_2527) ;  /* 0xfffffffc00f09947 */ /* 0x002fea000383ffff */
[----:B------:R-:W-:Y:S05]  /*abf0*/  BRA `(.L_x_2526) ;  /* 0xffffff78004c7947 */ /* 0x000fea000383ffff */
.L_x_2575:
[----:B------:R-:W-:Y:S01]  /*ac00*/  BSSY B0, `(.L_x_2642) ;  /* 0x0000005000007945 */ /* 0x000fe20003800000 */
[----:B------:R-:W-:-:S07]  /*ac10*/  IMAD.MOV.U32 R15, RZ, RZ, -0x1 ;  /* 0xffffffffff0f7424 */ /* 0x000fce00078e00ff */
[----:B------:R-:W-:Y:S05]  /*ac20*/  WARPSYNC.COLLECTIVE R15, `(.L_x_2643) ;  /* 0x000000000f087348 */ /* 0x000fea0003c00000 */
[----:B------:R-:W-:Y:S01]  /*ac30*/  NOP ;  /* 0x0000000000007918 */ /* 0x000fe20000000000 */
[----:B------:R-:W-:Y:S01]  /*ac40*/  ENDCOLLECTIVE ;  /* 0x000000000000791b */ /* 0x000fe20003800000 */
.L_x_2643:
[----:B------:R-:W-:Y:S05]  /*ac50*/  BSYNC B0 ;  /* 0x0000000000007941 */ /* 0x000fea0003800000 */
.L_x_2642:
[----:B------:R-:W-:Y:S05]  /*ac60*/  BRA `(.L_x_2644) ;  /* 0xffffffc8009c7947 */ /* 0x000fea000383ffff */
.L_x_2588:
[----:B------:R-:W-:Y:S01]  /*ac70*/  BSSY B0, `(.L_x_2645) ;  /* 0x0000005000007945 */ /* 0x000fe20003800000 */
[----:B------:R-:W-:-:S07]  /*ac80*/  IMAD.MOV.U32 R15, RZ, RZ, -0x1 ;  /* 0xffffffffff0f7424 */ /* 0x000fce00078e00ff */
[----:B------:R-:W-:Y:S05]  /*ac90*/  WARPSYNC.COLLECTIVE R15, `(.L_x_2646) ;  /* 0x000000000f087348 */ /* 0x000fea0003c00000 */
[----:B------:R-:W-:Y:S01]  /*aca0*/  NOP ;  /* 0x0000000000007918 */ /* 0x000fe20000000000 */
[----:B------:R-:W-:Y:S01]  /*acb0*/  ENDCOLLECTIVE ;  /* 0x000000000000791b */ /* 0x000fe20003800000 */
.L_x_2646:
[----:B------:R-:W-:Y:S05]  /*acc0*/  BSYNC B0 ;  /* 0x0000000000007941 */ /* 0x000fea0003800000 */
.L_x_2645:
[----:B------:R-:W-:Y:S05]  /*acd0*/  BRA `(.L_x_2647) ;  /* 0xffffffd0003c7947 */ /* 0x000fea000383ffff */
.L_x_2600:
[----:B------:R-:W-:Y:S01]  /*ace0*/  BSSY B0, `(.L_x_2648) ;  /* 0x0000005000007945 */ /* 0x000fe20003800000 */
[----:B------:R-:W-:-:S07]  /*acf0*/  IMAD.MOV.U32 R15, RZ, RZ, -0x1 ;  /* 0xffffffffff0f7424 */ /* 0x000fce00078e00ff */
[----:B------:R-:W-:Y:S05]  /*ad00*/  WARPSYNC.COLLECTIVE R15, `(.L_x_2649) ;  /* 0x000000000f087348 */ /* 0x000fea0003c00000 */
[----:B------:R-:W-:Y:S01]  /*ad10*/  NOP ;  /* 0x0000000000007918 */ /* 0x000fe20000000000 */
[----:B------:R-:W-:Y:S01]  /*ad20*/  ENDCOLLECTIVE ;  /* 0x000000000000791b */ /* 0x000fe20003800000 */
.L_x_2649:
[----:B------:R-:W-:Y:S05]  /*ad30*/  BSYNC B0 ;  /* 0x0000000000007941 */ /* 0x000fea0003800000 */
.L_x_2648:
[----:B------:R-:W-:Y:S05]  /*ad40*/  BRA `(.L_x_2650) ;  /* 0xffffffd4007c7947 */ /* 0x000fea000383ffff */
.L_x_2614:
[----:B-1----:R1:W2:Y:S02]  /*ad50*/  SYNCS.PHASECHK.TRANS64.TRYWAIT P0, [R16+URZ+0x30820], R3 ;  /* 0x03082003100075a7 */ /* 0x0022a4000800017f */
[----:B--2---:R-:W-:Y:S05]  /*ad60*/  @!P0 NANOSLEEP.SYNCS 0x989680 ;  /* 0x009896800000895d */ /* 0x004fea0003900000 */
[----:B------:R-:W2:Y:S02]  /*ad70*/  @!P0 SYNCS.PHASECHK.TRANS64 P0, [R16+URZ+0x30820], R3 ;  /* 0x03082003100085a7 */ /* 0x000ea4000800007f */
[----:B--2---:R-:W-:Y:S05]  /*ad80*/  @!P0 BRA `(.L_x_2614) ;  /* 0xfffffffc00f08947 */ /* 0x004fea000383ffff */
[----:B------:R-:W-:Y:S05]  /*ad90*/  BRA `(.L_x_2651) ;  /* 0xffffffdc00f87947 */ /* 0x000fea000383ffff */
.L_x_2618:
[----:B-1----:R1:W3:Y:S02]  /*ada0*/  SYNCS.PHASECHK.TRANS64.TRYWAIT P1, [R16+URZ+0x30840], R21 ;  /* 0x03084015100075a7 */ /* 0x0022e4000802017f */
[----:B---3--:R-:W-:Y:S05]  /*adb0*/  @!P1 NANOSLEEP.SYNCS 0x989680 ;  /* 0x009896800000995d */ /* 0x008fea0003900000 */
[----:B------:R-:W3:Y:S02]  /*adc0*/  @!P1 SYNCS.PHASECHK.TRANS64 P1, [R16+URZ+0x30840], R21 ;  /* 0x03084015100095a7 */ /* 0x000ee4000802007f */
[----:B---3--:R-:W-:Y:S05]  /*add0*/  @!P1 BRA `(.L_x_2618) ;  /* 0xfffffffc00f09947 */ /* 0x008fea000383ffff */
[----:B------:R-:W-:Y:S05]  /*ade0*/  BRA `(.L_x_2652) ;  /* 0xffffffe400b07947 */ /* 0x000fea000383ffff */
.L_x_2620:
[----:B--2---:R2:W3:Y:S02]  /*adf0*/  SYNCS.PHASECHK.TRANS64.TRYWAIT P1, [R16+URZ+0x30828], R21 ;  /* 0x03082815100075a7 */ /* 0x0044e4000802017f */
[----:B---3--:R-:W-:Y:S05]  /*ae00*/  @!P1 NANOSLEEP.SYNCS 0x989680 ;  /* 0x009896800000995d */ /* 0x008fea0003900000 */
[----:B------:R-:W3:Y:S02]  /*ae10*/  @!P1 SYNCS.PHASECHK.TRANS64 P1, [R16+URZ+0x30828], R21 ;  /* 0x03082815100095a7 */ /* 0x000ee4000802007f */
[----:B---3--:R-:W-:Y:S05]  /*ae20*/  @!P1 BRA `(.L_x_2620) ;  /* 0xfffffffc00f09947 */ /* 0x008fea000383ffff */
[----:B------:R-:W-:Y:S05]  /*ae30*/  BRA `(.L_x_2653) ;  /* 0xffffffe800447947 */ /* 0x000fea000383ffff */
.L_x_2622:
[----:B---3--:R3:W4:Y:S02]  /*ae40*/  SYNCS.PHASECHK.TRANS64.TRYWAIT P1, [R16+URZ+0x30848], R21 ;  /* 0x03084815100075a7 */ /* 0x008724000802017f */
[----:B----4-:R-:W-:Y:S05]  /*ae50*/  @!P1 NANOSLEEP.SYNCS 0x989680 ;  /* 0x009896800000995d */ /* 0x010fea0003900000 */
[----:B------:R-:W4:Y:S02]  /*ae60*/  @!P1 SYNCS.PHASECHK.TRANS64 P1, [R16+URZ+0x30848], R21 ;  /* 0x03084815100095a7 */ /* 0x000f24000802007f */
[----:B----4-:R-:W-:Y:S05]  /*ae70*/  @!P1 BRA `(.L_x_2622) ;  /* 0xfffffffc00f09947 */ /* 0x010fea000383ffff */
[----:B------:R-:W-:Y:S05]  /*ae80*/  BRA `(.L_x_2654) ;  /* 0xffffffe800d87947 */ /* 0x000fea000383ffff */
.L_x_2624:
[----:B------:R-:W-:-:S07]  /*ae90*/  SHF.L.U32 R5, R11, 0x1f, RZ ;  /* 0x0000001f0b057819 */ /* 0x000fce00000006ff */
.L_x_2655:
[----:B------:R1:W1:Y:S02]  /*aea0*/  SYNCS.PHASECHK.TRANS64.TRYWAIT P1, [R16+URZ+0x30820], R5 ;  /* 0x03082005100075a7 */ /* 0x000264000802017f */
[----:B-1----:R-:W-:Y:S05]  /*aeb0*/  @!P1 NANOSLEEP.SYNCS 0x989680 ;  /* 0x009896800000995d */ /* 0x002fea0003900000 */
[----:B------:R-:W1:Y:S02]  /*aec0*/  @!P1 SYNCS.PHASECHK.TRANS64 P1, [R16+URZ+0x30820], R5 ;  /* 0x03082005100095a7 */ /* 0x000e64000802007f */
[----:B-1----:R-:W-:Y:S05]  /*aed0*/  @!P1 BRA `(.L_x_2655) ;  /* 0xfffffffc00f09947 */ /* 0x002fea000383ffff */
[----:B------:R-:W-:Y:S05]  /*aee0*/  BRA `(.L_x_2656) ;  /* 0xffffffec00547947 */ /* 0x000fea000383ffff */
.L_x_2627:
[----:B-1----:R1:W2:Y:S02]  /*aef0*/  SYNCS.PHASECHK.TRANS64.TRYWAIT P1, [R16+URZ+0x30840], R13 ;  /* 0x0308400d100075a7 */ /* 0x0022a4000802017f */
[----:B--2---:R-:W-:Y:S05]  /*af00*/  @!P1 NANOSLEEP.SYNCS 0x989680 ;  /* 0x009896800000995d */ /* 0x004fea0003900000 */
[----:B------:R-:W2:Y:S02]  /*af10*/  @!P1 SYNCS.PHASECHK.TRANS64 P1, [R16+URZ+0x30840], R13 ;  /* 0x0308400d100095a7 */ /* 0x000ea4000802007f */
[----:B--2---:R-:W-:Y:S05]  /*af20*/  @!P1 BRA `(.L_x_2627) ;  /* 0xfffffffc00f09947 */ /* 0x004fea000383ffff */
[----:B------:R-:W-:Y:S05]  /*af30*/  BRA `(.L_x_2657) ;  /* 0xfffffff0000c7947 */ /* 0x000fea000383ffff */
.L_x_2629:
[----:B--2---:R2:W1:Y:S02]  /*af40*/  SYNCS.PHASECHK.TRANS64.TRYWAIT P1, [R16+URZ+0x30828], R13 ;  /* 0x0308280d100075a7 */ /* 0x004464000802017f */
[----:B-1----:R-:W-:Y:S05]  /*af50*/  @!P1 NANOSLEEP.SYNCS 0x989680 ;  /* 0x009896800000995d */ /* 0x002fea0003900000 */
[----:B------:R-:W1:Y:S02]  /*af60*/  @!P1 SYNCS.PHASECHK.TRANS64 P1, [R16+URZ+0x30828], R13 ;  /* 0x0308280d100095a7 */ /* 0x000e64000802007f */
[----:B-1----:R-:W-:Y:S05]  /*af70*/  @!P1 BRA `(.L_x_2629) ;  /* 0xfffffffc00f09947 */ /* 0x002fea000383ffff */
[----:B------:R-:W-:Y:S05]  /*af80*/  BRA `(.L_x_2658) ;  /* 0xfffffff000947947 */ /* 0x000fea000383ffff */
.L_x_2631:
[----:B------:R1:W1:Y:S02]  /*af90*/  SYNCS.PHASECHK.TRANS64.TRYWAIT P0, [R3+URZ+0x30840], R0 ;  /* 0x03084000030075a7 */ /* 0x000264000800017f */
[----:B-1----:R-:W-:Y:S05]  /*afa0*/  @!P0 NANOSLEEP.SYNCS 0x989680 ;  /* 0x009896800000895d */ /* 0x002fea0003900000 */
[----:B------:R-:W1:Y:S02]  /*afb0*/  @!P0 SYNCS.PHASECHK.TRANS64 P0, [R3+URZ+0x30840], R0 ;  /* 0x03084000030085a7 */ /* 0x000e64000800007f */
[----:B-1----:R-:W-:Y:S05]  /*afc0*/  @!P0 BRA `(.L_x_2631) ;  /* 0xfffffffc00f08947 */ /* 0x002fea000383ffff */
[----:B------:R-:W-:Y:S05]  /*afd0*/  BRA `(.L_x_2659) ;  /* 0xfffffff400487947 */ /* 0x000fea000383ffff */
.L_x_2633:
[----:B------:R-:W-:Y:S01]  /*afe0*/  BSSY B0, `(.L_x_2660) ;  /* 0x0000006000007945 */ /* 0x000fe20003800000 */
[----:B------:R-:W-:-:S07]  /*aff0*/  IMAD.MOV.U32 R15, RZ, RZ, -0x1 ;  /* 0xffffffffff0f7424 */ /* 0x000fce00078e00ff */
[----:B------:R-:W-:Y:S05]  /*b000*/  WARPSYNC.COLLECTIVE R15, `(.L_x_2661) ;  /* 0x000000000f0c7348 */ /* 0x000fea0003c00000 */
[----:B------:R-:W-:Y:S02]  /*b010*/  ELECT P6, UR62, PT ;  /* 0x00000000003e782f */ /* 0x000fe400038c0000 */
[----:B------:R-:W-:Y:S01]  /*b020*/  MOV R14, UR62 ;  /* 0x0000003e000e7c02 */ /* 0x000fe20008000f00 */
[----:B------:R-:W-:Y:S10]  /*b030*/  ENDCOLLECTIVE ;  /* 0x000000000000791b */ /* 0x000ff40003800000 */
.L_x_2661:
[----:B------:R-:W-:Y:S05]  /*b040*/  BSYNC B0 ;  /* 0x0000000000007941 */ /* 0x000fea0003800000 */
.L_x_2660:
[----:B------:R-:W-:Y:S05]  /*b050*/  BRA `(.L_x_2662) ;  /* 0xfffffff400f47947 */ /* 0x000fea000383ffff */
.L_x_2635:
[----:B-1----:R1:W2:Y:S02]  /*b060*/  SYNCS.PHASECHK.TRANS64.TRYWAIT P0, [R6+URZ], R5 ;  /* 0x00000005060075a7 */ /* 0x0022a4000800017f */
[----:B--2---:R-:W-:Y:S05]  /*b070*/  @!P0 NANOSLEEP.SYNCS 0x989680 ;  /* 0x009896800000895d */ /* 0x004fea0003900000 */
[----:B------:R-:W2:Y:S02]  /*b080*/  @!P0 SYNCS.PHASECHK.TRANS64 P0, [R6+URZ], R5 ;  /* 0x00000005060085a7 */ /* 0x000ea4000800007f */
[----:B--2---:R-:W-:Y:S05]  /*b090*/  @!P0 BRA `(.L_x_2635) ;  /* 0xfffffffc00f08947 */ /* 0x004fea000383ffff */
[----:B------:R-:W-:Y:S05]  /*b0a0*/  BRA `(.L_x_2663) ;  /* 0xfffffff800347947 */ /* 0x000fea000383ffff */
.L_x_2636:
[----:B--2---:R2:W3:Y:S02]  /*b0b0*/  SYNCS.PHASECHK.TRANS64.TRYWAIT P0, [R3+URZ], R2 ;  /* 0x00000002030075a7 */ /* 0x0044e4000800017f */
[----:B---3--:R-:W-:Y:S05]  /*b0c0*/  @!P0 NANOSLEEP.SYNCS 0x989680 ;  /* 0x009896800000895d */ /* 0x008fea0003900000 */
[----:B------:R-:W3:Y:S02]  /*b0d0*/  @!P0 SYNCS.PHASECHK.TRANS64 P0, [R3+URZ], R2 ;  /* 0x00000002030085a7 */ /* 0x000ee4000800007f */
[----:B---3--:R-:W-:Y:S05]  /*b0e0*/  @!P0 BRA `(.L_x_2636) ;  /* 0xfffffffc00f08947 */ /* 0x008fea000383ffff */
[----:B------:R-:W-:Y:S05]  /*b0f0*/  BRA `(.L_x_2664) ;  /* 0xfffffff800287947 */ /* 0x000fea000383ffff */
.L_x_2638:
[----:B--2---:R2:W3:Y:S02]  /*b100*/  SYNCS.PHASECHK.TRANS64.TRYWAIT P0, [R0+URZ], R5 ;  /* 0x00000005000075a7 */ /* 0x0044e4000800017f */
[----:B---3--:R-:W-:Y:S05]  /*b110*/  @!P0 NANOSLEEP.SYNCS 0x989680 ;  /* 0x009896800000895d */ /* 0x008fea0003900000 */
[----:B------:R-:W3:Y:S02]  /*b120*/  @!P0 SYNCS.PHASECHK.TRANS64 P0, [R0+URZ], R5 ;  /* 0x00000005000085a7 */ /* 0x000ee4000800007f */
[----:B---3--:R-:W-:Y:S05]  /*b130*/  @!P0 BRA `(.L_x_2638) ;  /* 0xfffffffc00f08947 */ /* 0x008fea000383ffff */
[----:B------:R-:W-:Y:S05]  /*b140*/  BRA `(.L_x_2665) ;  /* 0xfffffff8002c7947 */ /* 0x000fea000383ffff */
.L_x_2666:
        /* <DEDUP_REMOVED lines=11> */
.L_x_3670:


//--------------------- .text._ZN7cutlass13device_kernelIN5flash11enable_sm90INS1_16FlashAttnBwdSm90INS1_25CollectiveMainloopBwdSm90ILi2ELi2ELi2EN4cute5tupleIJNS5_1CILi1EEES8_S8_EEENS6_IJNS7_ILi64EEENS7_ILi128EEESB_EEENS_6half_tEfNS_4arch4Sm90ELb1ELb0ELb1ELb0ELb0ELb1ELb0ELb0ELi2ELi1ELi2ELi1ELb0EEENS1_24CollectiveEpilogueBwdGQAISC_fSF_Li256ELb0ELb0EEENS1_25SingleTileBwdLPTSchedulerILb0ELi128ELb0EEEEEEEEEvNT_6ParamsE --------------------------
	.section	.text._ZN7cutlass13device_kernelIN5flash11enable_sm90INS1_16FlashAttnBwdSm90INS1_25CollectiveMainloopBwdSm90ILi2ELi2ELi2EN4cute5tupleIJNS5_1CILi1EEES8_S8_EEENS6_IJNS7_ILi64EEENS7_ILi128EEESB_EEENS_6half_tEfNS_4arch4Sm90ELb1ELb0ELb1ELb0ELb0ELb1ELb0ELb0ELi2ELi1ELi2ELi1ELb0EEENS1_24CollectiveEpilogueBwdGQAISC_fSF_Li256ELb0ELb0EEENS1_25SingleTileBwdLPTSchedulerILb0ELi128ELb0EEEEEEEEEvNT_6ParamsE,"ax",@progbits
	.align	128
.text._ZN7cutlass13device_kernelIN5flash11enable_sm90INS1_16FlashAttnBwdSm90INS1_25CollectiveMainloopBwdSm90ILi2ELi2ELi2EN4cute5tupleIJNS5_1CILi1EEES8_S8_EEENS6_IJNS7_ILi64EEENS7_ILi128EEESB_EEENS_6half_tEfNS_4arch4Sm90ELb1ELb0ELb1ELb0ELb0ELb1ELb0ELb0ELi2ELi1ELi2ELi1ELb0EEENS1_24CollectiveEpilogueBwdGQAISC_fSF_Li256ELb0ELb0EEENS1_25SingleTileBwdLPTSchedulerILb0ELi128ELb0EEEEEEEEEvNT_6ParamsE:
        .type           _ZN7cutlass13device_kernelIN5flash11enable_sm90INS1_16FlashAttnBwdSm90INS1_25CollectiveMainloopBwdSm90ILi2ELi2ELi2EN4cute5tupleIJNS5_1CILi1EEES8_S8_EEENS6_IJNS7_ILi64EEENS7_ILi128EEESB_EEENS_6half_tEfNS_4arch4Sm90ELb1ELb0ELb1ELb0ELb0ELb1ELb0ELb0ELi2ELi1ELi2ELi1ELb0EEENS1_24CollectiveEpilogueBwdGQAISC_fSF_Li256ELb0ELb0EEENS1_25SingleTileBwdLPTSchedulerILb0ELi128ELb0EEEEEEEEEvNT_6ParamsE,@function
        .size           _ZN7cutlass13device_kernelIN5flash11enable_sm90INS1_16FlashAttnBwdSm90INS1_25CollectiveMainloopBwdSm90ILi2ELi2ELi2EN4cute5tupleIJNS5_1CILi1EEES8_S8_EEENS6_IJNS7_ILi64EEENS7_ILi128EEESB_EEENS_6half_tEfNS_4arch4Sm90ELb1ELb0ELb1ELb0ELb0ELb1ELb0ELb0ELi2ELi1ELi2ELi1ELb0EEENS1_24CollectiveEpilogueBwdGQAISC_fSF_Li256ELb0ELb0EEENS1_25SingleTileBwdLPTSchedulerILb0ELi128ELb0EEEEEEEEEvNT_6ParamsE,(.L_x_3671 - _ZN7cutlass13device_kernelIN5flash11enable_sm90INS1_16FlashAttnBwdSm90INS1_25CollectiveMainloopBwdSm90ILi2ELi2ELi2EN4cute5tupleIJNS5_1CILi1EEES8_S8_EEENS6_IJNS7_ILi64EEENS7_ILi128EEESB_EEENS_6half_tEfNS_4arch4Sm90ELb1ELb0ELb1ELb0ELb0ELb1ELb0ELb0ELi2ELi1ELi2ELi1ELb0EEENS1_24CollectiveEpilogueBwdGQAISC_fSF_Li256ELb0ELb0EEENS1_25SingleTileBwdLPTSchedulerILb0ELi128ELb0EEEEEEEEEvNT_6ParamsE)
        .other          _ZN7cutlass13device_kernelIN5flash11enable_sm90INS1_16FlashAttnBwdSm90INS1_25CollectiveMainloopBwdSm90ILi2ELi2ELi2EN4cute5tupleIJNS5_1CILi1EEES8_S8_EEENS6_IJNS7_ILi64EEENS7_ILi128EEESB_EEENS_6half_tEfNS_4arch4Sm90ELb1ELb0ELb1ELb0ELb0ELb1ELb0ELb0ELi2ELi1ELi2ELi1ELb0EEENS1_24CollectiveEpilogueBwdGQAISC_fSF_Li256ELb0ELb0EEENS1_25SingleTileBwdLPTSchedulerILb0ELi128ELb0EEEEEEEEEvNT_6ParamsE,@"STO_CUDA_ENTRY STV_DEFAULT"
_ZN7cutlass13device_kernelIN5flash11enable_sm90INS1_16FlashAttnBwdSm90INS1_25CollectiveMainloopBwdSm90ILi2ELi2ELi2EN4cute5tupleIJNS5_1CILi1EEES8_S8_EEENS6_IJNS7_ILi64EEENS7_ILi128EEESB_EEENS_6half_tEfNS_4arch4Sm90ELb1ELb0ELb1ELb0ELb0ELb1ELb0ELb0ELi2ELi1ELi2ELi1ELb0EEENS1_24CollectiveEpilogueBwdGQAISC_fSF_Li256ELb0ELb0EEENS1_25SingleTileBwdLPTSchedulerILb0ELi128ELb0EEEEEEEEEvNT_6ParamsE:
        /* <DEDUP_REMOVED lines=24> */
.L_x_2668:
[----:B------:R-:W-:Y:S05]  /*0180*/  BSYNC B0 ;  /* 0x0000000000007941 */ /* 0x000fea0003800000 */
.L_x_2667:
        /* <DEDUP_REMOVED lines=37> */
.L_x_2669:
        /* <DEDUP_REMOVED lines=22> */
.L_x_2670:
[----:B------:R-:W-:Y:S01]  /*0540*/  PLOP3.LUT P0, PT, PT, PT, UP0, 0x80, 0x0 ;  /* 0x000000000000781c */ /* 0x000fe20003f0f008 */
[----:B------:R-:W-:Y:S01]  /*0550*/  NOP ;  /* 0x0000000000007918 */ /* 0x000fe20000000000 */
[----:B------:R-:W-:Y:S01]  /*0560*/  BSSY B6, `(.L_x_2671) ;  /* 0x00007f7000067945 */ /* 0x000fe20003800000 */
[----:B-12-4-:R-:W-:Y:S10]  /*0570*/  BAR.SYNC.DEFER_BLOCKING 0x0 ;  /* 0x0000000000007b1d */ /* 0x016ff40000010000 */
[----:B------:R-:W-:Y:S05]  /*0580*/  @!P0 BRA `(.L_x_2672) ;  /* 0x0000004c00748947 */ /* 0x000fea0003800000 */
.L_x_2673:
        /* <DEDUP_REMOVED lines=32> */
.L_x_2674:
[----:B------:R-:W-:Y:S01]  /*0790*/  ULDC UR7, c[0x0][0x8cc] ;  /* 0x0002330000077ab9 */ /* 0x000fe20000000800 */
[----:B------:R-:W-:Y:S01]  /*07a0*/  UMOV UR36, UR10 ;  /* 0x0000000a00247c82 */ /* 0x000fe20008000000 */
[----:B------:R-:W-:-:S11]  /*07b0*/  UISETP.NE.AND UP0, UPT, UR7, 0x1, UPT ;  /* 0x000000010700788c */ /* 0x000fd6000bf05270 */
[----:B------:R-:W-:Y:S02]  /*07c0*/  @UP0 ULDC.64 UR8, c[0x0][0x8d0] ;  /* 0x0002340000080ab9 */ /* 0x000fe40000000a00 */
[----:B------:R-:W-:-:S04]  /*07d0*/  UIMAD.WIDE.U32 UR4, UR10, UR8, URZ ;  /* 0x000000080a0472a5 */ /* 0x000fc8000f8e003f */
[----:B------:R-:W-:-:S04]  /*07e0*/  @UP0 USHF.R.U32.HI UR36, URZ, UR9, UR5 ;  /* 0x000000093f240299 */ /* 0x000fc80008011605 */
[----:B------:R-:W-:-:S12]  /*07f0*/  UIMAD UR4, UR36, UR7, URZ ;  /* 0x00000007240472a4 */ /* 0x000fd8000f8e023f */
.L_x_2675:
        /* <DEDUP_REMOVED lines=118> */
.L_x_2679:
        /* <DEDUP_REMOVED lines=15> */
.L_x_2678:
        /* <DEDUP_REMOVED lines=23> */
.L_x_2681:
        /* <DEDUP_REMOVED lines=15> */
.L_x_2680:
        /* <DEDUP_REMOVED lines=8> */
.L_x_2755:
        /* <DEDUP_REMOVED lines=15> */
.L_x_2683:
        /* <DEDUP_REMOVED lines=105> */
.L_x_2695:
[----:B------:R-:W-:-:S05]  /*1ab0*/  IMAD.U32 R0, RZ, RZ, UR38 ;  /* 0x00000026ff007e24 */ /* 0x000fca000f8e00ff */
[----:B------:R-:W-:-:S04]  /*1ac0*/  LOP3.LUT R0, R0, 0x1, RZ, 0xfc, !PT ;  /* 0x0000000100007812 */ /* 0x000fc800078efcff */
[----:B------:R-:W-:-:S13]  /*1ad0*/  ISETP.NE.AND P0, PT, R0, 0x3, PT ;  /* 0x000000030000780c */ /* 0x000fda0003f05270 */
[----:B------:R-:W-:Y:S05]  /*1ae0*/  @!P0 BRA `(.L_x_2685) ;  /* 0x0000000000048947 */ /* 0x000fea0003800000 */
[----:B------:R-:W-:Y:S01]  /*1af0*/  BPT.TRAP 0x1 ;  /* 0x000000040000795c */ /* 0x000fe20000300000 */
.L_x_2685:
        /* <DEDUP_REMOVED lines=8> */
.L_x_2686:
[----:B---3--:R-:W-:Y:S05]  /*1b80*/  @P1 BRA `(.L_x_2687) ;  /* 0x0000000000081947 */ /* 0x008fea0003800000 */
[----:B------:R-:W3:Y:S02]  /*1b90*/  SYNCS.PHASECHK.TRANS64.TRYWAIT P1, [R0+URZ+0x30810], R209 ;  /* 0x030810d1000075a7 */ /* 0x000ee4000802017f */
[----:B---3--:R-:W-:Y:S05]  /*1ba0*/  @!P1 BRA `(.L_x_2688) ;  /* 0x00000068008c9947 */ /* 0x008fea0003800000 */
.L_x_2687:
        /* <DEDUP_REMOVED lines=84> */
.L_x_2689:
[----:B------:R1:W1:Y:S01]  /*20f0*/  SYNCS.PHASECHK.TRANS64.TRYWAIT P1, [R0+URZ+0x30830], R209 ;  /* 0x030830d1000075a7 */ /* 0x000262000802017f */
[----:B------:R-:W-:Y:S05]  /*2100*/  @!P0 BRA `(.L_x_2690) ;  /* 0x0000000000048947 */ /* 0x000fea0003800000 */
[----:B------:R-:W-:Y:S01]  /*2110*/  BPT.TRAP 0x1 ;  /* 0x000000040000795c */ /* 0x000fe20000300000 */
.L_x_2690:
        /* <DEDUP_REMOVED lines=54> */
.L_x_2691:
        /* <DEDUP_REMOVED lines=294> */
[----:B------:R-:W-:Y:S01]  /*36e0*/  FMUL.FTZ R164, R164, R169 ;  /* 0x000000a9a4a47220 */ /* 0x000fe20000410000 */
[----:B--2---:R-:W-:-:S05]  /*36f0*/  FADD.FTZ R176, R176, -R10 ;  /* 0x8000000ab0b07221 */ /* 0x004fca0000010000 */
[----:B------:R-:W-:Y:S01]  /*3700*/  MUFU.EX2 R211, R211 ;  /* 0x000000d300d37308 */ /* 0x000fe20000000800 */
[----:B------:R-:W-:-:S07]  /*3710*/  FADD.FTZ R169, R178, -R10 ;  /* 0x8000000ab2a97221 */ /* 0x000fce0000010000 */
[----:B------:R-:W2:Y:S01]  /*3720*/  MUFU.EX2 R18, R199 ;  /* 0x000000c700127308 */ /* 0x000ea20000000800 */
[----:B------:R-:W-:-:S07]  /*3730*/  FADD.FTZ R172, R172, -R8 ;  /* 0x80000008acac7221 */ /* 0x000fce0000010000 */
[----:B------:R-:W2:Y:S01]  /*3740*/  MUFU.EX2 R215, R215 ;  /* 0x000000d700d77308 */ /* 0x000ea20000000800 */
[----:B------:R-:W-:-:S07]  /*3750*/  FMUL.FTZ R160, R160, R165 ;  /* 0x000000a5a0a07220 */ /* 0x000fce0000410000 */
[----:B------:R-:W-:Y:S01]  /*3760*/  MUFU.EX2 R217, R217 ;  /* 0x000000d900d97308 */ /* 0x000fe20000000800 */
[----:B------:R-:W-:-:S07]  /*3770*/  FADD.FTZ R8, R174, -R8 ;  /* 0x80000008ae087221 */ /* 0x000fce0000010000 */
[----:B------:R-:W-:Y:S01]  /*3780*/  MUFU.EX2 R219, R219 ;  /* 0x000000db00db7308 */ /* 0x000fe20000000800 */
[----:B------:R-:W-:-:S07]  /*3790*/  FFMA.FTZ R184, -R191, R191, 1 ;  /* 0x3f800000bfb87423 */ /* 0x000fce00000101bf */
[----:B------:R-:W2:Y:S01]  /*37a0*/  MUFU.EX2 R216, R216 ;  /* 0x000000d800d87308 */ /* 0x000ea20000000800 */
[----:B----4-:R-:W-:-:S07]  /*37b0*/  FMUL.FTZ R167, R213, R176 ;  /* 0x000000b0d5a77220 */ /* 0x010fce0000410000 */
[----:B------:R-:W4:Y:S08]  /*37c0*/  MUFU.EX2 R218, R218 ;  /* 0x000000da00da7308 */ /* 0x000f300000000800 */
[----:B------:R-:W4:Y:S01]  /*37d0*/  MUFU.EX2 R9, R220 ;  /* 0x000000dc00097308 */ /* 0x000f220000000800 */
[----:B------:R-:W-:Y:S01]  /*37e0*/  FFMA.FTZ R165, -R190, R190, 1 ;  /* 0x3f800000bea57423 */ /* 0x000fe200000101be */
[----:B------:R-:W-:Y:S01]  /*37f0*/  FFMA.FTZ R185, -R236, R236, 1 ;  /* 0x3f800000ecb97423 */ /* 0x000fe200000101ec */
        /* <DEDUP_REMOVED lines=24> */
[----:B------:R-:W-:Y:S01]  /*3980*/  FMUL.FTZ R179, R216, R179 ;  /* 0x000000b3d8b37220 */ /* 0x000fe20000410000 */
[----:B------:R-:W-:Y:S01]  /*3990*/  FFMA.FTZ R234, -R234, R234, 1 ;  /* 0x3f800000eaea7423 */ /* 0x000fe200000101ea */
[----:B------:R-:W-:Y:S01]  /*39a0*/  FFMA.FTZ R232, -R232, R232, 1 ;  /* 0x3f800000e8e87423 */ /* 0x000fe200000101e8 */
[----:B------:R-:W-:Y:S01]  /*39b0*/  FFMA.FTZ R233, -R233, R233, 1 ;  /* 0x3f800000e9e97423 */ /* 0x000fe200000101e9 */
[----:B------:R-:W-:Y:S01]  /*39c0*/  FFMA.FTZ R231, -R231, R231, 1 ;  /* 0x3f800000e7e77423 */ /* 0x000fe200000101e7 */
[----:B------:R-:W-:Y:S01]  /*39d0*/  FMUL.FTZ R15, R217, R180 ;  /* 0x000000b4d90f7220 */ /* 0x000fe20000410000 */
[----:B----4-:R-:W-:Y:S01]  /*39e0*/  FMUL.FTZ R167, R218, R167 ;  /* 0x000000a7daa77220 */ /* 0x010fe20000410000 */
        /* <DEDUP_REMOVED lines=150> */
.L_x_2693:
        /* <DEDUP_REMOVED lines=49> */
.L_x_2694:
        /* <DEDUP_REMOVED lines=78> */
.L_x_2677:
[----:B------:R-:W-:Y:S05]  /*4b40*/  @P0 BRA `(.L_x_2676) ;  /* 0x0000003800600947 */ /* 0x000fea0003800000 */
[----:B------:R-:W1:Y:S01]  /*4b50*/  S2R R4, SR_TID.X ;  /* 0x0000000000047919 */ /* 0x000e620000002100 */
[----:B------:R-:W2:Y:S01]  /*4b60*/  S2UR UR5, SR_CgaCtaId ;  /* 0x00000000000579c3 */ /* 0x000ea20000008800 */
[----:B------:R-:W-:Y:S01]  /*4b70*/  ULDC UR4, c[0x0][0x850] ;  /* 0x0002140000047ab9 */ /* 0x000fe20000000800 */
[----:B------:R-:W-:Y:S01]  /*4b80*/  USHF.L.U32 UR8, UR36, 0xe, URZ ;  /* 0x0000000e24087899 */ /* 0x000fe2000800063f */
[----:B------:R-:W-:Y:S01]  /*4b90*/  BSSY B0, `(.L_x_2696) ;  /* 0x0000054000007945 */ /* 0x000fe20003800000 */
[----:B------:R-:W-:Y:S01]  /*4ba0*/  UISETP.NE.AND UP0, UPT, UR4, 0x1, UPT ;  /* 0x000000010400788c */ /* 0x000fe2000bf05270 */
[----:B------:R-:W-:Y:S02]  /*4bb0*/  ULDC.64 UR12, c[0x0][0x818] ;  /* 0x00020600000c7ab9 */ /* 0x000fe40000000a00 */
[----:B------:R-:W-:Y:S01]  /*4bc0*/  UMOV UR4, 0x400 ;  /* 0x0000040000047882 */ /* 0x000fe20000000000 */
[----:B------:R-:W-:Y:S01]  /*4bd0*/  USHF.R.S32.HI UR9, URZ, 0x1f, UR8 ;  /* 0x0000001f3f097899 */ /* 0x000fe20008011408 */
[----:B------:R-:W-:Y:S01]  /*4be0*/  ULDC.64 UR14, c[0x0][0x820] ;  /* 0x00020800000e7ab9 */ /* 0x000fe20000000a00 */
[----:B------:R-:W-:-:S05]  /*4bf0*/  ULDC.64 UR16, c[0x0][0x848] ;  /* 0x0002120000107ab9 */ /* 0x000fca0000000a00 */
[----:B------:R-:W-:Y:S02]  /*4c00*/  @UP0 ULDC UR6, c[0x0][0x854] ;  /* 0x0002150000060ab9 */ /* 0x000fe40000000800 */
[----:B------:R-:W-:Y:S02]  /*4c10*/  UIMAD.WIDE.U32 UR6, UR40, UR6, URZ ;  /* 0x00000006280672a5 */ /* 0x000fe4000f8e003f */
[----:B--2---:R-:W-:-:S03]  /*4c20*/  ULEA UR4, UR5, UR4, 0x18 ;  /* 0x0000000405047291 */ /* 0x004fc6000f8ec03f */
[----:B------:R-:W-:Y:S02]  /*4c30*/  @UP0 ULDC UR5, c[0x0][0x858] ;  /* 0x0002160000050ab9 */ /* 0x000fe40000000800 */
[----:B------:R-:W-:Y:S01]  /*4c40*/  @UP0 USHF.R.U32.HI UR40, URZ, UR5, UR7 ;  /* 0x000000053f280299 */ /* 0x000fe20008011607 */
[----:B-1----:R-:W-:-:S03]  /*4c50*/  VIADD R5, R4, 0xffffff80 ;  /* 0xffffff8004057836 */ /* 0x002fc60000000000 */
[----:B------:R-:W-:Y:S02]  /*4c60*/  USHF.R.S32.HI UR5, URZ, 0x1f, UR40 ;  /* 0x0000001f3f057899 */ /* 0x000fe40008011428 */
[----:B------:R-:W-:Y:S01]  /*4c70*/  UIMAD.WIDE.U32 UR6, UR40, UR12, UR8 ;  /* 0x0000000c280672a5 */ /* 0x000fe2000f8e0008 */
[----:B------:R-:W-:Y:S01]  /*4c80*/  SHF.R.S32.HI R0, RZ, 0x1f, R5 ;  /* 0x0000001fff007819 */ /* 0x000fe20000011405 */
[----:B------:R-:W-:Y:S01]  /*4c90*/  UIMAD UR10, UR5, UR12, URZ ;  /* 0x0000000c050a72a4 */ /* 0x000fe2000f8e023f */
[----:B------:R-:W-:Y:S01]  /*4ca0*/  BAR.SYNC.DEFER_BLOCKING 0x1, 0x100 ;  /* 0x0044000000007b1d */ /* 0x000fe20000010000 */
[----:B------:R-:W-:Y:S02]  /*4cb0*/  ISETP.NE.AND P0, PT, R5, RZ, PT ;  /* 0x000000ff0500720c */ /* 0x000fe40003f05270 */
[----:B------:R-:W-:Y:S01]  /*4cc0*/  LEA.HI R2, R0, R5, RZ, 0x7 ;  /* 0x0000000500027211 */ /* 0x000fe200078f38ff */
[----:B------:R-:W-:-:S03]  /*4cd0*/  UIMAD UR10, UR40, UR13, UR10 ;  /* 0x0000000d280a72a4 */ /* 0x000fc6000f8e020a */
[C---:B------:R-:W-:Y:S01]  /*4ce0*/  LOP3.LUT R0, R2.reuse, 0xfffff80, RZ, 0xc0, !PT ;  /* 0x0fffff8002007812 */ /* 0x040fe200078ec0ff */
[----:B------:R-:W-:Y:S01]  /*4cf0*/  IMAD.SHL.U32 R2, R2, 0x40, RZ ;  /* 0x0000004002027824 */ /* 0x000fe200078e00ff */
[----:B------:R-:W-:Y:S01]  /*4d00*/  ULDC.64 UR12, c[0x0][0x840] ;  /* 0x00021000000c7ab9 */ /* 0x000fe20000000a00 */
[----:B------:R-:W-:Y:S02]  /*4d10*/  UIADD3 UR7, UR7, UR10, URZ ;  /* 0x0000000a07077290 */ /* 0x000fe4000fffe03f */
[----:B------:R-:W-:Y:S01]  /*4d20*/  IMAD.IADD R0, R5, 0x1, -R0 ;  /* 0x0000000105007824 */ /* 0x000fe200078e0a00 */
[----:B------:R-:W-:Y:S01]  /*4d30*/  LOP3.LUT R3, R2, 0x3fffe000, RZ, 0xc0, !PT ;  /* 0x3fffe00002037812 */ /* 0x000fe200078ec0ff */
[----:B------:R-:W-:Y:S02]  /*4d40*/  UIMAD UR5, UR5, UR12, URZ ;  /* 0x0000000c050572a4 */ /* 0x000fe4000f8e023f */
[----:B------:R-:W-:Y:S02]  /*4d50*/  UIMAD.WIDE.U32 UR8, UR40, UR12, UR8 ;  /* 0x0000000c280872a5 */ /* 0x000fe4000f8e0008 */
[----:B------:R-:W-:Y:S01]  /*4d60*/  IMAD R0, R0, 0x4, R3 ;  /* 0x0000000400007824 */ /* 0x000fe200078e0203 */
[----:B------:R-:W-:-:S02]  /*4d70*/  UIMAD UR12, UR40, UR13, UR5 ;  /* 0x0000000d280c72a4 */ /* 0x000fc4000f8e0205 */
[----:B------:R-:W-:Y:S02]  /*4d80*/  USHF.R.S32.HI UR5, URZ, 0x1f, UR37 ;  /* 0x0000001f3f057899 */ /* 0x000fe40008011425 */
[----:B------:R-:W-:Y:S01]  /*4d90*/  LEA R0, R0, UR4, 0x2 ;  /* 0x0000000400007c11 */ /* 0x000fe2000f8e10ff */
[----:B------:R-:W-:Y:S02]  /*4da0*/  UIADD3 UR9, UR9, UR12, URZ ;  /* 0x0000000c09097290 */ /* 0x000fe4000fffe03f */
[----:B------:R-:W-:Y:S02]  /*4db0*/  UIMAD UR11, UR5, UR14, URZ ;  /* 0x0000000e050b72a4 */ /* 0x000fe4000f8e023f */
[----:B------:R1:W-:Y:S01]  /*4dc0*/  STS.128 [R0], R24 ;  /* 0x0000001800007388 */ /* 0x0003e20000000c00 */
[----:B------:R-:W-:Y:S02]  /*4dd0*/  UIMAD UR5, UR5, UR16, URZ ;  /* 0x00000010050572a4 */ /* 0x000fe4000f8e023f */
[----:B------:R-:W-:Y:S01]  /*4de0*/  UIMAD UR11, UR37, UR15, UR11 ;  /* 0x0000000f250b72a4 */ /* 0x000fe2000f8e020b */
[----:B------:R1:W-:Y:S01]  /*4df0*/  STS.128 [R0+0x800], R28 ;  /* 0x0008001c00007388 */ /* 0x0003e20000000c00 */
[----:B------:R-:W-:-:S02]  /*4e00*/  UIMAD.WIDE.U32 UR6, UR37, UR14, UR6 ;  /* 0x0000000e250672a5 */ /* 0x000fc4000f8e0006 */
[----:B------:R-:W-:Y:S01]  /*4e10*/  UIMAD UR5, UR37, UR17, UR5 ;  /* 0x00000011250572a4 */ /* 0x000fe2000f8e0205 */
[----:B------:R1:W-:Y:S01]  /*4e20*/  STS.128 [R0+0x1000], R32 ;  /* 0x0010002000007388 */ /* 0x0003e20000000c00 */
[----:B------:R-:W-:Y:S01]  /*4e30*/  UIMAD.WIDE.U32 UR8, UR37, UR16, UR8 ;  /* 0x00000010250872a5 */ /* 0x000fe2000f8e0008 */
[----:B------:R-:W-:Y:S02]  /*4e40*/  ULDC.64 UR12, c[0x0][0x800] ;  /* 0x00020000000c7ab9 */ /* 0x000fe40000000a00 */
[----:B------:R1:W-:Y:S01]  /*4e50*/  STS.128 [R0+0x1800], R36 ;  /* 0x0018002400007388 */ /* 0x0003e20000000c00 */
[----:B------:R-:W-:Y:S01]  /*4e60*/  ULDC.64 UR14, c[0x0][0x828] ;  /* 0x00020a00000e7ab9 */ /* 0x000fe20000000a00 */
[----:B------:R-:W-:Y:S02]  /*4e70*/  UIADD3 UR7, UR7, UR11, URZ ;  /* 0x0000000b07077290 */ /* 0x000fe4000fffe03f */
[----:B------:R1:W-:Y:S01]  /*4e80*/  STS.128 [R0+0x2000], R40 ;  /* 0x0020002800007388 */ /* 0x0003e20000000c00 */
[----:B------:R-:W-:-:S02]  /*4e90*/  ULEA UR12, UP0, UR6, UR12, 0x2 ;  /* 0x0000000c060c7291 */ /* 0x000fc4000f80103f */
[----:B------:R-:W-:Y:S01]  /*4ea0*/  UIADD3 UR5, UR9, UR5, URZ ;  /* 0x0000000509057290 */ /* 0x000fe2000fffe03f */
[----:B------:R1:W-:Y:S01]  /*4eb0*/  STS.128 [R0+0x2800], R44 ;  /* 0x0028002c00007388 */ /* 0x0003e20000000c00 */
[----:B------:R-:W-:Y:S02]  /*4ec0*/  ULEA UR14, UP1, UR8, UR14, 0x2 ;  /* 0x0000000e080e7291 */ /* 0x000fe4000f82103f */
        /* <DEDUP_REMOVED lines=25> */
.L_x_2698:
[----:B------:R-:W-:Y:S01]  /*5060*/  @P0 ELECT P1, URZ, PT ;  /* 0x00000000003f082f */ /* 0x000fe20003820000 */
[----:B------:R2:W-:-:S12]  /*5070*/  UBLKRED.G.S.ADD.F32.RN [UR6], [UR4], UR5, desc[UR8] ;  /* 0x00000806040073bb */ /* 0x0005d800080a1405 */
[----:B------:R-:W-:Y:S02]  /*5080*/  @P1 PLOP3.LUT P0, PT, P1, PT, PT, 0x8, 0x0 ;  /* 0x000000000000181c */ /* 0x000fe40000f0e170 */
[----:B------:R-:W-:-:S11]  /*5090*/  PLOP3.LUT P1, PT, PT, PT, PT, 0x8, 0x0 ;  /* 0x000000000000781c */ /* 0x000fd60003f2e170 */
[----:B--2---:R-:W-:Y:S05]  /*50a0*/  @P0 BRA.U.ANY `(.L_x_2698) ;  /* 0xfffffffd00ec0947 */ /* 0x004fea000393ffff */
[----:B------:R0:W-:Y:S01]  /*50b0*/  UTMACMDFLUSH ;  /* 0x00000000000079b7 */ /* 0x0001e20000000000 */
[----:B------:R-:W-:-:S04]  /*50c0*/  DEPBAR.LE SB0, 0x0 ;  /* 0x000080000000791a */ /* 0x000fc80000000000 */
.L_x_2697:
[----:B------:R-:W-:Y:S05]  /*50d0*/  BSYNC B0 ;  /* 0x0000000000007941 */ /* 0x000fea0003800000 */
.L_x_2696:
        /* <DEDUP_REMOVED lines=32> */
.L_x_2699:
        /* <DEDUP_REMOVED lines=8> */
.L_x_2672:
        /* <DEDUP_REMOVED lines=29> */
.L_x_2701:
[----:B------:R-:W-:Y:S01]  /*5530*/  ULDC UR9, c[0x0][0x8cc] ;  /* 0x0002330000097ab9 */ /* 0x000fe20000000800 */
[----:B------:R-:W-:Y:S01]  /*5540*/  UMOV UR7, UR8 ;  /* 0x0000000800077c82 */ /* 0x000fe20008000000 */
[----:B------:R-:W-:-:S11]  /*5550*/  UISETP.NE.AND UP0, UPT, UR9, 0x1, UPT ;  /* 0x000000010900788c */ /* 0x000fd6000bf05270 */
[----:B------:R-:W-:Y:S02]  /*5560*/  @UP0 ULDC.64 UR10, c[0x0][0x8d0] ;  /* 0x00023400000a0ab9 */ /* 0x000fe40000000a00 */
[----:B------:R-:W-:-:S04]  /*5570*/  UIMAD.WIDE.U32 UR4, UR8, UR10, URZ ;  /* 0x0000000a080472a5 */ /* 0x000fc8000f8e003f */
[----:B------:R-:W-:-:S04]  /*5580*/  @UP0 USHF.R.U32.HI UR7, URZ, UR11, UR5 ;  /* 0x0000000b3f070299 */ /* 0x000fc80008011605 */
[----:B------:R-:W-:-:S12]  /*5590*/  UIMAD UR4, UR7, UR9, URZ ;  /* 0x00000009070472a4 */ /* 0x000fd8000f8e023f */
.L_x_2702:
        /* <DEDUP_REMOVED lines=67> */
.L_x_2705:
[----:B------:R-:W-:Y:S05]  /*59d0*/  BSYNC B0 ;  /* 0x0000000000007941 */ /* 0x000fea0003800000 */
.L_x_2704:
        /* <DEDUP_REMOVED lines=19> */
.L_x_2707:
[----:B------:R-:W-:Y:S05]  /*5b10*/  BSYNC B0 ;  /* 0x0000000000007941 */ /* 0x000fea0003800000 */
.L_x_2706:
[----:B------:R-:W-:Y:S06]  /*5b20*/  BAR.ARV 0xa, 0xa0 ;  /* 0x0282800000007b1d */ /* 0x000fec0000002000 */
[----:B------:R-:W-:Y:S04]  /*5b30*/  BSSY B0, `(.L_x_2708) ;  /* 0x0000003000007945 */ /* 0x000fe80003800000 */
[----:B------:R-:W-:Y:S05]  /*5b40*/  @!P0 BRA `(.L_x_2709) ;  /* 0x0000000000048947 */ /* 0x000fea0003800000 */
[----:B------:R-:W-:-:S04]  /*5b50*/  DEPBAR.LE SB0, 0x0 ;  /* 0x000080000000791a */ /* 0x000fc80000000000 */
.L_x_2709:
[----:B------:R-:W-:Y:S05]  /*5b60*/  BSYNC B0 ;  /* 0x0000000000007941 */ /* 0x000fea0003800000 */
.L_x_2708:
[----:B------:R-:W-:Y:S06]  /*5b70*/  BAR.ARV 0xb, 0xa0 ;  /* 0x02c2800000007b1d */ /* 0x000fec0000002000 */
[----:B------:R-:W-:Y:S01]  /*5b80*/  UIADD3 UR12, UR8, 0x1, URZ ;  /* 0x00000001080c7890 */ /* 0x000fe2000fffe03f */
[----:B------:R-:W-:Y:S11]  /*5b90*/  BRA `(.L_x_2710) ;  /* 0x0000000000047947 */ /* 0x000ff60003800000 */
.L_x_2703:
[----:B------:R-:W-:-:S05]  /*5ba0*/  UMOV UR12, UR8 ;  /* 0x00000008000c7c82 */ /* 0x000fca0008000000 */
.L_x_2710:
        /* <DEDUP_REMOVED lines=18> */
.L_x_2723:
        /* <DEDUP_REMOVED lines=20> */
.L_x_2712:
[----:B------:R-:W-:Y:S05]  /*5e10*/  BSYNC B0 ;  /* 0x0000000000007941 */ /* 0x000fea0003800000 */
.L_x_2711:
        /* <DEDUP_REMOVED lines=13> */
.L_x_2714:
[----:B------:R-:W-:Y:S05]  /*5ef0*/  BSYNC B0 ;  /* 0x0000000000007941 */ /* 0x000fea0003800000 */
.L_x_2713:
[----:B------:R-:W-:Y:S06]  /*5f00*/  BAR.ARV 0xa, 0xa0 ;  /* 0x0282800000007b1d */ /* 0x000fec0000002000 */
[----:B------:R-:W-:Y:S04]  /*5f10*/  BSSY B0, `(.L_x_2715) ;  /* 0x0000003000007945 */ /* 0x000fe80003800000 */
[----:B------:R-:W-:Y:S05]  /*5f20*/  @!P0 BRA `(.L_x_2716) ;  /* 0x0000000000048947 */ /* 0x000fea0003800000 */
[----:B------:R-:W-:-:S04]  /*5f30*/  DEPBAR.LE SB0, 0x0 ;  /* 0x000080000000791a */ /* 0x000fc80000000000 */
.L_x_2716:
[----:B------:R-:W-:Y:S05]  /*5f40*/  BSYNC B0 ;  /* 0x0000000000007941 */ /* 0x000fea0003800000 */
.L_x_2715:
        /* <DEDUP_REMOVED lines=13> */
.L_x_2718:
[----:B------:R-:W-:Y:S05]  /*6020*/  BSYNC B0 ;  /* 0x0000000000007941 */ /* 0x000fea0003800000 */
.L_x_2717:
        /* <DEDUP_REMOVED lines=13> */
.L_x_2720:
[----:B------:R-:W-:Y:S05]  /*6100*/  BSYNC B0 ;  /* 0x0000000000007941 */ /* 0x000fea0003800000 */
.L_x_2719:
[----:B------:R-:W-:Y:S01]  /*6110*/  UIADD3 UR12, UR12, 0x2, URZ ;  /* 0x000000020c0c7890 */ /* 0x000fe2000fffe03f */
[----:B------:R-:W-:Y:S06]  /*6120*/  BAR.ARV 0xa, 0xa0 ;  /* 0x0282800000007b1d */ /* 0x000fec0000002000 */
[----:B------:R-:W-:Y:S01]  /*6130*/  UISETP.GE.AND UP0, UPT, UR12, UR5, UPT ;  /* 0x000000050c00728c */ /* 0x000fe2000bf06270 */
[----:B------:R-:W-:Y:S04]  /*6140*/  BSSY B0, `(.L_x_2721) ;  /* 0x0000003000007945 */ /* 0x000fe80003800000 */
[----:B------:R-:W-:Y:S06]  /*6150*/  @!P0 BRA `(.L_x_2722) ;  /* 0x0000000000048947 */ /* 0x000fec0003800000 */
[----:B------:R-:W-:-:S04]  /*6160*/  DEPBAR.LE SB0, 0x0 ;  /* 0x000080000000791a */ /* 0x000fc80000000000 */
.L_x_2722:
[----:B------:R-:W-:Y:S05]  /*6170*/  BSYNC B0 ;  /* 0x0000000000007941 */ /* 0x000fea0003800000 */
.L_x_2721:
[----:B------:R-:W-:Y:S06]  /*6180*/  BAR.ARV 0xb, 0xa0 ;  /* 0x02c2800000007b1d */ /* 0x000fec0000002000 */
[----:B------:R-:W-:Y:S01]  /*6190*/  PLOP3.LUT P1, PT, PT, PT, UP0, 0x80, 0x0 ;  /* 0x000000000000781c */ /* 0x000fe20003f2f008 */
[----:B------:R-:W-:Y:S02]  /*61a0*/  UIADD3 UR20, UR20, 0x4000, URZ ;  /* 0x0000400014147890 */ /* 0x000fe4000fffe03f */
[----:B------:R-:W-:-:S10]  /*61b0*/  UIADD3 UR4, UR4, 0x4000, URZ ;  /* 0x0000400004047890 */ /* 0x000fd4000fffe03f */
[----:B------:R-:W-:Y:S05]  /*61c0*/  @!P1 BRA `(.L_x_2723) ;  /* 0xfffffff800c09947 */ /* 0x000fea000383ffff */
[----:B------:R-:W-:Y:S05]  /*61d0*/  BRA `(.L_x_2676) ;  /* 0x0000002000bc7947 */ /* 0x000fea0003800000 */
.L_x_2700:
        /* <DEDUP_REMOVED lines=21> */
.L_x_2724:
[----:B------:R-:W-:Y:S01]  /*6330*/  ULDC UR8, c[0x0][0x8cc] ;  /* 0x0002330000087ab9 */ /* 0x000fe20000000800 */
[----:B------:R-:W-:Y:S01]  /*6340*/  UMOV UR11, UR7 ;  /* 0x00000007000b7c82 */ /* 0x000fe20008000000 */
[----:B------:R-:W-:-:S11]  /*6350*/  UISETP.NE.AND UP0, UPT, UR8, 0x1, UPT ;  /* 0x000000010800788c */ /* 0x000fd6000bf05270 */
[----:B------:R-:W-:Y:S02]  /*6360*/  @UP0 ULDC.64 UR12, c[0x0][0x8d0] ;  /* 0x00023400000c0ab9 */ /* 0x000fe40000000a00 */
[----:B------:R-:W-:-:S04]  /*6370*/  UIMAD.WIDE.U32 UR4, UR7, UR12, URZ ;  /* 0x0000000c070472a5 */ /* 0x000fc8000f8e003f */
[----:B------:R-:W-:-:S04]  /*6380*/  @UP0 USHF.R.U32.HI UR11, URZ, UR13, UR5 ;  /* 0x0000000d3f0b0299 */ /* 0x000fc80008011605 */
[----:B------:R-:W-:-:S12]  /*6390*/  UIMAD UR4, UR11, UR8, URZ ;  /* 0x000000080b0472a4 */ /* 0x000fd8000f8e023f */
.L_x_2725:
        /* <DEDUP_REMOVED lines=70> */
.L_x_2756:
        /* <DEDUP_REMOVED lines=15> */
.L_x_2729:
        /* <DEDUP_REMOVED lines=97> */
.L_x_2740:
[----:B--234-:R-:W-:-:S04]  /*6f00*/  SHF.L.U32 R21, R11, 0x1f, RZ ;  /* 0x0000001f0b157819 */ /* 0x01cfc800000006ff */
[----:B------:R-:W1:Y:S02]  /*6f10*/  SYNCS.PHASECHK.TRANS64.TRYWAIT P1, [R16+URZ+0x30840], R21 ;  /* 0x03084015100075a7 */ /* 0x000e64000802017f */
[----:B-1----:R-:W-:Y:S05]  /*6f20*/  @!P1 BRA `(.L_x_2732) ;  /* 0x0000001400e89947 */ /* 0x002fea0003800000 */
.L_x_2757:
[----:B------:R-:W-:Y:S05]  /*6f30*/  @P0 BRA `(.L_x_2733) ;  /* 0x0000000000140947 */ /* 0x000fea0003800000 */
[----:B------:R-:W-:Y:S01]  /*6f40*/  ISETP.NE.AND P1, PT, R6, RZ, PT ;  /* 0x000000ff0600720c */ /* 0x000fe20003f25270 */
[----:B------:R-:W-:-:S04]  /*6f50*/  IMAD.MOV.U32 R3, RZ, RZ, 0x4100 ;  /* 0x00004100ff037424 */ /* 0x000fc800078e00ff */
[----:B------:R3:W-:Y:S08]  /*6f60*/  SYNCS.ARRIVE.TRANS64 RZ, [R16+URZ+0x30830], R3 ;  /* 0x0308300310ff79a7 */ /* 0x0007f0000800003f */
[----:B------:R-:W-:Y:S05]  /*6f70*/  @!P1 BRA `(.L_x_2733) ;  /* 0x0000000000049947 */ /* 0x000fea0003800000 */
[----:B------:R-:W-:Y:S01]  /*6f80*/  BPT.TRAP 0x1 ;  /* 0x000000040000795c */ /* 0x000fe20000300000 */
.L_x_2733:
        /* <DEDUP_REMOVED lines=36> */
.L_x_2758:
[----:B------:R-:W-:Y:S05]  /*71d0*/  @P0 BRA `(.L_x_2735) ;  /* 0x0000000000140947 */ /* 0x000fea0003800000 */
[----:B------:R-:W-:Y:S01]  /*71e0*/  ISETP.NE.AND P1, PT, R6, RZ, PT ;  /* 0x000000ff0600720c */ /* 0x000fe20003f25270 */
[----:B------:R-:W-:-:S04]  /*71f0*/  IMAD.MOV.U32 R2, RZ, RZ, 0x4100 ;  /* 0x00004100ff027424 */ /* 0x000fc800078e00ff */
[----:B------:R3:W-:Y:S08]  /*7200*/  SYNCS.ARRIVE.TRANS64 RZ, [R16+URZ+0x30818], R2 ;  /* 0x0308180210ff79a7 */ /* 0x0007f0000800003f */
[----:B------:R-:W-:Y:S05]  /*7210*/  @!P1 BRA `(.L_x_2735) ;  /* 0x0000000000049947 */ /* 0x000fea0003800000 */
[----:B------:R-:W-:Y:S01]  /*7220*/  BPT.TRAP 0x1 ;  /* 0x000000040000795c */ /* 0x000fe20000300000 */
.L_x_2735:
        /* <DEDUP_REMOVED lines=36> */
.L_x_2759:
[----:B------:R-:W-:Y:S05]  /*7470*/  @P0 BRA `(.L_x_2737) ;  /* 0x0000000000140947 */ /* 0x000fea0003800000 */
[----:B------:R-:W-:Y:S01]  /*7480*/  ISETP.NE.AND P1, PT, R6, RZ, PT ;  /* 0x000000ff0600720c */ /* 0x000fe20003f25270 */
[----:B-123--:R-:W-:-:S04]  /*7490*/  IMAD.MOV.U32 R21, RZ, RZ, 0x4100 ;  /* 0x00004100ff157424 */ /* 0x00efc800078e00ff */
[----:B------:R4:W-:Y:S08]  /*74a0*/  SYNCS.ARRIVE.TRANS64 RZ, [R16+URZ+0x30838], R21 ;  /* 0x0308381510ff79a7 */ /* 0x0009f0000800003f */
[----:B------:R-:W-:Y:S05]  /*74b0*/  @!P1 BRA `(.L_x_2737) ;  /* 0x0000000000049947 */ /* 0x000fea0003800000 */
[----:B------:R-:W-:Y:S01]  /*74c0*/  BPT.TRAP 0x1 ;  /* 0x000000040000795c */ /* 0x000fe20000300000 */
.L_x_2737:
        /* <DEDUP_REMOVED lines=31> */
.L_x_2761:
[----:B------:R-:W-:Y:S05]  /*76c0*/  @P0 BRA `(.L_x_2739) ;  /* 0x0000000000140947 */ /* 0x000fea0003800000 */
[----:B------:R-:W-:Y:S01]  /*76d0*/  ISETP.NE.AND P1, PT, R6, RZ, PT ;  /* 0x000000ff0600720c */ /* 0x000fe20003f25270 */
[----:B------:R-:W-:-:S04]  /*76e0*/  IMAD.MOV.U32 R5, RZ, RZ, 0x4100 ;  /* 0x00004100ff057424 */ /* 0x000fc800078e00ff */
[----:B------:R1:W-:Y:S08]  /*76f0*/  SYNCS.ARRIVE.TRANS64 RZ, [R16+URZ+0x30810], R5 ;  /* 0x0308100510ff79a7 */ /* 0x0003f0000800003f */
[----:B------:R-:W-:Y:S05]  /*7700*/  @!P1 BRA `(.L_x_2739) ;  /* 0x0000000000049947 */ /* 0x000fea0003800000 */
[----:B------:R-:W-:Y:S01]  /*7710*/  BPT.TRAP 0x1 ;  /* 0x000000040000795c */ /* 0x000fe20000300000 */
.L_x_2739:
        /* <DEDUP_REMOVED lines=37> */
.L_x_2731:
        /* <DEDUP_REMOVED lines=8> */
.L_x_2762:
[----:B------:R-:W-:Y:S05]  /*79f0*/  @P0 BRA `(.L_x_2742) ;  /* 0x0000000000140947 */ /* 0x000fea0003800000 */
[----:B------:R-:W-:Y:S01]  /*7a00*/  ISETP.NE.AND P1, PT, R6, RZ, PT ;  /* 0x000000ff0600720c */ /* 0x000fe20003f25270 */
[----:B------:R-:W-:-:S04]  /*7a10*/  IMAD.MOV.U32 R5, RZ, RZ, 0x4100 ;  /* 0x00004100ff057424 */ /* 0x000fc800078e00ff */
[----:B------:R2:W-:Y:S08]  /*7a20*/  SYNCS.ARRIVE.TRANS64 RZ, [R16+URZ+0x30830], R5 ;  /* 0x0308300510ff79a7 */ /* 0x0005f0000800003f */
[----:B------:R-:W-:Y:S05]  /*7a30*/  @!P1 BRA `(.L_x_2742) ;  /* 0x0000000000049947 */ /* 0x000fea0003800000 */
[----:B------:R-:W-:Y:S01]  /*7a40*/  BPT.TRAP 0x1 ;  /* 0x000000040000795c */ /* 0x000fe20000300000 */
.L_x_2742:
        /* <DEDUP_REMOVED lines=33> */
.L_x_2763:
[----:B------:R-:W-:Y:S05]  /*7c60*/  @P0 BRA `(.L_x_2744) ;  /* 0x0000000000140947 */ /* 0x000fea0003800000 */
[----:B------:R-:W-:Y:S01]  /*7c70*/  ISETP.NE.AND P0, PT, R6, RZ, PT ;  /* 0x000000ff0600720c */ /* 0x000fe20003f05270 */
[----:B------:R-:W-:-:S04]  /*7c80*/  IMAD.MOV.U32 R5, RZ, RZ, 0x4100 ;  /* 0x00004100ff057424 */ /* 0x000fc800078e00ff */
[----:B------:R1:W-:Y:S08]  /*7c90*/  SYNCS.ARRIVE.TRANS64 RZ, [R16+URZ+0x30818], R5 ;  /* 0x0308180510ff79a7 */ /* 0x0003f0000800003f */
[----:B------:R-:W-:Y:S05]  /*7ca0*/  @!P0 BRA `(.L_x_2744) ;  /* 0x0000000000048947 */ /* 0x000fea0003800000 */
[----:B------:R-:W-:Y:S01]  /*7cb0*/  BPT.TRAP 0x1 ;  /* 0x000000040000795c */ /* 0x000fe20000300000 */
.L_x_2744:
        /* <DEDUP_REMOVED lines=37> */
.L_x_2730:
[----:B------:R-:W1:Y:S01]  /*7f10*/  S2R R0, SR_TID.X ;  /* 0x0000000000007919 */ /* 0x000e620000002100 */
[----:B------:R-:W-:Y:S01]  /*7f20*/  IMAD R3, R19, 0x8, R16 ;  /* 0x0000000813037824 */ /* 0x000fe200078e0210 */
[----:B-1----:R-:W-:Y:S02]  /*7f30*/  LOP3.LUT R2, R0, 0x7f, RZ, 0xc0, !PT ;  /* 0x0000007f00027812 */ /* 0x002fe400078ec0ff */
[----:B------:R-:W-:Y:S02]  /*7f40*/  SHF.L.U32 R0, R11, 0x1f, RZ ;  /* 0x0000001f0b007819 */ /* 0x000fe400000006ff */
[----:B------:R-:W-:Y:S02]  /*7f50*/  ISETP.NE.AND P1, PT, R2, RZ, PT ;  /* 0x000000ff0200720c */ /* 0x000fe40003f25270 */
[----:B------:R-:W1:Y:S02]  /*7f60*/  SYNCS.PHASECHK.TRANS64.TRYWAIT P0, [R3+URZ+0x30840], R0 ;  /* 0x03084000030075a7 */ /* 0x000e64000800017f */
[----:B-1----:R-:W-:Y:S09]  /*7f70*/  @!P0 BRA `(.L_x_2745) ;  /* 0x0000000800508947 */ /* 0x002ff20003800000 */
.L_x_2764:
[----:B------:R-:W-:Y:S05]  /*7f80*/  @P1 BRA `(.L_x_2746) ;  /* 0x0000000000181947 */ /* 0x000fea0003800000 */
[----:B------:R-:W1:Y:S01]  /*7f90*/  S2R R2, SR_TID.X ;  /* 0x0000000000027919 */ /* 0x000e620000002100 */
[----:B------:R-:W-:-:S04]  /*7fa0*/  IMAD.MOV.U32 R0, RZ, RZ, 0x4100 ;  /* 0x00004100ff007424 */ /* 0x000fc800078e00ff */
[----:B------:R1:W-:Y:S02]  /*7fb0*/  SYNCS.ARRIVE.TRANS64 RZ, [R3+URZ+0x30830], R0 ;  /* 0x0308300003ff79a7 */ /* 0x0003e4000800003f */
[----:B-1----:R-:W-:-:S13]  /*7fc0*/  LOP3.LUT P0, RZ, R2, 0x1f, RZ, 0xc0, !PT ;  /* 0x0000001f02ff7812 */ /* 0x002fda000780c0ff */
[----:B------:R-:W-:Y:S05]  /*7fd0*/  @!P0 BRA `(.L_x_2746) ;  /* 0x0000000000048947 */ /* 0x000fea0003800000 */
[----:B------:R-:W-:Y:S01]  /*7fe0*/  BPT.TRAP 0x1 ;  /* 0x000000040000795c */ /* 0x000fe20000300000 */
.L_x_2746:
        /* <DEDUP_REMOVED lines=40> */
.L_x_2727:
[----:B------:R-:W-:Y:S05]  /*8270*/  BSYNC B0 ;  /* 0x0000000000007941 */ /* 0x000fea0003800000 */
.L_x_2726:
[----:B------:R-:W-:-:S03]  /*8280*/  UMOV UR7, 0xffffffff ;  /* 0xffffffff00077882 */ /* 0x000fc60000000000 */
[----:B------:R-:W-:Y:S05]  /*8290*/  BRA.DIV UR7, `(.L_x_2747) ;  /* 0x00000006079c7947 */ /* 0x000fea000b800000 */
[----:B------:R-:W-:-:S13]  /*82a0*/  ELECT P6, URZ, PT ;  /* 0x00000000003f782f */ /* 0x000fda00038c0000 */
.L_x_2767:
[----:B------:R-:W-:Y:S05]  /*82b0*/  @!P6 BRA `(.L_x_2676) ;  /* 0x000000000084e947 */ /* 0x000fea0003800000 */
[----:B------:R-:W-:-:S06]  /*82c0*/  ULOP3.LUT UR7, UR38, 0x2, URZ, 0xfc, !UPT ;  /* 0x0000000226077892 */ /* 0x000fcc000f8efc3f */
[----:B------:R-:W-:-:S05]  /*82d0*/  IMAD.U32 R2, RZ, RZ, UR7 ;  /* 0x00000007ff027e24 */ /* 0x000fca000f8e00ff */
[----:B------:R-:W-:-:S13]  /*82e0*/  ISETP.NE.AND P2, PT, R2, 0x3, PT ;  /* 0x000000030200780c */ /* 0x000fda0003f45270 */
[----:B------:R-:W-:Y:S05]  /*82f0*/  @!P2 BRA `(.L_x_2748) ;  /* 0x000000000004a947 */ /* 0x000fea0003800000 */
[----:B------:R-:W-:Y:S01]  /*8300*/  BPT.TRAP 0x1 ;  /* 0x000000040000795c */ /* 0x000fe20000300000 */
.L_x_2748:
        /* <DEDUP_REMOVED lines=15> */
.L_x_2768:
[----:B------:R-:W2:Y:S02]  /*8400*/  SYNCS.PHASECHK.TRANS64.TRYWAIT P0, [R3+URZ], R2 ;  /* 0x00000002030075a7 */ /* 0x000ea4000800017f */
[----:B--2---:R-:W-:Y:S05]  /*8410*/  @!P0 BRA `(.L_x_2750) ;  /* 0x0000000400708947 */ /* 0x004fea0003800000 */
.L_x_2769:
[----:B------:R-:W-:Y:S05]  /*8420*/  @!P2 BRA `(.L_x_2751) ;  /* 0x000000000004a947 */ /* 0x000fea0003800000 */
[----:B------:R-:W-:Y:S01]  /*8430*/  BPT.TRAP 0x1 ;  /* 0x000000040000795c */ /* 0x000fe20000300000 */
.L_x_2751:
[----:B--2---:R-:W-:-:S04]  /*8440*/  VIADD R3, R7, 0x30840 ;  /* 0x0003084007037836 */ /* 0x004fc80000000000 */
[----:B------:R-:W-:-:S04]  /*8450*/  IMAD R0, R0, 0x8, R3 ;  /* 0x0000000800007824 */ /* 0x000fc800078e0203 */
[----:B------:R-:W2:Y:S02]  /*8460*/  SYNCS.PHASECHK.TRANS64.TRYWAIT P0, [R0+URZ], R5 ;  /* 0x00000005000075a7 */ /* 0x000ea4000800017f */
[----:B--2---:R-:W-:Y:S05]  /*8470*/  @!P0 BRA `(.L_x_2752) ;  /* 0x00000004006c8947 */ /* 0x004fea0003800000 */
.L_x_2770:
[----:B------:R-:W-:-:S07]  /*8480*/  IMAD R3, R4, 0x8, R3 ;  /* 0x0000000804037824 */ /* 0x000fce00078e0203 */
.L_x_2753:
[----:B---3--:R3:W4:Y:S02]  /*8490*/  SYNCS.PHASECHK.TRANS64.TRYWAIT P0, [R3+URZ], R2 ;  /* 0x00000002030075a7 */ /* 0x008724000800017f */
[----:B----4-:R-:W-:Y:S05]  /*84a0*/  @!P0 NANOSLEEP.SYNCS 0x989680 ;  /* 0x009896800000895d */ /* 0x010fea0003900000 */
[----:B------:R-:W4:Y:S02]  /*84b0*/  @!P0 SYNCS.PHASECHK.TRANS64 P0, [R3+URZ], R2 ;  /* 0x00000002030085a7 */ /* 0x000f24000800007f */
[----:B----4-:R-:W-:Y:S05]  /*84c0*/  @!P0 BRA `(.L_x_2753) ;  /* 0xfffffffc00f08947 */ /* 0x010fea000383ffff */
.L_x_2676:
[----:B------:R-:W-:Y:S05]  /*84d0*/  BSYNC B6 ;  /* 0x0000000000067941 */ /* 0x000fea0003800000 */
.L_x_2671:
[----:B------:R-:W-:Y:S05]  /*84e0*/  EXIT ;  /* 0x000000000000794d */ /* 0x000fea0003800000 */
.L_x_2682:
[----:B------:R-:W-:Y:S02]  /*84f0*/  IMAD.MOV.U32 R12, RZ, RZ, RZ ;  /* 0x000000ffff0c7224 */ /* 0x000fe400078e00ff */
[----:B------:R-:W-:Y:S02]  /*8500*/  IMAD.MOV.U32 R11, RZ, RZ, 0x1f ;  /* 0x0000001fff0b7424 */ /* 0x000fe400078e00ff */
[----:B------:R-:W-:-:S07]  /*8510*/  IMAD.MOV.U32 R15, RZ, RZ, -0x1 ;  /* 0xffffffffff0f7424 */ /* 0x000fce00078e00ff */
[----:B------:R-:W-:Y:S05]  /*8520*/  WARPSYNC.COLLECTIVE R15, `(.L_x_2754) ;  /* 0x000000000f087348 */ /* 0x000fea0003c00000 */
[----:B------:R1:W2:Y:S02]  /*8530*/  SHFL.IDX P6, R14, R13, R12, R11 ;  /* 0x0000000c0d0e7389 */ /* 0x0002a400000c000b */
[----:B-12---:R-:W-:Y:S01]  /*8540*/  ENDCOLLECTIVE ;  /* 0x000000000000791b */ /* 0x006fe20003800000 */
.L_x_2754:
[----:B------:R-:W-:Y:S05]  /*8550*/  BRA `(.L_x_2755) ;  /* 0xffffff8c00747947 */ /* 0x000fea000383ffff */
.L_x_2684:
        /* <DEDUP_REMOVED lines=8> */
.L_x_2688:
[----:B---3--:R3:W4:Y:S02]  /*85e0*/  SYNCS.PHASECHK.TRANS64.TRYWAIT P1, [R0+URZ+0x30810], R209 ;  /* 0x030810d1000075a7 */ /* 0x008724000802017f */
[----:B----4-:R-:W-:Y:S05]  /*85f0*/  @!P1 NANOSLEEP.SYNCS 0x989680 ;  /* 0x009896800000995d */ /* 0x010fea0003900000 */
[----:B------:R-:W4:Y:S02]  /*8600*/  @!P1 SYNCS.PHASECHK.TRANS64 P1, [R0+URZ+0x30810], R209 ;  /* 0x030810d1000095a7 */ /* 0x000f24000802007f */
[----:B----4-:R-:W-:Y:S05]  /*8610*/  @!P1 BRA `(.L_x_2688) ;  /* 0xfffffffc00f09947 */ /* 0x010fea000383ffff */
[----:B------:R-:W-:Y:S05]  /*8620*/  BRA `(.L_x_2687) ;  /* 0xffffff9400607947 */ /* 0x000fea000383ffff */
.L_x_2692:
[----:B------:R1:W1:Y:S02]  /*8630*/  SYNCS.PHASECHK.TRANS64.TRYWAIT P1, [R0+URZ+0x30830], R209 ;  /* 0x030830d1000075a7 */ /* 0x000264000802017f */
[----:B-1----:R-:W-:Y:S05]  /*8640*/  @!P1 NANOSLEEP.SYNCS 0x989680 ;  /* 0x009896800000995d */ /* 0x002fea0003900000 */
[----:B------:R-:W1:Y:S02]  /*8650*/  @!P1 SYNCS.PHASECHK.TRANS64 P1, [R0+URZ+0x30830], R209 ;  /* 0x030830d1000095a7 */ /* 0x000e64000802007f */
[----:B-1----:R-:W-:Y:S05]  /*8660*/  @!P1 BRA `(.L_x_2692) ;  /* 0xfffffffc00f09947 */ /* 0x002fea000383ffff */
[----:B------:R-:W-:Y:S05]  /*8670*/  BRA `(.L_x_2691) ;  /* 0xffffff9c00807947 */ /* 0x000fea000383ffff */
.L_x_2728:
[----:B-1----:R1:W2:Y:S02]  /*8680*/  SYNCS.PHASECHK.TRANS64.TRYWAIT P0, [R16+URZ+0x30820], R3 ;  /* 0x03082003100075a7 */ /* 0x0022a4000800017f */
[----:B--2---:R-:W-:Y:S05]  /*8690*/  @!P0 NANOSLEEP.SYNCS 0x989680 ;  /* 0x009896800000895d */ /* 0x004fea0003900000 */
[----:B------:R-:W2:Y:S02]  /*86a0*/  @!P0 SYNCS.PHASECHK.TRANS64 P0, [R16+URZ+0x30820], R3 ;  /* 0x03082003100085a7 */ /* 0x000ea4000800007f */
[----:B--2---:R-:W-:Y:S05]  /*86b0*/  @!P0 BRA `(.L_x_2728) ;  /* 0xfffffffc00f08947 */ /* 0x004fea000383ffff */
[----:B------:R-:W-:Y:S05]  /*86c0*/  BRA `(.L_x_2756) ;  /* 0xffffffe0004c7947 */ /* 0x000fea000383ffff */
.L_x_2732:
[----:B-1----:R1:W3:Y:S02]  /*86d0*/  SYNCS.PHASECHK.TRANS64.TRYWAIT P1, [R16+URZ+0x30840], R21 ;  /* 0x03084015100075a7 */ /* 0x0022e4000802017f */
[----:B---3--:R-:W-:Y:S05]  /*86e0*/  @!P1 NANOSLEEP.SYNCS 0x989680 ;  /* 0x009896800000995d */ /* 0x008fea0003900000 */
[----:B------:R-:W3:Y:S02]  /*86f0*/  @!P1 SYNCS.PHASECHK.TRANS64 P1, [R16+URZ+0x30840], R21 ;  /* 0x03084015100095a7 */ /* 0x000ee4000802007f */
[----:B---3--:R-:W-:Y:S05]  /*8700*/  @!P1 BRA `(.L_x_2732) ;  /* 0xfffffffc00f09947 */ /* 0x008fea000383ffff */
[----:B------:R-:W-:Y:S05]  /*8710*/  BRA `(.L_x_2757) ;  /* 0xffffffe800047947 */ /* 0x000fea000383ffff */
.L_x_2734:
[----:B--2---:R2:W3:Y:S02]  /*8720*/  SYNCS.PHASECHK.TRANS64.TRYWAIT P1, [R16+URZ+0x30828], R21 ;  /* 0x03082815100075a7 */ /* 0x0044e4000802017f */
[----:B---3--:R-:W-:Y:S05]  /*8730*/  @!P1 NANOSLEEP.SYNCS 0x989680 ;  /* 0x009896800000995d */ /* 0x008fea0003900000 */
[----:B------:R-:W3:Y:S02]  /*8740*/  @!P1 SYNCS.PHASECHK.TRANS64 P1, [R16+URZ+0x30828], R21 ;  /* 0x03082815100095a7 */ /* 0x000ee4000802007f */
[----:B---3--:R-:W-:Y:S05]  /*8750*/  @!P1 BRA `(.L_x_2734) ;  /* 0xfffffffc00f09947 */ /* 0x008fea000383ffff */
[----:B------:R-:W-:Y:S05]  /*8760*/  BRA `(.L_x_2758) ;  /* 0xffffffe800987947 */ /* 0x000fea000383ffff */
.L_x_2736:
[----:B---3--:R3:W4:Y:S02]  /*8770*/  SYNCS.PHASECHK.TRANS64.TRYWAIT P1, [R16+URZ+0x30848], R21 ;  /* 0x03084815100075a7 */ /* 0x008724000802017f */
[----:B----4-:R-:W-:Y:S05]  /*8780*/  @!P1 NANOSLEEP.SYNCS 0x989680 ;  /* 0x009896800000995d */ /* 0x010fea0003900000 */
[----:B------:R-:W4:Y:S02]  /*8790*/  @!P1 SYNCS.PHASECHK.TRANS64 P1, [R16+URZ+0x30848], R21 ;  /* 0x03084815100095a7 */ /* 0x000f24000802007f */
[----:B----4-:R-:W-:Y:S05]  /*87a0*/  @!P1 BRA `(.L_x_2736) ;  /* 0xfffffffc00f09947 */ /* 0x010fea000383ffff */
[----:B------:R-:W-:Y:S05]  /*87b0*/  BRA `(.L_x_2759) ;  /* 0xffffffec002c7947 */ /* 0x000fea000383ffff */
.L_x_2738:
[----:B------:R-:W-:-:S07]  /*87c0*/  SHF.L.U32 R5, R11, 0x1f, RZ ;  /* 0x0000001f0b057819 */ /* 0x000fce00000006ff */
.L_x_2760:
[----:B------:R1:W1:Y:S02]  /*87d0*/  SYNCS.PHASECHK.TRANS64.TRYWAIT P1, [R16+URZ+0x30820], R5 ;  /* 0x03082005100075a7 */ /* 0x000264000802017f */
[----:B-1----:R-:W-:Y:S05]  /*87e0*/  @!P1 NANOSLEEP.SYNCS 0x989680 ;  /* 0x009896800000995d */ /* 0x002fea0003900000 */
[----:B------:R-:W1:Y:S02]  /*87f0*/  @!P1 SYNCS.PHASECHK.TRANS64 P1, [R16+URZ+0x30820], R5 ;  /* 0x03082005100095a7 */ /* 0x000e64000802007f */
[----:B-1----:R-:W-:Y:S05]  /*8800*/  @!P1 BRA `(.L_x_2760) ;  /* 0xfffffffc00f09947 */ /* 0x002fea000383ffff */
[----:B------:R-:W-:Y:S05]  /*8810*/  BRA `(.L_x_2761) ;  /* 0xffffffec00a87947 */ /* 0x000fea000383ffff */
.L_x_2741:
[----:B-1----:R1:W2:Y:S02]  /*8820*/  SYNCS.PHASECHK.TRANS64.TRYWAIT P1, [R16+URZ+0x30840], R13 ;  /* 0x0308400d100075a7 */ /* 0x0022a4000802017f */
[----:B--2---:R-:W-:Y:S05]  /*8830*/  @!P1 NANOSLEEP.SYNCS 0x989680 ;  /* 0x009896800000995d */ /* 0x004fea0003900000 */
[----:B------:R-:W2:Y:S02]  /*8840*/  @!P1 SYNCS.PHASECHK.TRANS64 P1, [R16+URZ+0x30840], R13 ;  /* 0x0308400d100095a7 */ /* 0x000ea4000802007f */
[----:B--2---:R-:W-:Y:S05]  /*8850*/  @!P1 BRA `(.L_x_2741) ;  /* 0xfffffffc00f09947 */ /* 0x004fea000383ffff */
[----:B------:R-:W-:Y:S05]  /*8860*/  BRA `(.L_x_2762) ;  /* 0xfffffff000607947 */ /* 0x000fea000383ffff */
.L_x_2743:
[----:B--2---:R2:W1:Y:S02]  /*8870*/  SYNCS.PHASECHK.TRANS64.TRYWAIT P1, [R16+URZ+0x30828], R13 ;  /* 0x0308280d100075a7 */ /* 0x004464000802017f */
[----:B-1----:R-:W-:Y:S05]  /*8880*/  @!P1 NANOSLEEP.SYNCS 0x989680 ;  /* 0x009896800000995d */ /* 0x002fea0003900000 */
[----:B------:R-:W1:Y:S02]  /*8890*/  @!P1 SYNCS.PHASECHK.TRANS64 P1, [R16+URZ+0x30828], R13 ;  /* 0x0308280d100095a7 */ /* 0x000e64000802007f */
[----:B-1----:R-:W-:Y:S05]  /*88a0*/  @!P1 BRA `(.L_x_2743) ;  /* 0xfffffffc00f09947 */ /* 0x002fea000383ffff */
[----:B------:R-:W-:Y:S05]  /*88b0*/  BRA `(.L_x_2763) ;  /* 0xfffffff000e87947 */ /* 0x000fea000383ffff */
.L_x_2745:
[----:B------:R1:W1:Y:S02]  /*88c0*/  SYNCS.PHASECHK.TRANS64.TRYWAIT P0, [R3+URZ+0x30840], R0 ;  /* 0x03084000030075a7 */ /* 0x000264000800017f */
[----:B-1----:R-:W-:Y:S05]  /*88d0*/  @!P0 NANOSLEEP.SYNCS 0x989680 ;  /* 0x009896800000895d */ /* 0x002fea0003900000 */
[----:B------:R-:W1:Y:S02]  /*88e0*/  @!P0 SYNCS.PHASECHK.TRANS64 P0, [R3+URZ+0x30840], R0 ;  /* 0x03084000030085a7 */ /* 0x000e64000800007f */
[----:B-1----:R-:W-:Y:S05]  /*88f0*/  @!P0 BRA `(.L_x_2745) ;  /* 0xfffffffc00f08947 */ /* 0x002fea000383ffff */
[----:B------:R-:W-:Y:S05]  /*8900*/  BRA `(.L_x_2764) ;  /* 0xfffffff4009c7947 */ /* 0x000fea000383ffff */
.L_x_2747:
[----:B------:R-:W-:Y:S01]  /*8910*/  BSSY B0, `(.L_x_2765) ;  /* 0x0000006000007945 */ /* 0x000fe20003800000 */
[----:B------:R-:W-:-:S07]  /*8920*/  IMAD.MOV.U32 R15, RZ, RZ, -0x1 ;  /* 0xffffffffff0f7424 */ /* 0x000fce00078e00ff */
[----:B------:R-:W-:Y:S05]  /*8930*/  WARPSYNC.COLLECTIVE R15, `(.L_x_2766) ;  /* 0x000000000f0c7348 */ /* 0x000fea0003c00000 */
[----:B------:R-:W-:Y:S02]  /*8940*/  ELECT P6, UR62, PT ;  /* 0x00000000003e782f */ /* 0x000fe400038c0000 */
[----:B------:R-:W-:Y:S01]  /*8950*/  MOV R14, UR62 ;  /* 0x0000003e000e7c02 */ /* 0x000fe20008000f00 */
[----:B------:R-:W-:Y:S10]  /*8960*/  ENDCOLLECTIVE ;  /* 0x000000000000791b */ /* 0x000ff40003800000 */
.L_x_2766:
[----:B------:R-:W-:Y:S05]  /*8970*/  BSYNC B0 ;  /* 0x0000000000007941 */ /* 0x000fea0003800000 */
.L_x_2765:
[----:B------:R-:W-:Y:S05]  /*8980*/  BRA `(.L_x_2767) ;  /* 0xfffffff800487947 */ /* 0x000fea000383ffff */
.L_x_2749:
[----:B-1----:R1:W2:Y:S02]  /*8990*/  SYNCS.PHASECHK.TRANS64.TRYWAIT P0, [R6+URZ], R5 ;  /* 0x00000005060075a7 */ /* 0x0022a4000800017f */
[----:B--2---:R-:W-:Y:S05]  /*89a0*/  @!P0 NANOSLEEP.SYNCS 0x989680 ;  /* 0x009896800000895d */ /* 0x004fea0003900000 */
[----:B------:R-:W2:Y:S02]  /*89b0*/  @!P0 SYNCS.PHASECHK.TRANS64 P0, [R6+URZ], R5 ;  /* 0x00000005060085a7 */ /* 0x000ea4000800007f */
[----:B--2---:R-:W-:Y:S05]  /*89c0*/  @!P0 BRA `(.L_x_2749) ;  /* 0xfffffffc00f08947 */ /* 0x004fea000383ffff */
[----:B------:R-:W-:Y:S05]  /*89d0*/  BRA `(.L_x_2768) ;  /* 0xfffffff800887947 */ /* 0x000fea000383ffff */
.L_x_2750:
[----:B--2---:R2:W3:Y:S02]  /*89e0*/  SYNCS.PHASECHK.TRANS64.TRYWAIT P0, [R3+URZ], R2 ;  /* 0x00000002030075a7 */ /* 0x0044e4000800017f */
[----:B---3--:R-:W-:Y:S05]  /*89f0*/  @!P0 NANOSLEEP.SYNCS 0x989680 ;  /* 0x009896800000895d */ /* 0x008fea0003900000 */
[----:B------:R-:W3:Y:S02]  /*8a00*/  @!P0 SYNCS.PHASECHK.TRANS64 P0, [R3+URZ], R2 ;  /* 0x00000002030085a7 */ /* 0x000ee4000800007f */
[----:B---3--:R-:W-:Y:S05]  /*8a10*/  @!P0 BRA `(.L_x_2750) ;  /* 0xfffffffc00f08947 */ /* 0x008fea000383ffff */
[----:B------:R-:W-:Y:S05]  /*8a20*/  BRA `(.L_x_2769) ;  /* 0xfffffff8007c7947 */ /* 0x000fea000383ffff */
.L_x_2752:
[----:B--2---:R2:W3:Y:S02]  /*8a30*/  SYNCS.PHASECHK.TRANS64.TRYWAIT P0, [R0+URZ], R5 ;  /* 0x00000005000075a7 */ /* 0x0044e4000800017f */
[----:B---3--:R-:W-:Y:S05]  /*8a40*/  @!P0 NANOSLEEP.SYNCS 0x989680 ;  /* 0x009896800000895d */ /* 0x008fea0003900000 */
[----:B------:R-:W3:Y:S02]  /*8a50*/  @!P0 SYNCS.PHASECHK.TRANS64 P0, [R0+URZ], R5 ;  /* 0x00000005000085a7 */ /* 0x000ee4000800007f */
[----:B---3--:R-:W-:Y:S05]  /*8a60*/  @!P0 BRA `(.L_x_2752) ;  /* 0xfffffffc00f08947 */ /* 0x008fea000383ffff */
[----:B------:R-:W-:Y:S05]  /*8a70*/  BRA `(.L_x_2770) ;  /* 0xfffffff800807947 */ /* 0x000fea000383ffff */
.L_x_2771:
        /* <DEDUP_REMOVED lines=16> */
.L_x_3671:


//--------------------- .text._ZN7cutlass13device_kernelIN5flash11enable_sm90INS1_16FlashAttnBwdSm90INS1_25CollectiveMainloopBwdSm90ILi2ELi2ELi2EN4cute5tupleIJNS5_1CILi1EEES8_S8_EEENS6_IJNS7_ILi64EEENS7_ILi128EEESB_EEENS_6half_tEfNS_4arch4Sm90ELb1ELb0ELb1ELb0ELb1ELb1ELb0ELb0ELi2ELi1ELi2ELi1ELb0EEENS1_24CollectiveEpilogueBwdGQAISC_fSF_Li256ELb0ELb1EEENS1_25SingleTileBwdLPTSchedulerILb0ELi128ELb1EEEEEEEEEvNT_6ParamsE --------------------------
	.section	.text._ZN7cutlass13device_kernelIN5flash11enable_sm90INS1_16FlashAttnBwdSm90INS1_25CollectiveMainloopBwdSm90ILi2ELi2ELi2EN4cute5tupleIJNS5_1CILi1EEES8_S8_EEENS6_IJNS7_ILi64EEENS7_ILi128EEESB_EEENS_6half_tEfNS_4arch4Sm90ELb1ELb0ELb1ELb0ELb1ELb1ELb0ELb0ELi2ELi1ELi2ELi1ELb0EEENS1_24CollectiveEpilogueBwdGQAISC_fSF_Li256ELb0ELb1EEENS1_25SingleTileBwdLPTSchedulerILb0ELi128ELb1EEEEEEEEEvNT_6ParamsE,"ax",@progbits
	.align	128
.text._ZN7cutlass13device_kernelIN5flash11enable_sm90INS1_16FlashAttnBwdSm90INS1_25CollectiveMainloopBwdSm90ILi2ELi2ELi2EN4cute5tupleIJNS5_1CILi1EEES8_S8_EEENS6_IJNS7_ILi64EEENS7_ILi128EEESB_EEENS_6half_tEfNS_4arch4Sm90ELb1ELb0ELb1ELb0ELb1ELb1ELb0ELb0ELi2ELi1ELi2ELi1ELb0EEENS1_24CollectiveEpilogueBwdGQAISC_fSF_Li256ELb0ELb1EEENS1_25SingleTileBwdLPTSchedulerILb0ELi128ELb1EEEEEEEEEvNT_6ParamsE:
        .type           _ZN7cutlass13device_kernelIN5flash11enable_sm90INS1_16FlashAttnBwdSm90INS1_25CollectiveMainloopBwdSm90ILi2ELi2ELi2EN4cute5tupleIJNS5_1CILi1EEES8_S8_EEENS6_IJNS7_ILi64EEENS7_ILi128EEESB_EEENS_6half_tEfNS_4arch4Sm90ELb1ELb0ELb1ELb0ELb1ELb1ELb0ELb0ELi2ELi1ELi2ELi1ELb0EEENS1_24CollectiveEpilogueBwdGQAISC_fSF_Li256ELb0ELb1EEENS1_25SingleTileBwdLPTSchedulerILb0ELi128ELb1EEEEEEEEEvNT_6ParamsE,@function
        .size           _ZN7cutlass13device_kernelIN5flash11enable_sm90INS1_16FlashAttnBwdSm90INS1_25CollectiveMainloopBwdSm90ILi2ELi2ELi2EN4cute5tupleIJNS5_1CILi1EEES8_S8_EEENS6_IJNS7_ILi64EEENS7_ILi128EEESB_EEENS_6half_tEfNS_4arch4Sm90ELb1ELb0ELb1ELb0ELb1ELb1ELb0ELb0ELi2ELi1ELi2ELi1ELb0EEENS1_24CollectiveEpilogueBwdGQAISC_fSF_Li256ELb0ELb1EEENS1_25SingleTileBwdLPTSchedulerILb0ELi128ELb1EEEEEEEEEvNT_6ParamsE,(.L_x_3672 - _ZN7cutlass13device_kernelIN5flash11enable_sm90INS1_16FlashAttnBwdSm90INS1_25CollectiveMainloopBwdSm90ILi2ELi2ELi2EN4cute5tupleIJNS5_1CILi1EEES8_S8_EEENS6_IJNS7_ILi64EEENS7_ILi128EEESB_EEENS_6half_tEfNS_4arch4Sm90ELb1ELb0ELb1ELb0ELb1ELb1ELb0ELb0ELi2ELi1ELi2ELi1ELb0EEENS1_24CollectiveEpilogueBwdGQAISC_fSF_Li256ELb0ELb1EEENS1_25SingleTileBwdLPTSchedulerILb0ELi128ELb1EEEEEEEEEvNT_6ParamsE)
        .other          _ZN7cutlass13device_kernelIN5flash11enable_sm90INS1_16FlashAttnBwdSm90INS1_25CollectiveMainloopBwdSm90ILi2ELi2ELi2EN4cute5tupleIJNS5_1CILi1EEES8_S8_EEENS6_IJNS7_ILi64EEENS7_ILi128EEESB_EEENS_6half_tEfNS_4arch4Sm90ELb1ELb0ELb1ELb0ELb1ELb1ELb0ELb0ELi2ELi1ELi2ELi1ELb0EEENS1_24CollectiveEpilogueBwdGQAISC_fSF_Li256ELb0ELb1EEENS1_25SingleTileBwdLPTSchedulerILb0ELi128ELb1EEEEEEEEEvNT_6ParamsE,@"STO_CUDA_ENTRY STV_DEFAULT"
_ZN7cutlass13device_kernelIN5flash11enable_sm90INS1_16FlashAttnBwdSm90INS1_25CollectiveMainloopBwdSm90ILi2ELi2ELi2EN4cute5tupleIJNS5_1CILi1EEES8_S8_EEENS6_IJNS7_ILi64EEENS7_ILi128EEESB_EEENS_6half_tEfNS_4arch4Sm90ELb1ELb0ELb1ELb0ELb1ELb1ELb0ELb0ELi2ELi1ELi2ELi1ELb0EEENS1_24CollectiveEpilogueBwdGQAISC_fSF_Li256ELb0ELb1EEENS1_25SingleTileBwdLPTSchedulerILb0ELi128ELb1EEEEEEEEEvNT_6ParamsE:
        /* <DEDUP_REMOVED lines=24> */
.L_x_2773:
[----:B------:R-:W-:Y:S05]  /*0180*/  BSYNC B0 ;  /* 0x0000000000007941 */ /* 0x000fea0003800000 */
.L_x_2772:
        /* <DEDUP_REMOVED lines=37> */
.L_x_2774:
        /* <DEDUP_REMOVED lines=22> */
.L_x_2775:
[----:B------:R-:W-:Y:S01]  /*0540*/  PLOP3.LUT P0, PT, PT, PT, UP0, 0x80, 0x0 ;  /* 0x000000000000781c */ /* 0x000fe20003f0f008 */
[----:B------:R-:W-:Y:S01]  /*0550*/  NOP ;  /* 0x0000000000007918 */ /* 0x000fe20000000000 */
[----:B------:R-:W-:Y:S01]  /*0560*/  ULDC.64 UR46, c[0x0][0x208] ;  /* 0x00008200002e7ab9 */ /* 0x000fe20000000a00 */
[----:B------:R-:W-:Y:S01]  /*0570*/  BSSY B6, `(.L_x_2776) ;  /* 0x00008eb000067945 */ /* 0x000fe20003800000 */
[----:B-12-4-:R-:W-:Y:S09]  /*0580*/  BAR.SYNC.DEFER_BLOCKING 0x0 ;  /* 0x0000000000007b1d */ /* 0x016ff20000010000 */
[----:B------:R-:W-:Y:S05]  /*0590*/  @!P0 BRA `(.L_x_2777) ;  /* 0x0000005000c08947 */ /* 0x000fea0003800000 */
.L_x_2778:
        /* <DEDUP_REMOVED lines=32> */
.L_x_2779:
[----:B------:R-:W-:Y:S01]  /*07a0*/  ULDC UR7, c[0x0][0x8cc] ;  /* 0x0002330000077ab9 */ /* 0x000fe20000000800 */
[----:B------:R-:W-:Y:S01]  /*07b0*/  UMOV UR36, UR10 ;  /* 0x0000000a00247c82 */ /* 0x000fe20008000000 */
[----:B------:R-:W-:-:S11]  /*07c0*/  UISETP.NE.AND UP0, UPT, UR7, 0x1, UPT ;  /* 0x000000010700788c */ /* 0x000fd6000bf05270 */
[----:B------:R-:W-:Y:S02]  /*07d0*/  @UP0 ULDC.64 UR8, c[0x0][0x8d0] ;  /* 0x0002340000080ab9 */ /* 0x000fe40000000a00 */
[----:B------:R-:W-:-:S04]  /*07e0*/  UIMAD.WIDE.U32 UR4, UR10, UR8, URZ ;  /* 0x000000080a0472a5 */ /* 0x000fc8000f8e003f */
[----:B------:R-:W-:-:S04]  /*07f0*/  @UP0 USHF.R.U32.HI UR36, URZ, UR9, UR5 ;  /* 0x000000093f240299 */ /* 0x000fc80008011605 */
[----:B------:R-:W-:-:S12]  /*0800*/  UIMAD UR4, UR36, UR7, URZ ;  /* 0x00000007240472a4 */ /* 0x000fd8000f8e023f */
.L_x_2780:
        /* <DEDUP_REMOVED lines=121> */
.L_x_2784:
        /* <DEDUP_REMOVED lines=15> */
.L_x_2783:
        /* <DEDUP_REMOVED lines=23> */
.L_x_2786:
        /* <DEDUP_REMOVED lines=15> */
.L_x_2785:
        /* <DEDUP_REMOVED lines=8> */
.L_x_2890:
        /* <DEDUP_REMOVED lines=15> */
.L_x_2788:
        /* <DEDUP_REMOVED lines=105> */
.L_x_2800:
[----:B------:R-:W-:-:S05]  /*1af0*/  IMAD.U32 R0, RZ, RZ, UR38 ;  /* 0x00000026ff007e24 */ /* 0x000fca000f8e00ff */
[----:B------:R-:W-:-:S04]  /*1b00*/  LOP3.LUT R0, R0, 0x1, RZ, 0xfc, !PT ;  /* 0x0000000100007812 */ /* 0x000fc800078efcff */
[----:B------:R-:W-:-:S13]  /*1b10*/  ISETP.NE.AND P0, PT, R0, 0x3, PT ;  /* 0x000000030000780c */ /* 0x000fda0003f05270 */
[----:B------:R-:W-:Y:S05]  /*1b20*/  @!P0 BRA `(.L_x_2790) ;  /* 0x0000000000048947 */ /* 0x000fea0003800000 */
[----:B------:R-:W-:Y:S01]  /*1b30*/  BPT.TRAP 0x1 ;  /* 0x000000040000795c */ /* 0x000fe20000300000 */
.L_x_2790:
        /* <DEDUP_REMOVED lines=8> */
.L_x_2791:
[----:B---3--:R-:W-:Y:S05]  /*1bc0*/  @P1 BRA `(.L_x_2792) ;  /* 0x0000000000081947 */ /* 0x008fea0003800000 */
[----:B------:R-:W3:Y:S02]  /*1bd0*/  SYNCS.PHASECHK.TRANS64.TRYWAIT P1, [R0+URZ+0x30810], R209 ;  /* 0x030810d1000075a7 */ /* 0x000ee4000802017f */
[----:B---3--:R-:W-:Y:S05]  /*1be0*/  @!P1 BRA `(.L_x_2793) ;  /* 0x0000007800509947 */ /* 0x008fea0003800000 */
.L_x_2792:
        /* <DEDUP_REMOVED lines=84> */
.L_x_2794:
[----:B------:R1:W1:Y:S01]  /*2130*/  SYNCS.PHASECHK.TRANS64.TRYWAIT P1, [R0+URZ+0x30830], R209 ;  /* 0x030830d1000075a7 */ /* 0x000262000802017f */
[----:B------:R-:W-:Y:S05]  /*2140*/  @!P0 BRA `(.L_x_2795) ;  /* 0x0000000000048947 */ /* 0x000fea0003800000 */
[----:B------:R-:W-:Y:S01]  /*2150*/  BPT.TRAP 0x1 ;  /* 0x000000040000795c */ /* 0x000fe20000300000 */
.L_x_2795:
        /* <DEDUP_REMOVED lines=54> */
.L_x_2796:
        /* <DEDUP_REMOVED lines=401> */
[----:B------:R-:W-:-:S05]  /*3dd0*/  IMAD R7, R229, 0x4000, R208 ;  /* 0x00004000e5077824 */ /* 0x000fca00078e02d0 */
[----:B------:R-:W-:Y:S01]  /*3de0*/  R2UR UR7, R7 ;  /* 0x00000000070772ca */ /* 0x000fe200000e0000 */
[----:B------:R-:W-:-:S12]  /*3df0*/  UIADD3 UR6, UR6, 0x180, URZ ;  /* 0x0000018006067890 */ /* 0x000fd8000fffe03f */
[----:B------:R-:W-:-:S04]  /*3e00*/  USHF.R.U32.HI UR7, URZ, 0x4, UR7 ;  /* 0x000000043f077899 */ /* 0x000fc80008011607 */
[----:B------:R-:W-:-:S03]  /*3e10*/  ULOP3.LUT UR12, UR7, 0x3fff, URZ, 0xc0, !UPT ;  /* 0x00003fff070c7892 */ /* 0x000fc6000f8ec03f */
[----:B------:R-:W-:Y:S01]  /*3e20*/  UMOV UR7, 0x40000040 ;  /* 0x4000004000077882 */ /* 0x000fe20000000000 */
[----:B------:R-:W-:Y:S02]  /*3e30*/  WARPGROUP.DEPBAR.LE gsb0, 0x0 ;  /* 0x00008000000079c5 */ /* 0x000fe40000010000 */
[----:B------:R-:W-:-:S06]  /*3e40*/  WARPGROUP.ARRIVE ;  /* 0x00000000000079c5 */ /* 0x000fcc0000000000 */
[----:B------:R-:W-:Y:S03]  /*3e50*/  HGMMA.64x128x16.F32 R24, R152, gdesc[UR8].tnspB, R24, gsb0 ;  /* 0x41e0000898187df0 */ /* 0x000fe60008000818 */
[----:B------:R-:W2:Y:S01]  /*3e60*/  S2R R21, SR_CgaCtaId ;  /* 0x0000000000157919 */ /* 0x000ea20000008800 */
[----:B------:R-:W-:Y:S01]  /*3e70*/  MOV R17, 0x400 ;  /* 0x0000040000117802 */ /* 0x000fe20000000f00 */
[----:B------:R-:W-:Y:S02]  /*3e80*/  WARPGROUP.DEPBAR.LE gsb0, 0x0 ;  /* 0x00008000000079c5 */ /* 0x000fe40000010000 */
[----:B------:R-:W-:Y:S02]  /*3e90*/  F2FP.F16.F32.PACK_AB R152, R215, R213 ;  /* 0x000000d5d798723e */ /* 0x000fe400000000ff */
[----:B------:R-:W-:Y:S02]  /*3ea0*/  F2FP.F16.F32.PACK_AB R154, R219, R217 ;  /* 0x000000d9db9a723e */ /* 0x000fe400000000ff */
[----:B------:R-:W-:-:S02]  /*3eb0*/  F2FP.F16.F32.PACK_AB R153, R216, R214 ;  /* 0x000000d6d899723e */ /* 0x000fc400000000ff */
[----:B------:R-:W-:-:S04]  /*3ec0*/  F2FP.F16.F32.PACK_AB R155, R9, R218 ;  /* 0x000000da099b723e */ /* 0x000fc800000000ff */
[----:B------:R-:W-:-:S06]  /*3ed0*/  WARPGROUP.ARRIVE ;  /* 0x00000000000079c5 */ /* 0x000fcc0000000000 */
[----:B------:R-:W-:Y:S01]  /*3ee0*/  HGMMA.64x128x16.F32 R24, R152, gdesc[UR4].tnspB, R24, gsb0 ;  /* 0x41e0000498187df0 */ /* 0x000fe20008000818 */
[----:B--2---:R-:W-:-:S05]  /*3ef0*/  LEA R17, R21, R17, 0x18 ;  /* 0x0000001115117211 */ /* 0x004fca00078ec0ff */
[----:B------:R-:W-:-:S05]  /*3f00*/  VIADD R17, R17, 0x28800 ;  /* 0x0002880011117836 */ /* 0x000fca0000000000 */
[----:B------:R-:W-:-:S04]  /*3f10*/  SHF.R.U32.HI R6, RZ, 0x4, R17 ;  /* 0x00000004ff067819 */ /* 0x000fc80000011611 */
[----:B------:R-:W-:-:S04]  /*3f20*/  LOP3.LUT R6, R6, 0x3fff, RZ, 0xc0, !PT ;  /* 0x00003fff06067812 */ /* 0x000fc800078ec0ff */
[----:B------:R-:W-:-:S05]  /*3f30*/  LOP3.LUT R6, R6, 0x10000, RZ, 0xfc, !PT ;  /* 0x0001000006067812 */ /* 0x000fca00078efcff */
[----:B------:R-:W-:-:S05]  /*3f40*/  IMAD R6, R3, 0x400, R6 ;  /* 0x0000040003067824 */ /* 0x000fca00078e0206 */
[----:B------:R-:W-:Y:S01]  /*3f50*/  R2UR UR5, R6 ;  /* 0x00000000060572ca */ /* 0x000fe200000e0000 */
[----:B------:R-:W-:Y:S01]  /*3f60*/  UMOV UR9, 0x40000040 ;  /* 0x4000004000097882 */ /* 0x000fe20000000000 */
[----:B------:R-:W-:Y:S01]  /*3f70*/  UMOV UR10, UR12 ;  /* 0x0000000c000a7c82 */ /* 0x000fe20008000000 */
[----:B------:R-:W-:-:S10]  /*3f80*/  UMOV UR11, 0x40000040 ;  /* 0x40000040000b7882 */ /* 0x000fd40000000000 */
        /* <DEDUP_REMOVED lines=63> */
.L_x_2798:
        /* <DEDUP_REMOVED lines=49> */
.L_x_2799:
        /* <DEDUP_REMOVED lines=78> */
.L_x_2782:
[----:B------:R-:W-:Y:S05]  /*4b70*/  @P0 BRA `(.L_x_2781) ;  /* 0x0000004800280947 */ /* 0x000fea0003800000 */
[----:B------:R-:W1:Y:S01]  /*4b80*/  S2R R4, SR_TID.X ;  /* 0x0000000000047919 */ /* 0x000e620000002100 */
[----:B------:R-:W-:Y:S01]  /*4b90*/  ULDC UR8, c[0x0][0x850] ;  /* 0x0002140000087ab9 */ /* 0x000fe20000000800 */
[----:B------:R-:W2:Y:S01]  /*4ba0*/  S2UR UR11, SR_CgaCtaId ;  /* 0x00000000000b79c3 */ /* 0x000ea20000008800 */
[----:B------:R-:W-:Y:S01]  /*4bb0*/  UISETP.NE.AND UP0, UPT, UR8, 0x1, UPT ;  /* 0x000000010800788c */ /* 0x000fe2000bf05270 */
[----:B------:R-:W-:Y:S01]  /*4bc0*/  BSSY B0, `(.L_x_2801) ;  /* 0x000005d000007945 */ /* 0x000fe20003800000 */
[----:B------:R-:W-:Y:S01]  /*4bd0*/  UMOV UR10, UR40 ;  /* 0x00000028000a7c82 */ /* 0x000fe20008000000 */
[----:B------:R-:W-:Y:S01]  /*4be0*/  ULOP3.LUT UR36, URZ, UR36, URZ, 0x33, !UPT ;  /* 0x000000243f247292 */ /* 0x000fe2000f8e333f */
[----:B------:R-:W-:Y:S01]  /*4bf0*/  ULDC.64 UR12, c[0x0][0x818] ;  /* 0x00020600000c7ab9 */ /* 0x000fe20000000a00 */
[----:B------:R-:W-:Y:S01]  /*4c00*/  ULDC UR6, c[0x0][0x8b4] ;  /* 0x00022d0000067ab9 */ /* 0x000fe20000000800 */
[----:B------:R-:W-:Y:S01]  /*4c10*/  ULDC UR16, c[0x0][0x870] ;  /* 0x00021c0000107ab9 */ /* 0x000fe20000000800 */
[----:B------:R-:W-:Y:S01]  /*4c20*/  UIADD3 UR36, UR36, UR6, URZ ;  /* 0x0000000624247290 */ /* 0x000fe2000fffe03f */
[----:B------:R-:W-:-:S03]  /*4c30*/  ULDC UR18, c[0x0][0x80c] ;  /* 0x0002030000127ab9 */ /* 0x000fc60000000800 */
[----:B------:R-:W-:Y:S01]  /*4c40*/  @UP0 ULDC UR4, c[0x0][0x854] ;  /* 0x0002150000040ab9 */ /* 0x000fe20000000800 */
[----:B------:R-:W-:Y:S01]  /*4c50*/  @UP0 ULDC UR7, c[0x0][0x858] ;  /* 0x0002160000070ab9 */ /* 0x000fe20000000800 */
[----:B------:R-:W-:Y:S02]  /*4c60*/  UIMAD.WIDE.U32 UR4, UR40, UR4, URZ ;  /* 0x00000004280472a5 */ /* 0x000fe4000f8e003f */
[----:B------:R-:W-:Y:S02]  /*4c70*/  UIMAD UR16, UR16, UR36, URZ ;  /* 0x00000024101072a4 */ /* 0x000fe4000f8e023f */
[----:B------:R-:W-:Y:S02]  /*4c80*/  @UP0 USHF.R.U32.HI UR10, URZ, UR7, UR5 ;  /* 0x000000073f0a0299 */ /* 0x000fe40008011605 */
[----:B------:R-:W-:Y:S02]  /*4c90*/  USHF.L.U32 UR6, UR36, 0xe, URZ ;  /* 0x0000000e24067899 */ /* 0x000fe4000800063f */
[----:B------:R-:W-:-:S02]  /*4ca0*/  USHF.R.S32.HI UR17, URZ, 0x1f, UR10 ;  /* 0x0000001f3f117899 */ /* 0x000fc4000801140a */
[----:B------:R-:W-:Y:S02]  /*4cb0*/  UIMAD UR16, UR16, UR18, URZ ;  /* 0x00000012101072a4 */ /* 0x000fe4000f8e023f */
[----:B------:R-:W-:Y:S02]  /*4cc0*/  UIMAD UR9, UR17, UR12, URZ ;  /* 0x0000000c110972a4 */ /* 0x000fe4000f8e023f */
[----:B------:R-:W-:Y:S01]  /*4cd0*/  USHF.R.S32.HI UR7, URZ, 0x1f, UR6 ;  /* 0x0000001f3f077899 */ /* 0x000fe20008011406 */
[C---:B-1----:R-:W-:Y:S01]  /*4ce0*/  VIADD R5, R4.reuse, 0xffffff80 ;  /* 0xffffff8004057836 */ /* 0x042fe20000000000 */
[----:B------:R-:W-:Y:S01]  /*4cf0*/  UIMAD UR20, UR10, UR13, UR9 ;  /* 0x0000000d0a1472a4 */ /* 0x000fe2000f8e0209 */
[----:B------:R-:W-:Y:S01]  /*4d00*/  ISETP.NE.AND P1, PT, R4, 0x80, PT ;  /* 0x000000800400780c */ /* 0x000fe20003f25270 */
[----:B------:R-:W-:Y:S02]  /*4d10*/  USHF.R.S32.HI UR19, URZ, 0x1f, UR16 ;  /* 0x0000001f3f137899 */ /* 0x000fe40008011410 */
[----:B------:R-:W-:Y:S01]  /*4d20*/  SHF.R.S32.HI R0, RZ, 0x1f, R5 ;  /* 0x0000001fff007819 */ /* 0x000fe20000011405 */
[----:B------:R-:W-:Y:S01]  /*4d30*/  UMOV UR9, 0x400 ;  /* 0x0000040000097882 */ /* 0x000fe20000000000 */
[----:B------:R-:W-:Y:S01]  /*4d40*/  ULDC.64 UR14, c[0x0][0x840] ;  /* 0x00021000000e7ab9 */ /* 0x000fe20000000a00 */
[----:B--2---:R-:W-:Y:S01]  /*4d50*/  ULEA UR9, UR11, UR9, 0x18 ;  /* 0x000000090b097291 */ /* 0x004fe2000f8ec03f */
[----:B------:R-:W-:Y:S01]  /*4d60*/  LEA.HI R2, R0, R5, RZ, 0x7 ;  /* 0x0000000500027211 */ /* 0x000fe200078f38ff */
[----:B------:R-:W-:Y:S01]  /*4d70*/  UIMAD UR11, UR37, UR18, URZ ;  /* 0x00000012250b72a4 */ /* 0x000fe2000f8e023f */
[----:B------:R-:W-:Y:S01]  /*4d80*/  BAR.SYNC.DEFER_BLOCKING 0x1, 0x100 ;  /* 0x0044000000007b1d */ /* 0x000fe20000010000 */
[----:B------:R-:W-:Y:S01]  /*4d90*/  UIMAD.WIDE.U32 UR4, UR10, UR12, UR6 ;  /* 0x0000000c0a0472a5 */ /* 0x000fe2000f8e0006 */
[C---:B------:R-:W-:Y:S01]  /*4da0*/  LOP3.LUT R0, R2.reuse, 0xfffff80, RZ, 0xc0, !PT ;  /* 0x0fffff8002007812 */ /* 0x040fe200078ec0ff */
[----:B------:R-:W-:Y:S01]  /*4db0*/  IMAD.SHL.U32 R2, R2, 0x40, RZ ;  /* 0x0000004002027824 */ /* 0x000fe200078e00ff */
[----:B------:R-:W-:Y:S01]  /*4dc0*/  USHF.R.S32.HI UR18, URZ, 0x1f, UR11 ;  /* 0x0000001f3f127899 */ /* 0x000fe2000801140b */
[C---:B------:R-:W-:Y:S01]  /*4dd0*/  ISETP.NE.AND P0, PT, R5.reuse, RZ, PT ;  /* 0x000000ff0500720c */ /* 0x040fe20003f05270 */
[----:B------:R-:W-:Y:S01]  /*4de0*/  UIADD3 UR16, UP0, UP1, UR16, UR11, UR10 ;  /* 0x0000000b10107290 */ /* 0x000fe2000f91e00a */
[----:B------:R-:W-:Y:S01]  /*4df0*/  IMAD.IADD R0, R5, 0x1, -R0 ;  /* 0x0000000105007824 */ /* 0x000fe200078e0a00 */
[----:B------:R-:W-:Y:S01]  /*4e00*/  LOP3.LUT R3, R2, 0x3fffe000, RZ, 0xc0, !PT ;  /* 0x3fffe00002037812 */ /* 0x000fe200078ec0ff */
[----:B------:R-:W-:-:S02]  /*4e10*/  UIMAD.WIDE.U32 UR6, UR10, UR14, UR6 ;  /* 0x0000000e0a0672a5 */ /* 0x000fc4000f8e0006 */
[----:B------:R-:W-:Y:S02]  /*4e20*/  UIMAD UR21, UR17, UR14, URZ ;  /* 0x0000000e111572a4 */ /* 0x000fe4000f8e023f */
[----:B------:R-:W-:Y:S01]  /*4e30*/  IMAD R0, R0, 0x4, R3 ;  /* 0x0000000400007824 */ /* 0x000fe200078e0203 */
[----:B------:R-:W-:Y:S02]  /*4e40*/  UIADD3.X UR14, UR19, UR18, UR17, UP0, UP1 ;  /* 0x00000012130e7290 */ /* 0x000fe400087e2411 */
[----:B------:R-:W-:Y:S02]  /*4e50*/  USHF.L.U32 UR11, UR16, 0x2, URZ ;  /* 0x00000002100b7899 */ /* 0x000fe4000800063f */
[----:B------:R-:W-:Y:S01]  /*4e60*/  LEA R0, R0, UR9, 0x2 ;  /* 0x0000000900007c11 */ /* 0x000fe2000f8e10ff */
[----:B------:R-:W-:Y:S01]  /*4e70*/  ULDC.64 UR12, c[0x0][0x868] ;  /* 0x00021a00000c7ab9 */ /* 0x000fe20000000a00 */
[----:B------:R-:W-:Y:S02]  /*4e80*/  USHF.L.U64.HI UR14, UR16, 0x2, UR14 ;  /* 0x00000002100e7899 */ /* 0x000fe4000801020e */
[----:B------:R-:W-:Y:S01]  /*4e90*/  UIADD3 UR16, UP0, UR11, UR12, URZ ;  /* 0x0000000c0b107290 */ /* 0x000fe2000ff1e03f */
[----:B------:R1:W-:Y:S01]  /*4ea0*/  STS.128 [R0], R24 ;  /* 0x0000001800007388 */ /* 0x0003e20000000c00 */
[----:B------:R-:W-:-:S02]  /*4eb0*/  USHF.R.S32.HI UR12, URZ, 0x1f, UR37 ;  /* 0x0000001f3f0c7899 */ /* 0x000fc40008011425 */
[----:B------:R-:W-:Y:S01]  /*4ec0*/  UIMAD UR15, UR10, UR15, UR21 ;  /* 0x0000000f0a0f72a4 */ /* 0x000fe2000f8e0215 */
[----:B------:R1:W-:Y:S01]  /*4ed0*/  STS.128 [R0+0x800], R28 ;  /* 0x0008001c00007388 */ /* 0x0003e20000000c00 */
[----:B------:R-:W-:Y:S01]  /*4ee0*/  ULDC.64 UR18, c[0x0][0x820] ;  /* 0x0002080000127ab9 */ /* 0x000fe20000000a00 */
[----:B------:R-:W-:Y:S01]  /*4ef0*/  UIADD3.X UR17, UR14, UR13, URZ, UP0, !UPT ;  /* 0x0000000d0e117290 */ /* 0x000fe200087fe43f */
[----:B------:R-:W-:Y:S01]  /*4f00*/  IMAD.U32 R2, RZ, RZ, UR16 ;  /* 0x00000010ff027e24 */ /* 0x000fe2000f8e00ff */
[----:B------:R1:W-:Y:S01]  /*4f10*/  STS.128 [R0+0x1000], R32 ;  /* 0x0010002000007388 */ /* 0x0003e20000000c00 */
[----:B------:R-:W-:Y:S01]  /*4f20*/  ULDC.64 UR22, c[0x0][0x848] ;  /* 0x0002120000167ab9 */ /* 0x000fe20000000a00 */
[----:B------:R-:W-:Y:S02]  /*4f30*/  UIMAD UR13, UR12, UR18, URZ ;  /* 0x000000120c0d72a4 */ /* 0x000fe4000f8e023f */
[----:B------:R1:W-:Y:S01]  /*4f40*/  STS.128 [R0+0x1800], R36 ;  /* 0x0018002400007388 */ /* 0x0003e20000000c00 */
[----:B------:R-:W-:Y:S01]  /*4f50*/  UIADD3 UR5, UR5, UR20, URZ ;  /* 0x0000001405057290 */ /* 0x000fe2000fffe03f */
[----:B------:R-:W-:Y:S01]  /*4f60*/  IMAD.U32 R3, RZ, RZ, UR17 ;  /* 0x00000011ff037e24 */ /* 0x000fe2000f8e00ff */
        /* <DEDUP_REMOVED lines=15> */
[----:B------:R-:W-:Y:S01]  /*5060*/  ULEA UR18, UP0, UR4, UR18, 0x2 ;  /* 0x0000001204127291 */ /* 0x000fe2000f80103f */
[----:B------:R1:W-:Y:S01]  /*5070*/  STS.128 [R0+0x4800], R60 ;  /* 0x0048003c00007388 */ /* 0x0003e20000000c00 */
[----:B------:R-:W-:Y:S02]  /*5080*/  UIADD3 UR5, UR7, UR12, URZ ;  /* 0x0000000c07057290 */ /* 0x000fe4000fffe03f */
        /* <DEDUP_REMOVED lines=11> */
.L_x_2803:
[----:B------:R-:W2:Y:S04]  /*5140*/  LDG.E.STRONG.GPU R4, desc[UR46][R2.64] ;  /* 0x0000002e02047981 */ /* 0x000ea8000c1ef900 */
[----:B--2---:R-:W-:Y:S01]  /*5150*/  CCTL.IVALL ;  /* 0x00000000ff00798f */ /* 0x004fe20002000000 */
[----:B------:R-:W-:Y:S05]  /*5160*/  YIELD ;  /* 0x0000000000007946 */ /* 0x000fea0003800000 */
[----:B------:R-:W-:-:S13]  /*5170*/  ISETP.NE.AND P0, PT, R4, UR15, PT ;  /* 0x0000000f04007c0c */ /* 0x000fda000bf05270 */
[----:B------:R-:W-:Y:S05]  /*5180*/  @P0 BRA `(.L_x_2803) ;  /* 0xfffffffc00ec0947 */ /* 0x000fea000383ffff */
.L_x_2802:
[----:B------:R-:W-:Y:S05]  /*5190*/  BSYNC B0 ;  /* 0x0000000000007941 */ /* 0x000fea0003800000 */
.L_x_2801:
[----:B------:R-:W-:-:S03]  /*51a0*/  UMOV UR4, 0xffffffff ;  /* 0xffffffff00047882 */ /* 0x000fc60000000000 */
[----:B------:R-:W-:Y:S05]  /*51b0*/  BRA.DIV UR4, `(.L_x_2804) ;  /* 0x0000004604047947 */ /* 0x000fea000b800000 */
[----:B------:R-:W-:Y:S01]  /*51c0*/  NOP ;  /* 0x0000000000007918 */ /* 0x000fe20000000000 */
.L_x_2893:
        /* <DEDUP_REMOVED lines=15> */
.L_x_2807:
[----:B------:R-:W-:Y:S01]  /*52c0*/  @P0 ELECT P2, URZ, PT ;  /* 0x00000000003f082f */ /* 0x000fe20003840000 */
[----:B------:R2:W-:-:S12]  /*52d0*/  UBLKRED.G.S.ADD.F32.RN [UR4], [UR9], UR6, desc[UR12] ;  /* 0x00000c04090073bb */ /* 0x0005d800080a1406 */
[----:B------:R-:W-:Y:S02]  /*52e0*/  @P2 PLOP3.LUT P0, PT, P2, PT, PT, 0x8, 0x0 ;  /* 0x000000000000281c */ /* 0x000fe4000170e170 */
[----:B------:R-:W-:-:S11]  /*52f0*/  PLOP3.LUT P2, PT, PT, PT, PT, 0x8, 0x0 ;  /* 0x000000000000781c */ /* 0x000fd60003f4e170 */
[----:B--2---:R-:W-:Y:S05]  /*5300*/  @P0 BRA.U.ANY `(.L_x_2807) ;  /* 0xfffffffd00ec0947 */ /* 0x004fea000393ffff */
[----:B------:R0:W-:Y:S01]  /*5310*/  UTMACMDFLUSH ;  /* 0x00000000000079b7 */ /* 0x0001e20000000000 */
[----:B------:R-:W-:-:S04]  /*5320*/  DEPBAR.LE SB0, 0x0 ;  /* 0x000080000000791a */ /* 0x000fc80000000000 */
.L_x_2806:
[----:B------:R-:W-:Y:S05]  /*5330*/  BSYNC B0 ;  /* 0x0000000000007941 */ /* 0x000fea0003800000 */
.L_x_2805:
        /* <DEDUP_REMOVED lines=14> */
.L_x_2809:
[----:B------:R-:W-:Y:S05]  /*5420*/  BSYNC B0 ;  /* 0x0000000000007941 */ /* 0x000fea0003800000 */
.L_x_2808:
        /* <DEDUP_REMOVED lines=24> */
.L_x_2812:
[----:B-12---:R-:W2:Y:S04]  /*55b0*/  LDG.E.STRONG.GPU R0, desc[UR46][R2.64] ;  /* 0x0000002e02007981 */ /* 0x006ea8000c1ef900 */
[----:B--2---:R-:W-:Y:S01]  /*55c0*/  CCTL.IVALL ;  /* 0x00000000ff00798f */ /* 0x004fe20002000000 */
[----:B------:R-:W-:Y:S05]  /*55d0*/  YIELD ;  /* 0x0000000000007946 */ /* 0x000fea0003800000 */
[----:B------:R-:W-:-:S13]  /*55e0*/  ISETP.NE.AND P0, PT, R0, UR15, PT ;  /* 0x0000000f00007c0c */ /* 0x000fda000bf05270 */
[----:B------:R-:W-:Y:S05]  /*55f0*/  @P0 BRA `(.L_x_2812) ;  /* 0xfffffffc00ec0947 */ /* 0x000fea000383ffff */
.L_x_2811:
[----:B------:R-:W-:Y:S05]  /*5600*/  BSYNC B0 ;  /* 0x0000000000007941 */ /* 0x000fea0003800000 */
.L_x_2810:
[----:B------:R-:W-:-:S03]  /*5610*/  UMOV UR4, 0xffffffff ;  /* 0xffffffff00047882 */ /* 0x000fc60000000000 */
[----:B------:R-:W-:Y:S05]  /*5620*/  BRA.DIV UR4, `(.L_x_2813) ;  /* 0x0000004204047947 */ /* 0x000fea000b800000 */
[----:B------:R-:W-:Y:S01]  /*5630*/  NOP ;  /* 0x0000000000007918 */ /* 0x000fe20000000000 */
.L_x_2896:
        /* <DEDUP_REMOVED lines=16> */
.L_x_2816:
[----:B------:R-:W-:Y:S01]  /*5740*/  @P0 ELECT P2, URZ, PT ;  /* 0x00000000003f082f */ /* 0x000fe20003840000 */
[----:B------:R3:W-:-:S12]  /*5750*/  UBLKRED.G.S.ADD.F32.RN [UR4], [UR9], UR6, desc[UR10] ;  /* 0x00000a04090073bb */ /* 0x0007d800080a1406 */
[----:B------:R-:W-:Y:S02]  /*5760*/  @P2 PLOP3.LUT P0, PT, P2, PT, PT, 0x8, 0x0 ;  /* 0x000000000000281c */ /* 0x000fe4000170e170 */
[----:B------:R-:W-:-:S11]  /*5770*/  PLOP3.LUT P2, PT, PT, PT, PT, 0x8, 0x0 ;  /* 0x000000000000781c */ /* 0x000fd60003f4e170 */
[----:B---3--:R-:W-:Y:S05]  /*5780*/  @P0 BRA.U.ANY `(.L_x_2816) ;  /* 0xfffffffd00ec0947 */ /* 0x008fea000393ffff */
[----:B------:R0:W-:Y:S01]  /*5790*/  UTMACMDFLUSH ;  /* 0x00000000000079b7 */ /* 0x0001e20000000000 */
[----:B------:R-:W-:-:S04]  /*57a0*/  DEPBAR.LE SB0, 0x0 ;  /* 0x000080000000791a */ /* 0x000fc80000000000 */
.L_x_2815:
[----:B------:R-:W-:Y:S05]  /*57b0*/  BSYNC B0 ;  /* 0x0000000000007941 */ /* 0x000fea0003800000 */
.L_x_2814:
        /* <DEDUP_REMOVED lines=14> */
.L_x_2777:
        /* <DEDUP_REMOVED lines=29> */
.L_x_2818:
[----:B------:R-:W-:Y:S01]  /*5a70*/  ULDC UR9, c[0x0][0x8cc] ;  /* 0x0002330000097ab9 */ /* 0x000fe20000000800 */
[----:B------:R-:W-:Y:S01]  /*5a80*/  UMOV UR7, UR8 ;  /* 0x0000000800077c82 */ /* 0x000fe20008000000 */
[----:B------:R-:W-:-:S11]  /*5a90*/  UISETP.NE.AND UP0, UPT, UR9, 0x1, UPT ;  /* 0x000000010900788c */ /* 0x000fd6000bf05270 */
[----:B------:R-:W-:Y:S02]  /*5aa0*/  @UP0 ULDC.64 UR10, c[0x0][0x8d0] ;  /* 0x00023400000a0ab9 */ /* 0x000fe40000000a00 */
[----:B------:R-:W-:-:S04]  /*5ab0*/  UIMAD.WIDE.U32 UR4, UR8, UR10, URZ ;  /* 0x0000000a080472a5 */ /* 0x000fc8000f8e003f */
[----:B------:R-:W-:-:S04]  /*5ac0*/  @UP0 USHF.R.U32.HI UR7, URZ, UR11, UR5 ;  /* 0x0000000b3f070299 */ /* 0x000fc80008011605 */
[----:B------:R-:W-:-:S12]  /*5ad0*/  UIMAD UR4, UR7, UR9, URZ ;  /* 0x00000009070472a4 */ /* 0x000fd8000f8e023f */
.L_x_2819:
        /* <DEDUP_REMOVED lines=84> */
.L_x_2823:
[----:B------:R-:W2:Y:S04]  /*6020*/  LDG.E.STRONG.GPU R4, desc[UR46][R2.64] ;  /* 0x0000002e02047981 */ /* 0x000ea8000c1ef900 */
[----:B--2---:R-:W-:Y:S01]  /*6030*/  CCTL.IVALL ;  /* 0x00000000ff00798f */ /* 0x004fe20002000000 */
[----:B------:R-:W-:Y:S05]  /*6040*/  YIELD ;  /* 0x0000000000007946 */ /* 0x000fea0003800000 */
[----:B------:R-:W-:-:S13]  /*6050*/  ISETP.NE.AND P1, PT, R4, R5, PT ;  /* 0x000000050400720c */ /* 0x000fda0003f25270 */
[----:B------:R-:W-:Y:S05]  /*6060*/  @P1 BRA `(.L_x_2823) ;  /* 0xfffffffc00ec1947 */ /* 0x000fea000383ffff */
.L_x_2822:
[----:B------:R-:W-:Y:S05]  /*6070*/  BSYNC B0 ;  /* 0x0000000000007941 */ /* 0x000fea0003800000 */
.L_x_2821:
[----:B------:R-:W-:-:S03]  /*6080*/  UMOV UR4, 0xffffffff ;  /* 0xffffffff00047882 */ /* 0x000fc60000000000 */
[----:B------:R-:W-:Y:S05]  /*6090*/  BRA.DIV UR4, `(.L_x_2824) ;  /* 0x0000003604847947 */ /* 0x000fea000b800000 */
[----:B------:R-:W-:Y:S01]  /*60a0*/  NOP ;  /* 0x0000000000007918 */ /* 0x000fe20000000000 */
.L_x_2899:
        /* <DEDUP_REMOVED lines=22> */
.L_x_2826:
[----:B------:R-:W-:Y:S05]  /*6210*/  BSYNC B0 ;  /* 0x0000000000007941 */ /* 0x000fea0003800000 */
.L_x_2825:
        /* <DEDUP_REMOVED lines=20> */
.L_x_2828:
[----:B------:R-:W-:Y:S05]  /*6360*/  BSYNC B0 ;  /* 0x0000000000007941 */ /* 0x000fea0003800000 */
.L_x_2827:
[----:B------:R-:W-:Y:S06]  /*6370*/  BAR.ARV 0xa, 0xa0 ;  /* 0x0282800000007b1d */ /* 0x000fec0000002000 */
[----:B------:R-:W-:Y:S04]  /*6380*/  BSSY B0, `(.L_x_2829) ;  /* 0x0000003000007945 */ /* 0x000fe80003800000 */
[----:B------:R-:W-:Y:S05]  /*6390*/  @!P0 BRA `(.L_x_2830) ;  /* 0x0000000000048947 */ /* 0x000fea0003800000 */
[----:B------:R-:W-:-:S04]  /*63a0*/  DEPBAR.LE SB0, 0x0 ;  /* 0x000080000000791a */ /* 0x000fc80000000000 */
.L_x_2830:
[----:B------:R-:W-:Y:S05]  /*63b0*/  BSYNC B0 ;  /* 0x0000000000007941 */ /* 0x000fea0003800000 */
.L_x_2829:
        /* <DEDUP_REMOVED lines=19> */
.L_x_2832:
[----:B------:R-:W-:Y:S05]  /*64f0*/  BSYNC B0 ;  /* 0x0000000000007941 */ /* 0x000fea0003800000 */
.L_x_2831:
[----:B------:R-:W-:Y:S01]  /*6500*/  UIADD3 UR17, UR8, 0x1, URZ ;  /* 0x0000000108117890 */ /* 0x000fe2000fffe03f */
[----:B------:R-:W-:Y:S11]  /*6510*/  BRA `(.L_x_2833) ;  /* 0x0000000000047947 */ /* 0x000ff60003800000 */
.L_x_2820:
[----:B------:R-:W-:-:S05]  /*6520*/  UMOV UR17, UR8 ;  /* 0x0000000800117c82 */ /* 0x000fca0008000000 */
.L_x_2833:
        /* <DEDUP_REMOVED lines=12> */
.L_x_2858:
        /* <DEDUP_REMOVED lines=18> */
.L_x_2836:
[----:B------:R-:W2:Y:S04]  /*6710*/  LDG.E.STRONG.GPU R4, desc[UR46][R2.64] ;  /* 0x0000002e02047981 */ /* 0x000ea8000c1ef900 */
[----:B--2---:R-:W-:Y:S01]  /*6720*/  CCTL.IVALL ;  /* 0x00000000ff00798f */ /* 0x004fe20002000000 */
[----:B------:R-:W-:Y:S05]  /*6730*/  YIELD ;  /* 0x0000000000007946 */ /* 0x000fea0003800000 */
[----:B------:R-:W-:-:S13]  /*6740*/  ISETP.NE.AND P1, PT, R4, R5, PT ;  /* 0x000000050400720c */ /* 0x000fda0003f25270 */
[----:B------:R-:W-:Y:S05]  /*6750*/  @P1 BRA `(.L_x_2836) ;  /* 0xfffffffc00ec1947 */ /* 0x000fea000383ffff */
.L_x_2835:
[----:B------:R-:W-:Y:S05]  /*6760*/  BSYNC B0 ;  /* 0x0000000000007941 */ /* 0x000fea0003800000 */
.L_x_2834:
[----:B------:R-:W-:-:S03]  /*6770*/  UMOV UR18, 0xffffffff ;  /* 0xffffffff00127882 */ /* 0x000fc60000000000 */
[----:B------:R-:W-:Y:S05]  /*6780*/  BRA.DIV UR18, `(.L_x_2837) ;  /* 0x0000002e12e47947 */ /* 0x000fea000b800000 */
[----:B------:R-:W-:Y:S01]  /*6790*/  NOP ;  /* 0x0000000000007918 */ /* 0x000fe20000000000 */
.L_x_2902:
        /* <DEDUP_REMOVED lines=19> */
.L_x_2839:
[----:B------:R-:W-:Y:S05]  /*68d0*/  BSYNC B0 ;  /* 0x0000000000007941 */ /* 0x000fea0003800000 */
.L_x_2838:
        /* <DEDUP_REMOVED lines=15> */
.L_x_2841:
[----:B------:R-:W-:Y:S05]  /*69d0*/  BSYNC B0 ;  /* 0x0000000000007941 */ /* 0x000fea0003800000 */
.L_x_2840:
[----:B------:R-:W-:Y:S06]  /*69e0*/  BAR.ARV 0xa, 0xa0 ;  /* 0x0282800000007b1d */ /* 0x000fec0000002000 */
[----:B------:R-:W-:Y:S04]  /*69f0*/  BSSY B0, `(.L_x_2842) ;  /* 0x0000003000007945 */ /* 0x000fe80003800000 */
[----:B------:R-:W-:Y:S05]  /*6a00*/  @!P0 BRA `(.L_x_2843) ;  /* 0x0000000000048947 */ /* 0x000fea0003800000 */
[----:B------:R-:W-:-:S04]  /*6a10*/  DEPBAR.LE SB0, 0x0 ;  /* 0x000080000000791a */ /* 0x000fc80000000000 */
.L_x_2843:
[----:B------:R-:W-:Y:S05]  /*6a20*/  BSYNC B0 ;  /* 0x0000000000007941 */ /* 0x000fea0003800000 */
.L_x_2842:
        /* <DEDUP_REMOVED lines=19> */
.L_x_2845:
[----:B------:R-:W-:Y:S05]  /*6b60*/  BSYNC B0 ;  /* 0x0000000000007941 */ /* 0x000fea0003800000 */
.L_x_2844:
        /* <DEDUP_REMOVED lines=17> */
.L_x_2848:
[----:B------:R-:W2:Y:S04]  /*6c80*/  LDG.E.STRONG.GPU R4, desc[UR46][R2.64] ;  /* 0x0000002e02047981 */ /* 0x000ea8000c1ef900 */
[----:B--2---:R-:W-:Y:S01]  /*6c90*/  CCTL.IVALL ;  /* 0x00000000ff00798f */ /* 0x004fe20002000000 */
[----:B------:R-:W-:Y:S05]  /*6ca0*/  YIELD ;  /* 0x0000000000007946 */ /* 0x000fea0003800000 */
[----:B------:R-:W-:-:S13]  /*6cb0*/  ISETP.NE.AND P1, PT, R4, R5, PT ;  /* 0x000000050400720c */ /* 0x000fda0003f25270 */
[----:B------:R-:W-:Y:S05]  /*6cc0*/  @P1 BRA `(.L_x_2848) ;  /* 0xfffffffc00ec1947 */ /* 0x000fea000383ffff */
.L_x_2847:
[----:B------:R-:W-:Y:S05]  /*6cd0*/  BSYNC B0 ;  /* 0x0000000000007941 */ /* 0x000fea0003800000 */
.L_x_2846:
[----:B------:R-:W-:-:S03]  /*6ce0*/  UMOV UR10, 0xffffffff ;  /* 0xffffffff000a7882 */ /* 0x000fc60000000000 */
[----:B------:R-:W-:Y:S05]  /*6cf0*/  BRA.DIV UR10, `(.L_x_2849) ;  /* 0x0000002a0aa47947 */ /* 0x000fea000b800000 */
[----:B------:R-:W-:Y:S01]  /*6d00*/  NOP ;  /* 0x0000000000007918 */ /* 0x000fe20000000000 */
.L_x_2905:
        /* <DEDUP_REMOVED lines=15> */
.L_x_2851:
[----:B------:R-:W-:Y:S05]  /*6e00*/  BSYNC B0 ;  /* 0x0000000000007941 */ /* 0x000fea0003800000 */
.L_x_2850:
        /* <DEDUP_REMOVED lines=15> */
.L_x_2853:
[----:B------:R-:W-:Y:S05]  /*6f00*/  BSYNC B0 ;  /* 0x0000000000007941 */ /* 0x000fea0003800000 */
.L_x_2852:
[----:B------:R-:W-:Y:S06]  /*6f10*/  BAR.ARV 0xa, 0xa0 ;  /* 0x0282800000007b1d */ /* 0x000fec0000002000 */
[----:B------:R-:W-:Y:S04]  /*6f20*/  BSSY B0, `(.L_x_2854) ;  /* 0x0000003000007945 */ /* 0x000fe80003800000 */
[----:B------:R-:W-:Y:S05]  /*6f30*/  @!P0 BRA `(.L_x_2855) ;  /* 0x0000000000048947 */ /* 0x000fea0003800000 */
[----:B------:R-:W-:-:S04]  /*6f40*/  DEPBAR.LE SB0, 0x0 ;  /* 0x000080000000791a */ /* 0x000fc80000000000 */
.L_x_2855:
[----:B------:R-:W-:Y:S05]  /*6f50*/  BSYNC B0 ;  /* 0x0000000000007941 */ /* 0x000fea0003800000 */
.L_x_2854:
        /* <DEDUP_REMOVED lines=19> */
.L_x_2857:
[----:B------:R-:W-:Y:S05]  /*7090*/  BSYNC B0 ;  /* 0x0000000000007941 */ /* 0x000fea0003800000 */
.L_x_2856:
[----:B------:R-:W-:Y:S02]  /*70a0*/  UIADD3 UR17, UR17, 0x2, URZ ;  /* 0x0000000211117890 */ /* 0x000fe4000fffe03f */
[----:B------:R-:W-:Y:S02]  /*70b0*/  UIADD3 UR4, UR4, 0x4000, URZ ;  /* 0x0000400004047890 */ /* 0x000fe4000fffe03f */
[----:B------:R-:W-:-:S06]  /*70c0*/  UISETP.GE.AND UP0, UPT, UR17, UR5, UPT ;  /* 0x000000051100728c */ /* 0x000fcc000bf06270 */
[----:B------:R-:W-:-:S13]  /*70d0*/  PLOP3.LUT P1, PT, PT, PT, UP0, 0x80, 0x0 ;  /* 0x000000000000781c */ /* 0x000fda0003f2f008 */
[----:B------:R-:W-:Y:S05]  /*70e0*/  @!P1 BRA `(.L_x_2858) ;  /* 0xfffffff400409947 */ /* 0x000fea000383ffff */
[----:B------:R-:W-:Y:S05]  /*70f0*/  BRA `(.L_x_2781) ;  /* 0x0000002000c87947 */ /* 0x000fea0003800000 */
.L_x_2817:
        /* <DEDUP_REMOVED lines=21> */
.L_x_2859:
[----:B------:R-:W-:Y:S01]  /*7250*/  ULDC UR9, c[0x0][0x8cc] ;  /* 0x0002330000097ab9 */ /* 0x000fe20000000800 */
[----:B------:R-:W-:Y:S01]  /*7260*/  UMOV UR7, UR8 ;  /* 0x0000000800077c82 */ /* 0x000fe20008000000 */
[----:B------:R-:W-:-:S11]  /*7270*/  UISETP.NE.AND UP0, UPT, UR9, 0x1, UPT ;  /* 0x000000010900788c */ /* 0x000fd6000bf05270 */
[----:B------:R-:W-:Y:S02]  /*7280*/  @UP0 ULDC.64 UR10, c[0x0][0x8d0] ;  /* 0x00023400000a0ab9 */ /* 0x000fe40000000a00 */
[----:B------:R-:W-:-:S04]  /*7290*/  UIMAD.WIDE.U32 UR4, UR8, UR10, URZ ;  /* 0x0000000a080472a5 */ /* 0x000fc8000f8e003f */
[----:B------:R-:W-:-:S04]  /*72a0*/  @UP0 USHF.R.U32.HI UR7, URZ, UR11, UR5 ;  /* 0x0000000b3f070299 */ /* 0x000fc80008011605 */
[----:B------:R-:W-:-:S12]  /*72b0*/  UIMAD UR4, UR7, UR9, URZ ;  /* 0x00000009070472a4 */ /* 0x000fd8000f8e023f */
.L_x_2860:
        /* <DEDUP_REMOVED lines=73> */
.L_x_2906:
        /* <DEDUP_REMOVED lines=15> */
.L_x_2864:
        /* <DEDUP_REMOVED lines=97> */
.L_x_2875:
[----:B--234-:R-:W-:-:S04]  /*7e50*/  SHF.L.U32 R21, R11, 0x1f, RZ ;  /* 0x0000001f0b157819 */ /* 0x01cfc800000006ff */
[----:B------:R-:W1:Y:S02]  /*7e60*/  SYNCS.PHASECHK.TRANS64.TRYWAIT P1, [R16+URZ+0x30840], R21 ;  /* 0x03084015100075a7 */ /* 0x000e64000802017f */
[----:B-1----:R-:W-:Y:S05]  /*7e70*/  @!P1 BRA `(.L_x_2867) ;  /* 0x0000001800749947 */ /* 0x002fea0003800000 */
.L_x_2907:
[----:B------:R-:W-:Y:S05]  /*7e80*/  @P0 BRA `(.L_x_2868) ;  /* 0x0000000000140947 */ /* 0x000fea0003800000 */
[----:B------:R-:W-:Y:S01]  /*7e90*/  ISETP.NE.AND P1, PT, R6, RZ, PT ;  /* 0x000000ff0600720c */ /* 0x000fe20003f25270 */
[----:B------:R-:W-:-:S04]  /*7ea0*/  IMAD.MOV.U32 R3, RZ, RZ, 0x4100 ;  /* 0x00004100ff037424 */ /* 0x000fc800078e00ff */
[----:B------:R3:W-:Y:S08]  /*7eb0*/  SYNCS.ARRIVE.TRANS64 RZ, [R16+URZ+0x30830], R3 ;  /* 0x0308300310ff79a7 */ /* 0x0007f0000800003f */
[----:B------:R-:W-:Y:S05]  /*7ec0*/  @!P1 BRA `(.L_x_2868) ;  /* 0x0000000000049947 */ /* 0x000fea0003800000 */
[----:B------:R-:W-:Y:S01]  /*7ed0*/  BPT.TRAP 0x1 ;  /* 0x000000040000795c */ /* 0x000fe20000300000 */
.L_x_2868:
        /* <DEDUP_REMOVED lines=36> */
.L_x_2908:
[----:B------:R-:W-:Y:S05]  /*8120*/  @P0 BRA `(.L_x_2870) ;  /* 0x0000000000140947 */ /* 0x000fea0003800000 */
[----:B------:R-:W-:Y:S01]  /*8130*/  ISETP.NE.AND P1, PT, R6, RZ, PT ;  /* 0x000000ff0600720c */ /* 0x000fe20003f25270 */
[----:B------:R-:W-:-:S04]  /*8140*/  IMAD.MOV.U32 R2, RZ, RZ, 0x4100 ;  /* 0x00004100ff027424 */ /* 0x000fc800078e00ff */
[----:B------:R3:W-:Y:S08]  /*8150*/  SYNCS.ARRIVE.TRANS64 RZ, [R16+URZ+0x30818], R2 ;  /* 0x0308180210ff79a7 */ /* 0x0007f0000800003f */
[----:B------:R-:W-:Y:S05]  /*8160*/  @!P1 BRA `(.L_x_2870) ;  /* 0x0000000000049947 */ /* 0x000fea0003800000 */
[----:B------:R-:W-:Y:S01]  /*8170*/  BPT.TRAP 0x1 ;  /* 0x000000040000795c */ /* 0x000fe20000300000 */
.L_x_2870:
        /* <DEDUP_REMOVED lines=36> */
.L_x_2909:
[----:B------:R-:W-:Y:S05]  /*83c0*/  @P0 BRA `(.L_x_2872) ;  /* 0x0000000000140947 */ /* 0x000fea0003800000 */
[----:B------:R-:W-:Y:S01]  /*83d0*/  ISETP.NE.AND P1, PT, R6, RZ, PT ;  /* 0x000000ff0600720c */ /* 0x000fe20003f25270 */
[----:B-123--:R-:W-:-:S04]  /*83e0*/  IMAD.MOV.U32 R21, RZ, RZ, 0x4100 ;  /* 0x00004100ff157424 */ /* 0x00efc800078e00ff */
[----:B------:R4:W-:Y:S08]  /*83f0*/  SYNCS.ARRIVE.TRANS64 RZ, [R16+URZ+0x30838], R21 ;  /* 0x0308381510ff79a7 */ /* 0x0009f0000800003f */
[----:B------:R-:W-:Y:S05]  /*8400*/  @!P1 BRA `(.L_x_2872) ;  /* 0x0000000000049947 */ /* 0x000fea0003800000 */
[----:B------:R-:W-:Y:S01]  /*8410*/  BPT.TRAP 0x1 ;  /* 0x000000040000795c */ /* 0x000fe20000300000 */
.L_x_2872:
        /* <DEDUP_REMOVED lines=31> */
.L_x_2911:
[----:B------:R-:W-:Y:S05]  /*8610*/  @P0 BRA `(.L_x_2874) ;  /* 0x0000000000140947 */ /* 0x000fea0003800000 */
[----:B------:R-:W-:Y:S01]  /*8620*/  ISETP.NE.AND P1, PT, R6, RZ, PT ;  /* 0x000000ff0600720c */ /* 0x000fe20003f25270 */
[----:B------:R-:W-:-:S04]  /*8630*/  IMAD.MOV.U32 R5, RZ, RZ, 0x4100 ;  /* 0x00004100ff057424 */ /* 0x000fc800078e00ff */
[----:B------:R1:W-:Y:S08]  /*8640*/  SYNCS.ARRIVE.TRANS64 RZ, [R16+URZ+0x30810], R5 ;  /* 0x0308100510ff79a7 */ /* 0x0003f0000800003f */
[----:B------:R-:W-:Y:S05]  /*8650*/  @!P1 BRA `(.L_x_2874) ;  /* 0x0000000000049947 */ /* 0x000fea0003800000 */
[----:B------:R-:W-:Y:S01]  /*8660*/  BPT.TRAP 0x1 ;  /* 0x000000040000795c */ /* 0x000fe20000300000 */
.L_x_2874:
        /* <DEDUP_REMOVED lines=37> */
.L_x_2866:
        /* <DEDUP_REMOVED lines=8> */
.L_x_2912:
[----:B------:R-:W-:Y:S05]  /*8940*/  @P0 BRA `(.L_x_2877) ;  /* 0x0000000000140947 */ /* 0x000fea0003800000 */
[----:B------:R-:W-:Y:S01]  /*8950*/  ISETP.NE.AND P1, PT, R6, RZ, PT ;  /* 0x000000ff0600720c */ /* 0x000fe20003f25270 */
[----:B------:R-:W-:-:S04]  /*8960*/  IMAD.MOV.U32 R5, RZ, RZ, 0x4100 ;  /* 0x00004100ff057424 */ /* 0x000fc800078e00ff */
[----:B------:R2:W-:Y:S08]  /*8970*/  SYNCS.ARRIVE.TRANS64 RZ, [R16+URZ+0x30830], R5 ;  /* 0x0308300510ff79a7 */ /* 0x0005f0000800003f */
[----:B------:R-:W-:Y:S05]  /*8980*/  @!P1 BRA `(.L_x_2877) ;  /* 0x0000000000049947 */ /* 0x000fea0003800000 */
[----:B------:R-:W-:Y:S01]  /*8990*/  BPT.TRAP 0x1 ;  /* 0x000000040000795c */ /* 0x000fe20000300000 */
.L_x_2877:
        /* <DEDUP_REMOVED lines=33> */
.L_x_2913:
[----:B------:R-:W-:Y:S05]  /*8bb0*/  @P0 BRA `(.L_x_2879) ;  /* 0x0000000000140947 */ /* 0x000fea0003800000 */
[----:B------:R-:W-:Y:S01]  /*8bc0*/  ISETP.NE.AND P0, PT, R6, RZ, PT ;  /* 0x000000ff0600720c */ /* 0x000fe20003f05270 */
[----:B------:R-:W-:-:S04]  /*8bd0*/  IMAD.MOV.U32 R5, RZ, RZ, 0x4100 ;  /* 0x00004100ff057424 */ /* 0x000fc800078e00ff */
[----:B------:R1:W-:Y:S08]  /*8be0*/  SYNCS.ARRIVE.TRANS64 RZ, [R16+URZ+0x30818], R5 ;  /* 0x0308180510ff79a7 */ /* 0x0003f0000800003f */
[----:B------:R-:W-:Y:S05]  /*8bf0*/  @!P0 BRA `(.L_x_2879) ;  /* 0x0000000000048947 */ /* 0x000fea0003800000 */
[----:B------:R-:W-:Y:S01]  /*8c00*/  BPT.TRAP 0x1 ;  /* 0x000000040000795c */ /* 0x000fe20000300000 */
.L_x_2879:
        /* <DEDUP_REMOVED lines=37> */
.L_x_2865:
[----:B------:R-:W1:Y:S01]  /*8e60*/  S2R R0, SR_TID.X ;  /* 0x0000000000007919 */ /* 0x000e620000002100 */
[----:B------:R-:W-:Y:S01]  /*8e70*/  IMAD R3, R19, 0x8, R16 ;  /* 0x0000000813037824 */ /* 0x000fe200078e0210 */
[----:B-1----:R-:W-:Y:S02]  /*8e80*/  LOP3.LUT R2, R0, 0x7f, RZ, 0xc0, !PT ;  /* 0x0000007f00027812 */ /* 0x002fe400078ec0ff */
[----:B------:R-:W-:Y:S02]  /*8e90*/  SHF.L.U32 R0, R11, 0x1f, RZ ;  /* 0x0000001f0b007819 */ /* 0x000fe400000006ff */
[----:B------:R-:W-:Y:S02]  /*8ea0*/  ISETP.NE.AND P1, PT, R2, RZ, PT ;  /* 0x000000ff0200720c */ /* 0x000fe40003f25270 */
[----:B------:R-:W1:Y:S02]  /*8eb0*/  SYNCS.PHASECHK.TRANS64.TRYWAIT P0, [R3+URZ+0x30840], R0 ;  /* 0x03084000030075a7 */ /* 0x000e64000800017f */
[----:B-1----:R-:W-:Y:S09]  /*8ec0*/  @!P0 BRA `(.L_x_2880) ;  /* 0x0000000800dc8947 */ /* 0x002ff20003800000 */
.L_x_2914:
[----:B------:R-:W-:Y:S05]  /*8ed0*/  @P1 BRA `(.L_x_2881) ;  /* 0x0000000000181947 */ /* 0x000fea0003800000 */
[----:B------:R-:W1:Y:S01]  /*8ee0*/  S2R R2, SR_TID.X ;  /* 0x0000000000027919 */ /* 0x000e620000002100 */
[----:B------:R-:W-:-:S04]  /*8ef0*/  IMAD.MOV.U32 R0, RZ, RZ, 0x4100 ;  /* 0x00004100ff007424 */ /* 0x000fc800078e00ff */
[----:B------:R1:W-:Y:S02]  /*8f00*/  SYNCS.ARRIVE.TRANS64 RZ, [R3+URZ+0x30830], R0 ;  /* 0x0308300003ff79a7 */ /* 0x0003e4000800003f */
[----:B-1----:R-:W-:-:S13]  /*8f10*/  LOP3.LUT P0, RZ, R2, 0x1f, RZ, 0xc0, !PT ;  /* 0x0000001f02ff7812 */ /* 0x002fda000780c0ff */
[----:B------:R-:W-:Y:S05]  /*8f20*/  @!P0 BRA `(.L_x_2881) ;  /* 0x0000000000048947 */ /* 0x000fea0003800000 */
[----:B------:R-:W-:Y:S01]  /*8f30*/  BPT.TRAP 0x1 ;  /* 0x000000040000795c */ /* 0x000fe20000300000 */
.L_x_2881:
        /* <DEDUP_REMOVED lines=40> */
.L_x_2862:
[----:B------:R-:W-:Y:S05]  /*91c0*/  BSYNC B0 ;  /* 0x0000000000007941 */ /* 0x000fea0003800000 */
.L_x_2861:
[----:B------:R-:W-:-:S03]  /*91d0*/  UMOV UR7, 0xffffffff ;  /* 0xffffffff00077882 */ /* 0x000fc60000000000 */
[----:B------:R-:W-:Y:S05]  /*91e0*/  BRA.DIV UR7, `(.L_x_2882) ;  /* 0x0000000a07287947 */ /* 0x000fea000b800000 */
[----:B------:R-:W-:-:S13]  /*91f0*/  ELECT P6, URZ, PT ;  /* 0x00000000003f782f */ /* 0x000fda00038c0000 */
.L_x_2917:
[----:B------:R-:W-:Y:S05]  /*9200*/  @!P6 BRA `(.L_x_2781) ;  /* 0x000000000084e947 */ /* 0x000fea0003800000 */
[----:B------:R-:W-:-:S06]  /*9210*/  ULOP3.LUT UR7, UR38, 0x2, URZ, 0xfc, !UPT ;  /* 0x0000000226077892 */ /* 0x000fcc000f8efc3f */
[----:B------:R-:W-:-:S05]  /*9220*/  IMAD.U32 R2, RZ, RZ, UR7 ;  /* 0x00000007ff027e24 */ /* 0x000fca000f8e00ff */
[----:B------:R-:W-:-:S13]  /*9230*/  ISETP.NE.AND P2, PT, R2, 0x3, PT ;  /* 0x000000030200780c */ /* 0x000fda0003f45270 */
[----:B------:R-:W-:Y:S05]  /*9240*/  @!P2 BRA `(.L_x_2883) ;  /* 0x000000000004a947 */ /* 0x000fea0003800000 */
[----:B------:R-:W-:Y:S01]  /*9250*/  BPT.TRAP 0x1 ;  /* 0x000000040000795c */ /* 0x000fe20000300000 */
.L_x_2883:
        /* <DEDUP_REMOVED lines=15> */
.L_x_2918:
[----:B------:R-:W2:Y:S02]  /*9350*/  SYNCS.PHASECHK.TRANS64.TRYWAIT P0, [R3+URZ], R2 ;  /* 0x00000002030075a7 */ /* 0x000ea4000800017f */
[----:B--2---:R-:W-:Y:S05]  /*9360*/  @!P0 BRA `(.L_x_2885) ;  /* 0x0000000400fc8947 */ /* 0x004fea0003800000 */
.L_x_2919:
[----:B------:R-:W-:Y:S05]  /*9370*/  @!P2 BRA `(.L_x_2886) ;  /* 0x000000000004a947 */ /* 0x000fea0003800000 */
[----:B------:R-:W-:Y:S01]  /*9380*/  BPT.TRAP 0x1 ;  /* 0x000000040000795c */ /* 0x000fe20000300000 */
.L_x_2886:
[----:B--2---:R-:W-:-:S04]  /*9390*/  VIADD R3, R7, 0x30840 ;  /* 0x0003084007037836 */ /* 0x004fc80000000000 */
[----:B------:R-:W-:-:S04]  /*93a0*/  IMAD R0, R0, 0x8, R3 ;  /* 0x0000000800007824 */ /* 0x000fc800078e0203 */
[----:B------:R-:W2:Y:S02]  /*93b0*/  SYNCS.PHASECHK.TRANS64.TRYWAIT P0, [R0+URZ], R5 ;  /* 0x00000005000075a7 */ /* 0x000ea4000800017f */
[----:B--2---:R-:W-:Y:S05]  /*93c0*/  @!P0 BRA `(.L_x_2887) ;  /* 0x0000000400f88947 */ /* 0x004fea0003800000 */
.L_x_2920:
[----:B------:R-:W-:-:S07]  /*93d0*/  IMAD R3, R4, 0x8, R3 ;  /* 0x0000000804037824 */ /* 0x000fce00078e0203 */
.L_x_2888:
[----:B---3--:R3:W4:Y:S02]  /*93e0*/  SYNCS.PHASECHK.TRANS64.TRYWAIT P0, [R3+URZ], R2 ;  /* 0x00000002030075a7 */ /* 0x008724000800017f */
[----:B----4-:R-:W-:Y:S05]  /*93f0*/  @!P0 NANOSLEEP.SYNCS 0x989680 ;  /* 0x009896800000895d */ /* 0x010fea0003900000 */
[----:B------:R-:W4:Y:S02]  /*9400*/  @!P0 SYNCS.PHASECHK.TRANS64 P0, [R3+URZ], R2 ;  /* 0x00000002030085a7 */ /* 0x000f24000800007f */
[----:B----4-:R-:W-:Y:S05]  /*9410*/  @!P0 BRA `(.L_x_2888) ;  /* 0xfffffffc00f08947 */ /* 0x010fea000383ffff */
.L_x_2781:
[----:B------:R-:W-:Y:S05]  /*9420*/  BSYNC B6 ;  /* 0x0000000000067941 */ /* 0x000fea0003800000 */
.L_x_2776:
[----:B------:R-:W-:Y:S05]  /*9430*/  EXIT ;  /* 0x000000000000794d */ /* 0x000fea0003800000 */
.L_x_2787:
[----:B------:R-:W-:Y:S02]  /*9440*/  IMAD.MOV.U32 R12, RZ, RZ, RZ ;  /* 0x000000ffff0c7224 */ /* 0x000fe400078e00ff */
[----:B------:R-:W-:Y:S02]  /*9450*/  IMAD.MOV.U32 R11, RZ, RZ, 0x1f ;  /* 0x0000001fff0b7424 */ /* 0x000fe400078e00ff */
[----:B------:R-:W-:-:S07]  /*9460*/  IMAD.MOV.U32 R15, RZ, RZ, -0x1 ;  /* 0xffffffffff0f7424 */ /* 0x000fce00078e00ff */
[----:B------:R-:W-:Y:S05]  /*9470*/  WARPSYNC.COLLECTIVE R15, `(.L_x_2889) ;  /* 0x000000000f087348 */ /* 0x000fea0003c00000 */
[----:B------:R1:W2:Y:S02]  /*9480*/  SHFL.IDX P6, R14, R13, R12, R11 ;  /* 0x0000000c0d0e7389 */ /* 0x0002a400000c000b */
[----:B-12---:R-:W-:Y:S01]  /*9490*/  ENDCOLLECTIVE ;  /* 0x000000000000791b */ /* 0x006fe20003800000 */
.L_x_2889:
[----:B------:R-:W-:Y:S05]  /*94a0*/  BRA `(.L_x_2890) ;  /* 0xffffff7c00b07947 */ /* 0x000fea000383ffff */
.L_x_2789:
        /* <DEDUP_REMOVED lines=8> */
.L_x_2793:
[----:B---3--:R3:W4:Y:S02]  /*9530*/  SYNCS.PHASECHK.TRANS64.TRYWAIT P1, [R0+URZ+0x30810], R209 ;  /* 0x030810d1000075a7 */ /* 0x008724000802017f */
[----:B----4-:R-:W-:Y:S05]  /*9540*/  @!P1 NANOSLEEP.SYNCS 0x989680 ;  /* 0x009896800000995d */ /* 0x010fea0003900000 */
[----:B------:R-:W4:Y:S02]  /*9550*/  @!P1 SYNCS.PHASECHK.TRANS64 P1, [R0+URZ+0x30810], R209 ;  /* 0x030810d1000095a7 */ /* 0x000f24000802007f */
[----:B----4-:R-:W-:Y:S05]  /*9560*/  @!P1 BRA `(.L_x_2793) ;  /* 0xfffffffc00f09947 */ /* 0x010fea000383ffff */
[----:B------:R-:W-:Y:S05]  /*9570*/  BRA `(.L_x_2792) ;  /* 0xffffff84009c7947 */ /* 0x000fea000383ffff */
.L_x_2797:
[----:B------:R1:W1:Y:S02]  /*9580*/  SYNCS.PHASECHK.TRANS64.TRYWAIT P1, [R0+URZ+0x30830], R209 ;  /* 0x030830d1000075a7 */ /* 0x000264000802017f */
[----:B-1----:R-:W-:Y:S05]  /*9590*/  @!P1 NANOSLEEP.SYNCS 0x989680 ;  /* 0x009896800000995d */ /* 0x002fea0003900000 */
[----:B------:R-:W1:Y:S02]  /*95a0*/  @!P1 SYNCS.PHASECHK.TRANS64 P1, [R0+URZ+0x30830], R209 ;  /* 0x030830d1000095a7 */ /* 0x000e64000802007f */
[----:B-1----:R-:W-:Y:S05]  /*95b0*/  @!P1 BRA `(.L_x_2797) ;  /* 0xfffffffc00f09947 */ /* 0x002fea000383ffff */
[----:B------:R-:W-:Y:S05]  /*95c0*/  BRA `(.L_x_2796) ;  /* 0xffffff8c00bc7947 */ /* 0x000fea000383ffff */
.L_x_2804:
[----:B------:R-:W-:Y:S01]  /*95d0*/  BSSY B0, `(.L_x_2891) ;  /* 0x0000005000007945 */ /* 0x000fe20003800000 */
[----:B------:R-:W-:-:S07]  /*95e0*/  IMAD.MOV.U32 R15, RZ, RZ, -0x1 ;  /* 0xffffffffff0f7424 */ /* 0x000fce00078e00ff */
[----:B-1----:R-:W-:Y:S05]  /*95f0*/  WARPSYNC.COLLECTIVE R15, `(.L_x_2892) ;  /* 0x000000000f087348 */ /* 0x002fea0003c00000 */
[----:B------:R-:W-:Y:S01]  /*9600*/  NOP ;  /* 0x0000000000007918 */ /* 0x000fe20000000000 */
[----:B-1----:R-:W-:Y:S01]  /*9610*/  ENDCOLLECTIVE ;  /* 0x000000000000791b */ /* 0x002fe20003800000 */
.L_x_2892:
[----:B------:R-:W-:Y:S05]  /*9620*/  BSYNC B0 ;  /* 0x0000000000007941 */ /* 0x000fea0003800000 */
.L_x_2891:
[----:B------:R-:W-:Y:S05]  /*9630*/  BRA `(.L_x_2893) ;  /* 0xffffffb800e47947 */ /* 0x000fea000383ffff */
.L_x_2813:
[----:B------:R-:W-:Y:S01]  /*9640*/  BSSY B0, `(.L_x_2894) ;  /* 0x0000005000007945 */ /* 0x000fe20003800000 */
[----:B------:R-:W-:-:S07]  /*9650*/  IMAD.MOV.U32 R15, RZ, RZ, -0x1 ;  /* 0xffffffffff0f7424 */ /* 0x000fce00078e00ff */
[----:B-12---:R-:W-:Y:S05]  /*9660*/  WARPSYNC.COLLECTIVE R15, `(.L_x_2895) ;  /* 0x000000000f087348 */ /* 0x006fea0003c00000 */
[----:B------:R-:W-:Y:S01]  /*9670*/  NOP ;  /* 0x0000000000007918 */ /* 0x000fe20000000000 */
[----:B-12---:R-:W-:Y:S01]  /*9680*/  ENDCOLLECTIVE ;  /* 0x000000000000791b */ /* 0x006fe20003800000 */
.L_x_2895:
[----:B------:R-:W-:Y:S05]  /*9690*/  BSYNC B0 ;  /* 0x0000000000007941 */ /* 0x000fea0003800000 */
.L_x_2894:
[----:B------:R-:W-:Y:S05]  /*96a0*/  BRA `(.L_x_2896) ;  /* 0xffffffbc00e47947 */ /* 0x000fea000383ffff */
.L_x_2824:
[----:B------:R-:W-:Y:S01]  /*96b0*/  BSSY B0, `(.L_x_2897) ;  /* 0x0000005000007945 */ /* 0x000fe20003800000 */
[----:B------:R-:W-:-:S07]  /*96c0*/  IMAD.MOV.U32 R15, RZ, RZ, -0x1 ;  /* 0xffffffffff0f7424 */ /* 0x000fce00078e00ff */
[----:B------:R-:W-:Y:S05]  /*96d0*/  WARPSYNC.COLLECTIVE R15, `(.L_x_2898) ;  /* 0x000000000f087348 */ /* 0x000fea0003c00000 */
[----:B------:R-:W-:Y:S01]  /*96e0*/  NOP ;  /* 0x0000000000007918 */ /* 0x000fe20000000000 */
[----:B------:R-:W-:Y:S01]  /*96f0*/  ENDCOLLECTIVE ;  /* 0x000000000000791b */ /* 0x000fe20003800000 */
.L_x_2898:
[----:B------:R-:W-:Y:S05]  /*9700*/  BSYNC B0 ;  /* 0x0000000000007941 */ /* 0x000fea0003800000 */
.L_x_2897:
[----:B------:R-:W-:Y:S05]  /*9710*/  BRA `(.L_x_2899) ;  /* 0xffffffc800647947 */ /* 0x000fea000383ffff */
.L_x_2837:
[----:B------:R-:W-:Y:S01]  /*9720*/  BSSY B0, `(.L_x_2900) ;  /* 0x0000005000007945 */ /* 0x000fe20003800000 */
[----:B------:R-:W-:-:S07]  /*9730*/  IMAD.MOV.U32 R15, RZ, RZ, -0x1 ;  /* 0xffffffffff0f7424 */ /* 0x000fce00078e00ff */
[----:B------:R-:W-:Y:S05]  /*9740*/  WARPSYNC.COLLECTIVE R15, `(.L_x_2901) ;  /* 0x000000000f087348 */ /* 0x000fea0003c00000 */
[----:B------:R-:W-:Y:S01]  /*9750*/  NOP ;  /* 0x0000000000007918 */ /* 0x000fe20000000000 */
[----:B------:R-:W-:Y:S01]  /*9760*/  ENDCOLLECTIVE ;  /* 0x000000000000791b */ /* 0x000fe20003800000 */
.L_x_2901:
[----:B------:R-:W-:Y:S05]  /*9770*/  BSYNC B0 ;  /* 0x0000000000007941 */ /* 0x000fea0003800000 */
.L_x_2900:
[----:B------:R-:W-:Y:S05]  /*9780*/  BRA `(.L_x_2902) ;  /* 0xffffffd000047947 */ /* 0x000fea000383ffff */
.L_x_2849:
[----:B------:R-:W-:Y:S01]  /*9790*/  BSSY B0, `(.L_x_2903) ;  /* 0x0000005000007945 */ /* 0x000fe20003800000 */
[----:B------:R-:W-:-:S07]  /*97a0*/  IMAD.MOV.U32 R15, RZ, RZ, -0x1 ;  /* 0xffffffffff0f7424 */ /* 0x000fce00078e00ff */
[----:B------:R-:W-:Y:S05]  /*97b0*/  WARPSYNC.COLLECTIVE R15, `(.L_x_2904) ;  /* 0x000000000f087348 */ /* 0x000fea0003c00000 */
[----:B------:R-:W-:Y:S01]  /*97c0*/  NOP ;  /* 0x0000000000007918 */ /* 0x000fe20000000000 */
[----:B------:R-:W-:Y:S01]  /*97d0*/  ENDCOLLECTIVE ;  /* 0x000000000000791b */ /* 0x000fe20003800000 */
.L_x_2904:
[----:B------:R-:W-:Y:S05]  /*97e0*/  BSYNC B0 ;  /* 0x0000000000007941 */ /* 0x000fea0003800000 */
.L_x_2903:
[----:B------:R-:W-:Y:S05]  /*97f0*/  BRA `(.L_x_2905) ;  /* 0xffffffd400447947 */ /* 0x000fea000383ffff */
.L_x_2863:
[----:B-1----:R1:W2:Y:S02]  /*9800*/  SYNCS.PHASECHK.TRANS64.TRYWAIT P0, [R16+URZ+0x30820], R3 ;  /* 0x03082003100075a7 */ /* 0x0022a4000800017f */
[----:B--2---:R-:W-:Y:S05]  /*9810*/  @!P0 NANOSLEEP.SYNCS 0x989680 ;  /* 0x009896800000895d */ /* 0x004fea0003900000 */
[----:B------:R-:W2:Y:S02]  /*9820*/  @!P0 SYNCS.PHASECHK.TRANS64 P0, [R16+URZ+0x30820], R3 ;  /* 0x03082003100085a7 */ /* 0x000ea4000800007f */
[----:B--2---:R-:W-:Y:S05]  /*9830*/  @!P0 BRA `(.L_x_2863) ;  /* 0xfffffffc00f08947 */ /* 0x004fea000383ffff */
[----:B------:R-:W-:Y:S05]  /*9840*/  BRA `(.L_x_2906) ;  /* 0xffffffdc00c07947 */ /* 0x000fea000383ffff */
.L_x_2867:
[----:B-1----:R1:W3:Y:S02]  /*9850*/  SYNCS.PHASECHK.TRANS64.TRYWAIT P1, [R16+URZ+0x30840], R21 ;  /* 0x03084015100075a7 */ /* 0x0022e4000802017f */
[----:B---3--:R-:W-:Y:S05]  /*9860*/  @!P1 NANOSLEEP.SYNCS 0x989680 ;  /* 0x009896800000995d */ /* 0x008fea0003900000 */
[----:B------:R-:W3:Y:S02]  /*9870*/  @!P1 SYNCS.PHASECHK.TRANS64 P1, [R16+URZ+0x30840], R21 ;  /* 0x03084015100095a7 */ /* 0x000ee4000802007f */
[----:B---3--:R-:W-:Y:S05]  /*9880*/  @!P1 BRA `(.L_x_2867) ;  /* 0xfffffffc00f09947 */ /* 0x008fea000383ffff */
[----:B------:R-:W-:Y:S05]  /*9890*/  BRA `(.L_x_2907) ;  /* 0xffffffe400787947 */ /* 0x000fea000383ffff */
.L_x_2869:
[----:B--2---:R2:W3:Y:S02]  /*98a0*/  SYNCS.PHASECHK.TRANS64.TRYWAIT P1, [R16+URZ+0x30828], R21 ;  /* 0x03082815100075a7 */ /* 0x0044e4000802017f */
[----:B---3--:R-:W-:Y:S05]  /*98b0*/  @!P1 NANOSLEEP.SYNCS 0x989680 ;  /* 0x009896800000995d */ /* 0x008fea0003900000 */
[----:B------:R-:W3:Y:S02]  /*98c0*/  @!P1 SYNCS.PHASECHK.TRANS64 P1, [R16+URZ+0x30828], R21 ;  /* 0x03082815100095a7 */ /* 0x000ee4000802007f */
[----:B---3--:R-:W-:Y:S05]  /*98d0*/  @!P1 BRA `(.L_x_2869) ;  /* 0xfffffffc00f09947 */ /* 0x008fea000383ffff */
[----:B------:R-:W-:Y:S05]  /*98e0*/  BRA `(.L_x_2908) ;  /* 0xffffffe8000c7947 */ /* 0x000fea000383ffff */
.L_x_2871:
[----:B---3--:R3:W4:Y:S02]  /*98f0*/  SYNCS.PHASECHK.TRANS64.TRYWAIT P1, [R16+URZ+0x30848], R21 ;  /* 0x03084815100075a7 */ /* 0x008724000802017f */
[----:B----4-:R-:W-:Y:S05]  /*9900*/  @!P1 NANOSLEEP.SYNCS 0x989680 ;  /* 0x009896800000995d */ /* 0x010fea0003900000 */
[----:B------:R-:W4:Y:S02]  /*9910*/  @!P1 SYNCS.PHASECHK.TRANS64 P1, [R16+URZ+0x30848], R21 ;  /* 0x03084815100095a7 */ /* 0x000f24000802007f */
[----:B----4-:R-:W-:Y:S05]  /*9920*/  @!P1 BRA `(.L_x_2871) ;  /* 0xfffffffc00f09947 */ /* 0x010fea000383ffff */
[----:B------:R-:W-:Y:S05]  /*9930*/  BRA `(.L_x_2909) ;  /* 0xffffffe800a07947 */ /* 0x000fea000383ffff */
.L_x_2873:
[----:B------:R-:W-:-:S07]  /*9940*/  SHF.L.U32 R5, R11, 0x1f, RZ ;  /* 0x0000001f0b057819 */ /* 0x000fce00000006ff */
.L_x_2910:
[----:B------:R1:W1:Y:S02]  /*9950*/  SYNCS.PHASECHK.TRANS64.TRYWAIT P1, [R16+URZ+0x30820], R5 ;  /* 0x03082005100075a7 */ /* 0x000264000802017f */
[----:B-1----:R-:W-:Y:S05]  /*9960*/  @!P1 NANOSLEEP.SYNCS 0x989680 ;  /* 0x009896800000995d */ /* 0x002fea0003900000 */
[----:B------:R-:W1:Y:S02]  /*9970*/  @!P1 SYNCS.PHASECHK.TRANS64 P1, [R16+URZ+0x30820], R5 ;  /* 0x03082005100095a7 */ /* 0x000e64000802007f */
[----:B-1----:R-:W-:Y:S05]  /*9980*/  @!P1 BRA `(.L_x_2910) ;  /* 0xfffffffc00f09947 */ /* 0x002fea000383ffff */
[----:B------:R-:W-:Y:S05]  /*9990*/  BRA `(.L_x_2911) ;  /* 0xffffffec001c7947 */ /* 0x000fea000383ffff */
.L_x_2876:
[----:B-1----:R1:W2:Y:S02]  /*99a0*/  SYNCS.PHASECHK.TRANS64.TRYWAIT P1, [R16+URZ+0x30840], R13 ;  /* 0x0308400d100075a7 */ /* 0x0022a4000802017f */
[----:B--2---:R-:W-:Y:S05]  /*99b0*/  @!P1 NANOSLEEP.SYNCS 0x989680 ;  /* 0x009896800000995d */ /* 0x004fea0003900000 */
[----:B------:R-:W2:Y:S02]  /*99c0*/  @!P1 SYNCS.PHASECHK.TRANS64 P1, [R16+URZ+0x30840], R13 ;  /* 0x0308400d100095a7 */ /* 0x000ea4000802007f */
[----:B--2---:R-:W-:Y:S05]  /*99d0*/  @!P1 BRA `(.L_x_2876) ;  /* 0xfffffffc00f09947 */ /* 0x004fea000383ffff */
[----:B------:R-:W-:Y:S05]  /*99e0*/  BRA `(.L_x_2912) ;  /* 0xffffffec00d47947 */ /* 0x000fea000383ffff */
.L_x_2878:
[----:B--2---:R2:W1:Y:S02]  /*99f0*/  SYNCS.PHASECHK.TRANS64.TRYWAIT P1, [R16+URZ+0x30828], R13 ;  /* 0x0308280d100075a7 */ /* 0x004464000802017f */
[----:B-1----:R-:W-:Y:S05]  /*9a00*/  @!P1 NANOSLEEP.SYNCS 0x989680 ;  /* 0x009896800000995d */ /* 0x002fea0003900000 */
[----:B------:R-:W1:Y:S02]  /*9a10*/  @!P1 SYNCS.PHASECHK.TRANS64 P1, [R16+URZ+0x30828], R13 ;  /* 0x0308280d100095a7 */ /* 0x000e64000802007f */
[----:B-1----:R-:W-:Y:S05]  /*9a20*/  @!P1 BRA `(.L_x_2878) ;  /* 0xfffffffc00f09947 */ /* 0x002fea000383ffff */
[----:B------:R-:W-:Y:S05]  /*9a30*/  BRA `(.L_x_2913) ;  /* 0xfffffff0005c7947 */ /* 0x000fea000383ffff */
.L_x_2880:
[----:B------:R1:W1:Y:S02]  /*9a40*/  SYNCS.PHASECHK.TRANS64.TRYWAIT P0, [R3+URZ+0x30840], R0 ;  /* 0x03084000030075a7 */ /* 0x000264000800017f */
[----:B-1----:R-:W-:Y:S05]  /*9a50*/  @!P0 NANOSLEEP.SYNCS 0x989680 ;  /* 0x009896800000895d */ /* 0x002fea0003900000 */
[----:B------:R-:W1:Y:S02]  /*9a60*/  @!P0 SYNCS.PHASECHK.TRANS64 P0, [R3+URZ+0x30840], R0 ;  /* 0x03084000030085a7 */ /* 0x000e64000800007f */
[----:B-1----:R-:W-:Y:S05]  /*9a70*/  @!P0 BRA `(.L_x_2880) ;  /* 0xfffffffc00f08947 */ /* 0x002fea000383ffff */
[----:B------:R-:W-:Y:S05]  /*9a80*/  BRA `(.L_x_2914) ;  /* 0xfffffff400107947 */ /* 0x000fea000383ffff */
.L_x_2882:
[----:B------:R-:W-:Y:S01]  /*9a90*/  BSSY B0, `(.L_x_2915) ;  /* 0x0000006000007945 */ /* 0x000fe20003800000 */
[----:B------:R-:W-:-:S07]  /*9aa0*/  IMAD.MOV.U32 R15, RZ, RZ, -0x1 ;  /* 0xffffffffff0f7424 */ /* 0x000fce00078e00ff */
[----:B------:R-:W-:Y:S05]  /*9ab0*/  WARPSYNC.COLLECTIVE R15, `(.L_x_2916) ;  /* 0x000000000f0c7348 */ /* 0x000fea0003c00000 */
[----:B------:R-:W-:Y:S02]  /*9ac0*/  ELECT P6, UR62, PT ;  /* 0x00000000003e782f */ /* 0x000fe400038c0000 */
[----:B------:R-:W-:Y:S01]  /*9ad0*/  MOV R14, UR62 ;  /* 0x0000003e000e7c02 */ /* 0x000fe20008000f00 */
[----:B------:R-:W-:Y:S10]  /*9ae0*/  ENDCOLLECTIVE ;  /* 0x000000000000791b */ /* 0x000ff40003800000 */
.L_x_2916:
[----:B------:R-:W-:Y:S05]  /*9af0*/  BSYNC B0 ;  /* 0x0000000000007941 */ /* 0x000fea0003800000 */
.L_x_2915:
[----:B------:R-:W-:Y:S05]  /*9b00*/  BRA `(.L_x_2917) ;  /* 0xfffffff400bc7947 */ /* 0x000fea000383ffff */
.L_x_2884:
[----:B-1----:R1:W2:Y:S02]  /*9b10*/  SYNCS.PHASECHK.TRANS64.TRYWAIT P0, [R6+URZ], R5 ;  /* 0x00000005060075a7 */ /* 0x0022a4000800017f */
[----:B--2---:R-:W-:Y:S05]  /*9b20*/  @!P0 NANOSLEEP.SYNCS 0x989680 ;  /* 0x009896800000895d */ /* 0x004fea0003900000 */
[----:B------:R-:W2:Y:S02]  /*9b30*/  @!P0 SYNCS.PHASECHK.TRANS64 P0, [R6+URZ], R5 ;  /* 0x00000005060085a7 */ /* 0x000ea4000800007f */
[----:B--2---:R-:W-:Y:S05]  /*9b40*/  @!P0 BRA `(.L_x_2884) ;  /* 0xfffffffc00f08947 */ /* 0x004fea000383ffff */
[----:B------:R-:W-:Y:S05]  /*9b50*/  BRA `(.L_x_2918) ;  /* 0xfffffff400fc7947 */ /* 0x000fea000383ffff */
.L_x_2885:
[----:B--2---:R2:W3:Y:S02]  /*9b60*/  SYNCS.PHASECHK.TRANS64.TRYWAIT P0, [R3+URZ], R2 ;  /* 0x00000002030075a7 */ /* 0x0044e4000800017f */
[----:B---3--:R-:W-:Y:S05]  /*9b70*/  @!P0 NANOSLEEP.SYNCS 0x989680 ;  /* 0x009896800000895d */ /* 0x008fea0003900000 */
[----:B------:R-:W3:Y:S02]  /*9b80*/  @!P0 SYNCS.PHASECHK.TRANS64 P0, [R3+URZ], R2 ;  /* 0x00000002030085a7 */ /* 0x000ee4000800007f */
[----:B---3--:R-:W-:Y:S05]  /*9b90*/  @!P0 BRA `(.L_x_2885) ;  /* 0xfffffffc00f08947 */ /* 0x008fea000383ffff */
[----:B------:R-:W-:Y:S05]  /*9ba0*/  BRA `(.L_x_2919) ;  /* 0xfffffff400f07947 */ /* 0x000fea000383ffff */
.L_x_2887:
[----:B--2---:R2:W3:Y:S02]  /*9bb0*/  SYNCS.PHASECHK.TRANS64.TRYWAIT P0, [R0+URZ], R5 ;  /* 0x00000005000075a7 */ /* 0x0044e4000800017f */
[----:B---3--:R-:W-:Y:S05]  /*9bc0*/  @!P0 NANOSLEEP.SYNCS 0x989680 ;  /* 0x009896800000895d */ /* 0x008fea0003900000 */
[----:B------:R-:W3:Y:S02]  /*9bd0*/  @!P0 SYNCS.PHASECHK.TRANS64 P0, [R0+URZ], R5 ;  /* 0x00000005000085a7 */ /* 0x000ee4000800007f */
[----:B---3--:R-:W-:Y:S05]  /*9be0*/  @!P0 BRA `(.L_x_2887) ;  /* 0xfffffffc00f08947 */ /* 0x008fea000383ffff */
[----:B------:R-:W-:Y:S05]  /*9bf0*/  BRA `(.L_x_2920) ;  /* 0xfffffff400f47947 */ /* 0x000fea000383ffff */
.L_x_2921:
        /* <DEDUP_REMOVED lines=16> */
.L_x_3672:


//--------------------- .text._ZN7cutlass13device_kernelIN5flash22FlashAttnBwdPreprocessIN4cute5tupleIJNS3_1CILi64EEENS5_ILi128EEEEEENS_6half_tEfNS_4arch4Sm90ELb1ELb0EEEEEvNT_6ParamsE --------------------------
	.section	.text._ZN7cutlass13device_kernelIN5flash22FlashAttnBwdPreprocessIN4cute5tupleIJNS3_1CILi64EEENS5_ILi128EEEEEENS_6half_tEfNS_4arch4Sm90ELb1ELb0EEEEEvNT_6ParamsE,"ax",@progbits
	.align	128
.text._ZN7cutlass13device_kernelIN5flash22FlashAttnBwdPreprocessIN4cute5tupleIJNS3_1CILi64EEENS5_ILi128EEEEEENS_6half_tEfNS_4arch4Sm90ELb1ELb0EEEEEvNT_6ParamsE:
        .type           _ZN7cutlass13device_kernelIN5flash22FlashAttnBwdPreprocessIN4cute5tupleIJNS3_1CILi64EEENS5_ILi128EEEEEENS_6half_tEfNS_4arch4Sm90ELb1ELb0EEEEEvNT_6ParamsE,@function
        .size           _ZN7cutlass13device_kernelIN5flash22FlashAttnBwdPreprocessIN4cute5tupleIJNS3_1CILi64EEENS5_ILi128EEEEEENS_6half_tEfNS_4arch4Sm90ELb1ELb0EEEEEvNT_6ParamsE,(.L_x_3673 - _ZN7cutlass13device_kernelIN5flash22FlashAttnBwdPreprocessIN4cute5tupleIJNS3_1CILi64EEENS5_ILi128EEEEEENS_6half_tEfNS_4arch4Sm90ELb1ELb0EEEEEvNT_6ParamsE)
        .other          _ZN7cutlass13device_kernelIN5flash22FlashAttnBwdPreprocessIN4cute5tupleIJNS3_1CILi64EEENS5_ILi128EEEEEENS_6half_tEfNS_4arch4Sm90ELb1ELb0EEEEEvNT_6ParamsE,@"STO_CUDA_ENTRY STV_DEFAULT"
_ZN7cutlass13device_kernelIN5flash22FlashAttnBwdPreprocessIN4cute5tupleIJNS3_1CILi64EEENS5_ILi128EEEEEENS_6half_tEfNS_4arch4Sm90ELb1ELb0EEEEEvNT_6ParamsE:
[----:B------:R-:W-:Y:S01]  /*0000*/  LDC R1, c[0x0][0x28] ;  /* 0x00000a00ff017b82 */ /* 0x000fe20000000800 */
[----:B------:R-:W0:Y:S07]  /*0010*/  S2R R0, SR_TID.X ;  /* 0x0000000000007919 */ /* 0x000e2e0000002100 */
[----:B------:R-:W1:Y:S01]  /*0020*/  S2UR UR8, SR_CTAID.Y ;  /* 0x00000000000879c3 */ /* 0x000e620000002600 */
[----:B------:R-:W-:Y:S01]  /*0030*/  ULDC UR4, c[0x0][0x218] ;  /* 0x0000860000047ab9 */ /* 0x000fe20000000800 */
[----:B------:R-:W-:Y:S01]  /*0040*/  ULDC UR5, c[0x0][0x21c] ;  /* 0x0000870000057ab9 */ /* 0x000fe20000000800 */
[----:B------:R-:W2:Y:S01]  /*0050*/  S2R R2, SR_CTAID.X ;  /* 0x0000000000027919 */ /* 0x000ea20000002500 */
[----:B------:R-:W-:-:S04]  /*0060*/  ULDC.64 UR6, c[0x0][0x208] ;  /* 0x0000820000067ab9 */ /* 0x000fc80000000a00 */
[----:B------:R-:W3:Y:S08]  /*0070*/  LDC.64 R10, c[0x0][0x230] ;  /* 0x00008c00ff0a7b82 */ /* 0x000ef00000000a00 */
[----:B------:R-:W4:Y:S08]  /*0080*/  S2UR UR9, SR_CTAID.Z ;  /* 0x00000000000979c3 */ /* 0x000f300000002700 */
[----:B------:R-:W4:Y:S01]  /*0090*/  LDC.64 R18, c[0x0][0x250] ;  /* 0x00009400ff127b82 */ /* 0x000f220000000a00 */
[----:B-1----:R-:W-:Y:S01]  /*00a0*/  USHF.R.S32.HI UR10, URZ, 0x1f, UR8 ;  /* 0x0000001f3f0a7899 */ /* 0x002fe20008011408 */
[----:B0-----:R-:W-:-:S06]  /*00b0*/  SHF.R.S32.HI R3, RZ, 0x1f, R0 ;  /* 0x0000001fff037819 */ /* 0x001fcc0000011400 */
[----:B------:R-:W0:Y:S01]  /*00c0*/  LDC.64 R40, c[0x0][0x238] ;  /* 0x00008e00ff287b82 */ /* 0x000e220000000a00 */
[----:B---3--:R-:W-:Y:S01]  /*00d0*/  IMAD R4, R10, UR10, RZ ;  /* 0x0000000a0a047c24 */ /* 0x008fe2000f8e02ff */
[----:B------:R-:W-:Y:S02]  /*00e0*/  LEA.HI R46, R3, R0, RZ, 0x4 ;  /* 0x00000000032e7211 */ /* 0x000fe400078f20ff */
[----:B--2---:R-:W-:Y:S01]  /*00f0*/  SHF.L.U32 R44, R2, 0x6, RZ ;  /* 0x00000006022c7819 */ /* 0x004fe200000006ff */
[----:B------:R-:W-:Y:S01]  /*0100*/  IMAD R11, R11, UR8, R4 ;  /* 0x000000080b0b7c24 */ /* 0x000fe2000f8e0204 */
[----:B------:R-:W-:Y:S02]  /*0110*/  LOP3.LUT R5, R46, 0xfffffff0, RZ, 0xc0, !PT ;  /* 0xfffffff02e057812 */ /* 0x000fe400078ec0ff */
[----:B------:R-:W1:Y:S01]  /*0120*/  LDC.64 R42, c[0x0][0x258] ;  /* 0x00009600ff2a7b82 */ /* 0x000e620000000a00 */
[----:B------:R-:W-:Y:S01]  /*0130*/  IADD3 R3, -R44, UR4, RZ ;  /* 0x000000042c037c10 */ /* 0x000fe2000fffe1ff */
[----:B----4-:R-:W-:Y:S01]  /*0140*/  USHF.R.S32.HI UR11, URZ, 0x1f, UR9 ;  /* 0x0000001f3f0b7899 */ /* 0x010fe20008011409 */
[----:B------:R-:W-:-:S02]  /*0150*/  SHF.R.S32.HI R46, RZ, 0x4, R46 ;  /* 0x00000004ff2e7819 */ /* 0x000fc4000001142e */
[----:B------:R-:W-:Y:S02]  /*0160*/  IADD3 R5, -R5, R0, RZ ;  /* 0x0000000005057210 */ /* 0x000fe40007ffe1ff */
[----:B------:R-:W-:Y:S01]  /*0170*/  ISETP.GE.AND P1, PT, R46, R3, PT ;  /* 0x000000032e00720c */ /* 0x000fe20003f26270 */
[----:B------:R-:W-:Y:S01]  /*0180*/  IMAD R16, R18, UR10, RZ ;  /* 0x0000000a12107c24 */ /* 0x000fe2000f8e02ff */
[----:B------:R-:W-:Y:S02]  /*0190*/  SHF.L.U32 R8, R5, 0x3, RZ ;  /* 0x0000000305087819 */ /* 0x000fe400000006ff */
[----:B------:R-:W-:Y:S02]  /*01a0*/  IADD3 R4, R46, 0x10, RZ ;  /* 0x000000102e047810 */ /* 0x000fe40007ffe0ff */
[C---:B------:R-:W-:Y:S02]  /*01b0*/  ISETP.LT.AND P3, PT, R8.reuse, UR5, !P1 ;  /* 0x0000000508007c0c */ /* 0x040fe4000cf61270 */
[----:B------:R-:W-:-:S02]  /*01c0*/  ISETP.GE.AND P0, PT, R8, UR5, PT ;  /* 0x0000000508007c0c */ /* 0x000fc4000bf06270 */
[----:B------:R-:W-:Y:S02]  /*01d0*/  SHF.R.S32.HI R9, RZ, 0x1f, R8 ;  /* 0x0000001fff097819 */ /* 0x000fe40000011408 */
[----:B------:R-:W-:Y:S02]  /*01e0*/  ISETP.LT.AND P2, PT, R4, R3, !P0 ;  /* 0x000000030400720c */ /* 0x000fe40004741270 */
[----:B------:R-:W-:Y:S01]  /*01f0*/  SHF.R.S32.HI R47, RZ, 0x1f, R46 ;  /* 0x0000001fff2f7819 */ /* 0x000fe2000001142e */
[----:B------:R-:W-:-:S04]  /*0200*/  IMAD.WIDE.U32 R6, R10, UR8, R8 ;  /* 0x000000080a067c25 */ /* 0x000fc8000f8e0008 */
[----:B------:R-:W2:Y:S01]  /*0210*/  @P3 LDC.64 R14, c[0x0][0x228] ;  /* 0x00008a00ff0e3b82 */ /* 0x000ea20000000a00 */
[----:B0-----:R-:W-:Y:S01]  /*0220*/  IMAD R10, R40, UR11, RZ ;  /* 0x0000000b280a7c24 */ /* 0x001fe2000f8e02ff */
[----:B------:R-:W-:Y:S01]  /*0230*/  IADD3 R7, R7, R11, RZ ;  /* 0x0000000b07077210 */ /* 0x000fe20007ffe0ff */
[----:B------:R-:W-:Y:S02]  /*0240*/  IMAD R11, R19, UR8, R16 ;  /* 0x00000008130b7c24 */ /* 0x000fe4000f8e0210 */
[----:B------:R-:W-:-:S03]  /*0250*/  IMAD.WIDE.U32 R8, R18, UR8, R8 ;  /* 0x0000000812087c25 */ /* 0x000fc6000f8e0008 */
[----:B------:R-:W0:Y:S01]  /*0260*/  @P3 LDC.64 R12, c[0x0][0x248] ;  /* 0x00009200ff0c3b82 */ /* 0x000e220000000a00 */
[----:B------:R-:W-:Y:S01]  /*0270*/  IMAD R17, R41, UR9, R10 ;  /* 0x0000000929117c24 */ /* 0x000fe2000f8e020a */
[----:B------:R-:W-:Y:S01]  /*0280*/  IADD3 R9, R9, R11, RZ ;  /* 0x0000000b09097210 */ /* 0x000fe20007ffe0ff */
[----:B------:R-:W-:-:S04]  /*0290*/  IMAD.WIDE.U32 R40, R40, UR9, R6 ;  /* 0x0000000928287c25 */ /* 0x000fc8000f8e0006 */
[----:B-1----:R-:W-:Y:S01]  /*02a0*/  IMAD R16, R42, UR11, RZ ;  /* 0x0000000b2a107c24 */ /* 0x002fe2000f8e02ff */
[----:B------:R-:W1:Y:S01]  /*02b0*/  @P2 LDC.64 R6, c[0x0][0x228] ;  /* 0x00008a00ff062b82 */ /* 0x000e620000000a00 */
[----:B------:R-:W-:Y:S01]  /*02c0*/  IMAD.WIDE R48, R2, 0x40, R46 ;  /* 0x0000004002307825 */ /* 0x000fe200078e022e */
[----:B------:R-:W-:Y:S02]  /*02d0*/  IADD3 R41, R41, R17, RZ ;  /* 0x0000001129297210 */ /* 0x000fe40007ffe0ff */
[----:B------:R-:W-:Y:S01]  /*02e0*/  @P2 MOV R22, R40 ;  /* 0x0000002800162202 */ /* 0x000fe20000000f00 */
[----:B------:R-:W-:Y:S01]  /*02f0*/  IMAD R19, R43, UR9, R16 ;  /* 0x000000092b137c24 */ /* 0x000fe2000f8e0210 */
[----:B------:R-:W-:Y:S01]  /*0300*/  @P2 IADD3 R17, P5, R48, 0x10, RZ ;  /* 0x0000001030112810 */ /* 0x000fe20007fbe0ff */
[----:B------:R-:W-:Y:S01]  /*0310*/  IMAD.WIDE.U32 R42, R42, UR9, R8 ;  /* 0x000000092a2a7c25 */ /* 0x000fe2000f8e0008 */
[----:B------:R-:W3:Y:S01]  /*0320*/  @P3 LDC.64 R10, c[0x0][0x240] ;  /* 0x00009000ff0a3b82 */ /* 0x000ee20000000a00 */
[----:B------:R-:W-:-:S02]  /*0330*/  @P2 IADD3 R29, P4, R48, 0x10, RZ ;  /* 0x00000010301d2810 */ /* 0x000fc40007f9e0ff */
[----:B--2---:R-:W-:Y:S01]  /*0340*/  @P3 IMAD R16, R49, R14, RZ ;  /* 0x0000000e31103224 */ /* 0x004fe200078e02ff */
[----:B------:R-:W-:Y:S02]  /*0350*/  IADD3 R43, R43, R19, RZ ;  /* 0x000000132b2b7210 */ /* 0x000fe40007ffe0ff */
[----:B------:R-:W-:Y:S01]  /*0360*/  @P2 IADD3.X R19, RZ, R49, RZ, P5, !PT ;  /* 0x00000031ff132210 */ /* 0x000fe20002ffe4ff */
[C---:B------:R-:W-:Y:S01]  /*0370*/  @P3 IMAD R23, R48.reuse, R15, R16 ;  /* 0x0000000f30173224 */ /* 0x040fe200078e0210 */
[----:B------:R-:W2:Y:S01]  /*0380*/  @P3 LDC.64 R20, c[0x0][0x210] ;  /* 0x00008400ff143b82 */ /* 0x000ea20000000a00 */
[----:B0-----:R-:W-:Y:S01]  /*0390*/  @P3 IMAD R16, R49, R12, RZ ;  /* 0x0000000c31103224 */ /* 0x001fe200078e02ff */
[----:B------:R-:W-:Y:S01]  /*03a0*/  @P2 MOV R24, R42 ;  /* 0x0000002a00182202 */ /* 0x000fe20000000f00 */
[----:B------:R-:W-:-:S04]  /*03b0*/  @P3 IMAD.WIDE.U32 R14, R48, R14, R40 ;  /* 0x0000000e300e3225 */ /* 0x000fc800078e0028 */
[C---:B------:R-:W-:Y:S01]  /*03c0*/  @P3 IMAD R25, R48.reuse, R13, R16 ;  /* 0x0000000d30193224 */ /* 0x040fe200078e0210 */
[----:B------:R-:W0:Y:S01]  /*03d0*/  @P2 LDC.64 R8, c[0x0][0x248] ;  /* 0x00009200ff082b82 */ /* 0x000e220000000a00 */
[----:B------:R-:W-:Y:S01]  /*03e0*/  @P3 IMAD.WIDE.U32 R12, R48, R12, R42 ;  /* 0x0000000c300c3225 */ /* 0x000fe200078e002a */
[----:B------:R-:W-:Y:S02]  /*03f0*/  @P3 IADD3 R15, R15, R23, RZ ;  /* 0x000000170f0f3210 */ /* 0x000fe40007ffe0ff */
[----:B------:R-:W-:Y:S01]  /*0400*/  @P2 MOV R23, R41 ;  /* 0x0000002900172202 */ /* 0x000fe20000000f00 */
[----:B-1----:R-:W-:Y:S01]  /*0410*/  @P2 IMAD R16, R19, R6, RZ ;  /* 0x0000000613102224 */ /* 0x002fe200078e02ff */
[----:B------:R-:W-:Y:S02]  /*0420*/  @P3 IADD3 R13, R13, R25, RZ ;  /* 0x000000190d0d3210 */ /* 0x000fe40007ffe0ff */
[C---:B---3--:R-:W-:Y:S01]  /*0430*/  @P3 LEA R10, P6, R12.reuse, R10, 0x1 ;  /* 0x0000000a0c0a3211 */ /* 0x048fe200078c08ff */
[C---:B------:R-:W-:Y:S01]  /*0440*/  @P2 IMAD R7, R17.reuse, R7, R16 ;  /* 0x0000000711072224 */ /* 0x040fe200078e0210 */
[----:B------:R-:W-:Y:S01]  /*0450*/  @P2 IADD3.X R19, RZ, R49, RZ, P4, !PT ;  /* 0x00000031ff132210 */ /* 0x000fe200027fe4ff */
[----:B------:R-:W1:Y:S01]  /*0460*/  @P2 LDC.64 R52, c[0x0][0x210] ;  /* 0x00008400ff342b82 */ /* 0x000e620000000a00 */
[----:B------:R-:W-:Y:S01]  /*0470*/  @P3 LEA.HI.X R11, R12, R11, R13, 0x1, P6 ;  /* 0x0000000b0c0b3211 */ /* 0x000fe200030f0c0d */
[----:B------:R-:W-:Y:S01]  /*0480*/  @P2 IMAD.WIDE.U32 R22, R17, R6, R22 ;  /* 0x0000000611162225 */ /* 0x000fe200078e0016 */
[----:B------:R-:W-:-:S02]  /*0490*/  CS2R R16, SRZ ;  /* 0x0000000000107805 */ /* 0x000fc4000001ff00 */
[C---:B--2---:R-:W-:Y:S02]  /*04a0*/  @P3 LEA R20, P5, R14.reuse, R20, 0x1 ;  /* 0x000000140e143211 */ /* 0x044fe400078a08ff */
[----:B------:R-:W-:Y:S01]  /*04b0*/  @P2 MOV R25, R43 ;  /* 0x0000002b00192202 */ /* 0x000fe20000000f00 */
[----:B------:R-:W2:Y:S01]  /*04c0*/  @P2 LDC.64 R56, c[0x0][0x240] ;  /* 0x00009000ff382b82 */ /* 0x000ea20000000a00 */
[----:B------:R-:W-:Y:S02]  /*04d0*/  @P3 LEA.HI.X R21, R14, R21, R15, 0x1, P5 ;  /* 0x000000150e153211 */ /* 0x000fe400028f0c0f */
[----:B------:R-:W-:Y:S01]  /*04e0*/  CS2R R14, SRZ ;  /* 0x00000000000e7805 */ /* 0x000fe2000001ff00 */
[-C--:B0-----:R-:W-:Y:S01]  /*04f0*/  @P2 IMAD R12, R19, R8.reuse, RZ ;  /* 0x00000008130c2224 */ /* 0x081fe200078e02ff */
[----:B------:R-:W-:Y:S02]  /*0500*/  CS2R R18, SRZ ;  /* 0x0000000000127805 */ /* 0x000fe4000001ff00 */
[----:B------:R-:W-:Y:S01]  /*0510*/  IADD3 R6, R46, 0x20, RZ ;  /* 0x000000202e067810 */ /* 0x000fe20007ffe0ff */
[----:B------:R-:W-:-:S04]  /*0520*/  @P2 IMAD.WIDE.U32 R24, R29, R8, R24 ;  /* 0x000000081d182225 */ /* 0x000fc800078e0018 */
[----:B------:R-:W-:Y:S01]  /*0530*/  @P2 IMAD R27, R29, R9, R12 ;  /* 0x000000091d1b2224 */ /* 0x000fe200078e020c */
[----:B------:R-:W-:Y:S01]  /*0540*/  CS2R R12, SRZ ;  /* 0x00000000000c7805 */ /* 0x000fe2000001ff00 */
[----:B------:R-:W3:Y:S05]  /*0550*/  @P3 LDG.E.128 R16, desc[UR6][R10.64] ;  /* 0x000000060a103981 */ /* 0x000eea000c1e1d00 */
[----:B------:R0:W4:Y:S01]  /*0560*/  @P3 LDG.E.128 R12, desc[UR6][R20.64] ;  /* 0x00000006140c3981 */ /* 0x000122000c1e1d00 */
[----:B------:R-:W-:Y:S02]  /*0570*/  ISETP.LT.AND P3, PT, R6, R3, !P0 ;  /* 0x000000030600720c */ /* 0x000fe40004761270 */
[----:B------:R-:W-:-:S02]  /*0580*/  IADD3 R8, R46, 0x30, RZ ;  /* 0x000000302e087810 */ /* 0x000fc40007ffe0ff */
[----:B------:R-:W-:Y:S02]  /*0590*/  @P2 IADD3 R9, R23, R7, RZ ;  /* 0x0000000717092210 */ /* 0x000fe40007ffe0ff */
[----:B-1----:R-:W-:Y:S02]  /*05a0*/  @P2 LEA R52, P4, R22, R52, 0x1 ;  /* 0x0000003416342211 */ /* 0x002fe400078808ff */
[----:B------:R-:W-:Y:S02]  /*05b0*/  @P2 IADD3 R7, R25, R27, RZ ;  /* 0x0000001b19072210 */ /* 0x000fe40007ffe0ff */
[----:B--2---:R-:W-:-:S03]  /*05c0*/  @P2 LEA R56, P5, R24, R56, 0x1 ;  /* 0x0000003818382211 */ /* 0x004fc600078a08ff */
[----:B------:R-:W1:Y:S01]  /*05d0*/  @P3 LDC.64 R34, c[0x0][0x228] ;  /* 0x00008a00ff223b82 */ /* 0x000e620000000a00 */
[----:B------:R-:W-:Y:S02]  /*05e0*/  ISETP.LT.AND P0, PT, R8, R3, !P0 ;  /* 0x000000030800720c */ /* 0x000fe40004701270 */
[----:B0-----:R-:W-:Y:S02]  /*05f0*/  CS2R R20, SRZ ;  /* 0x0000000000147805 */ /* 0x001fe4000001ff00 */
[----:B------:R-:W-:Y:S02]  /*0600*/  @P2 LEA.HI.X R53, R22, R53, R9, 0x1, P4 ;  /* 0x0000003516352211 */ /* 0x000fe400020f0c09 */
[----:B------:R-:W-:Y:S02]  /*0610*/  CS2R R22, SRZ ;  /* 0x0000000000167805 */ /* 0x000fe4000001ff00 */
[----:B------:R-:W-:Y:S02]  /*0620*/  @P2 LEA.HI.X R57, R24, R57, R7, 0x1, P5 ;  /* 0x0000003918392211 */ /* 0x000fe400028f0c07 */
[----:B------:R-:W-:-:S02]  /*0630*/  CS2R R24, SRZ ;  /* 0x0000000000187805 */ /* 0x000fc4000001ff00 */
[----:B------:R-:W-:Y:S01]  /*0640*/  CS2R R26, SRZ ;  /* 0x00000000001a7805 */ /* 0x000fe2000001ff00 */
[----:B------:R-:W0:Y:S01]  /*0650*/  @P3 LDC.64 R36, c[0x0][0x248] ;  /* 0x00009200ff243b82 */ /* 0x000e220000000a00 */
[----:B------:R2:W4:Y:S04]  /*0660*/  @P2 LDG.E.128 R20, desc[UR6][R52.64] ;  /* 0x0000000634142981 */ /* 0x000528000c1e1d00 */
[----:B------:R1:W4:Y:S01]  /*0670*/  @P2 LDG.E.128 R24, desc[UR6][R56.64] ;  /* 0x0000000638182981 */ /* 0x000322000c1e1d00 */
[C---:B------:R-:W-:Y:S02]  /*0680*/  @P3 IADD3 R55, P2, R48.reuse, 0x20, RZ ;  /* 0x0000002030373810 */ /* 0x040fe40007f5e0ff */
[----:B------:R-:W0:Y:S01]  /*0690*/  @P0 LDC.64 R38, c[0x0][0x228] ;  /* 0x00008a00ff260b82 */ /* 0x000e220000000a00 */
[----:B------:R-:W-:-:S02]  /*06a0*/  @P3 IADD3 R50, P5, R48, 0x20, RZ ;  /* 0x0000002030323810 */ /* 0x000fc40007fbe0ff */
[C---:B------:R-:W-:Y:S02]  /*06b0*/  @P0 IADD3 R51, P4, R48.reuse, 0x30, RZ ;  /* 0x0000003030330810 */ /* 0x040fe40007f9e0ff */
[----:B------:R-:W-:Y:S02]  /*06c0*/  @P0 IADD3 R7, P6, R48, 0x30, RZ ;  /* 0x0000003030070810 */ /* 0x000fe40007fde0ff */
[-C--:B------:R-:W-:Y:S01]  /*06d0*/  @P3 IADD3.X R59, RZ, R49.reuse, RZ, P2, !PT ;  /* 0x00000031ff3b3210 */ /* 0x080fe200017fe4ff */
[----:B------:R-:W0:Y:S01]  /*06e0*/  @P3 LDC.64 R10, c[0x0][0x210] ;  /* 0x00008400ff0a3b82 */ /* 0x000e220000000a00 */
[-C--:B------:R-:W-:Y:S02]  /*06f0*/  @P3 IADD3.X R61, RZ, R49.reuse, RZ, P5, !PT ;  /* 0x00000031ff3d3210 */ /* 0x080fe40002ffe4ff */
[-C--:B--2---:R-:W-:Y:S01]  /*0700*/  @P0 IADD3.X R53, RZ, R49.reuse, RZ, P4, !PT ;  /* 0x00000031ff350210 */ /* 0x084fe200027fe4ff */
[----:B-1----:R-:W-:Y:S01]  /*0710*/  @P3 IMAD R54, R59, R34, RZ ;  /* 0x000000223b363224 */ /* 0x002fe200078e02ff */
[----:B------:R-:W-:-:S02]  /*0720*/  @P0 IADD3.X R9, RZ, R49, RZ, P6, !PT ;  /* 0x00000031ff090210 */ /* 0x000fc400037fe4ff */
[----:B------:R-:W-:Y:S01]  /*0730*/  @P3 MOV R48, R40 ;  /* 0x0000002800303202 */ /* 0x000fe20000000f00 */
[----:B------:R-:W1:Y:S01]  /*0740*/  @P0 LDC.64 R28, c[0x0][0x210] ;  /* 0x00008400ff1c0b82 */ /* 0x000e620000000a00 */
[----:B------:R-:W-:Y:S01]  /*0750*/  @P3 MOV R49, R41 ;  /* 0x0000002900313202 */ /* 0x000fe20000000f00 */
[----:B------:R-:W-:Y:S02]  /*0760*/  @P3 IMAD R57, R55, R35, R54 ;  /* 0x0000002337393224 */ /* 0x000fe400078e0236 */
[----:B0-----:R-:W-:Y:S02]  /*0770*/  @P3 IMAD R52, R61, R36, RZ ;  /* 0x000000243d343224 */ /* 0x001fe400078e02ff */
[----:B------:R-:W-:Y:S02]  /*0780*/  @P3 IMAD.WIDE.U32 R34, R55, R34, R48 ;  /* 0x0000002237223225 */ /* 0x000fe400078e0030 */
[----:B------:R-:W0:Y:S01]  /*0790*/  @P0 LDC.64 R32, c[0x0][0x248] ;  /* 0x00009200ff200b82 */ /* 0x000e220000000a00 */
[----:B------:R-:W-:-:S02]  /*07a0*/  @P3 MOV R48, R42 ;  /* 0x0000002a00303202 */ /* 0x000fc40000000f00 */
[----:B------:R-:W-:Y:S01]  /*07b0*/  @P3 MOV R49, R43 ;  /* 0x0000002b00313202 */ /* 0x000fe20000000f00 */
[----:B------:R-:W-:-:S04]  /*07c0*/  @P3 IMAD R55, R50, R37, R52 ;  /* 0x0000002532373224 */ /* 0x000fc800078e0234 */
[----:B------:R-:W2:Y:S01]  /*07d0*/  @P3 LDC.64 R30, c[0x0][0x240] ;  /* 0x00009000ff1e3b82 */ /* 0x000ea20000000a00 */
[----:B------:R-:W-:-:S07]  /*07e0*/  @P3 IMAD.WIDE.U32 R48, R50, R36, R48 ;  /* 0x0000002432303225 */ /* 0x000fce00078e0030 */
[----:B------:R-:W2:Y:S01]  /*07f0*/  @P0 LDC.64 R36, c[0x0][0x240] ;  /* 0x00009000ff240b82 */ /* 0x000ea20000000a00 */
[-C--:B------:R-:W-:Y:S02]  /*0800*/  @P0 IMAD R52, R53, R38.reuse, RZ ;  /* 0x0000002635340224 */ /* 0x080fe400078e02ff */
[----:B------:R-:W-:-:S04]  /*0810*/  @P0 IMAD.WIDE.U32 R40, R51, R38, R40 ;  /* 0x0000002633280225 */ /* 0x000fc800078e0028 */
[----:B------:R-:W-:Y:S01]  /*0820*/  @P0 IMAD R39, R51, R39, R52 ;  /* 0x0000002733270224 */ /* 0x000fe200078e0234 */
[----:B------:R-:W-:Y:S02]  /*0830*/  @P3 LEA R52, P2, R34, R10, 0x1 ;  /* 0x0000000a22343211 */ /* 0x000fe400078408ff */
[----:B-1----:R-:W-:Y:S01]  /*0840*/  @P0 LEA R10, P4, R40, R28, 0x1 ;  /* 0x0000001c280a0211 */ /* 0x002fe200078808ff */
[-C--:B0-----:R-:W-:Y:S01]  /*0850*/  @P0 IMAD R28, R9, R32.reuse, RZ ;  /* 0x00000020091c0224 */ /* 0x081fe200078e02ff */
[----:B------:R-:W-:Y:S01]  /*0860*/  @P3 IADD3 R57, R35, R57, RZ ;  /* 0x0000003923393210 */ /* 0x000fe20007ffe0ff */
[----:B------:R-:W-:Y:S01]  /*0870*/  @P0 IMAD.WIDE.U32 R42, R7, R32, R42 ;  /* 0x00000020072a0225 */ /* 0x000fe200078e002a */
[----:B------:R-:W-:-:S03]  /*0880*/  @P3 IADD3 R55, R49, R55, RZ ;  /* 0x0000003731373210 */ /* 0x000fc60007ffe0ff */
[----:B------:R-:W-:Y:S01]  /*0890*/  @P0 IMAD R9, R7, R33, R28 ;  /* 0x0000002107090224 */ /* 0x000fe200078e021c */
[----:B------:R-:W-:Y:S02]  /*08a0*/  @P0 IADD3 R39, R41, R39, RZ ;  /* 0x0000002729270210 */ /* 0x000fe40007ffe0ff */
[----:B--2---:R-:W-:Y:S02]  /*08b0*/  @P3 LEA R50, P5, R48, R30, 0x1 ;  /* 0x0000001e30323211 */ /* 0x004fe400078a08ff */
[----:B------:R-:W-:Y:S02]  /*08c0*/  @P3 LEA.HI.X R53, R34, R11, R57, 0x1, P2 ;  /* 0x0000000b22353211 */ /* 0x000fe400010f0c39 */
[----:B------:R-:W-:Y:S02]  /*08d0*/  @P0 IADD3 R7, R43, R9, RZ ;  /* 0x000000092b070210 */ /* 0x000fe40007ffe0ff */
[----:B------:R-:W-:Y:S02]  /*08e0*/  @P0 LEA R54, P2, R42, R36, 0x1 ;  /* 0x000000242a360211 */ /* 0x000fe400078408ff */
[----:B------:R-:W-:-:S02]  /*08f0*/  @P0 LEA.HI.X R11, R40, R29, R39, 0x1, P4 ;  /* 0x0000001d280b0211 */ /* 0x000fc400020f0c27 */
[----:B------:R-:W-:Y:S02]  /*0900*/  CS2R R28, SRZ ;  /* 0x00000000001c7805 */ /* 0x000fe4000001ff00 */
[----:B------:R-:W-:Y:S02]  /*0910*/  @P3 LEA.HI.X R51, R48, R31, R55, 0x1, P5 ;  /* 0x0000001f30333211 */ /* 0x000fe400028f0c37 */
[----:B------:R-:W-:Y:S02]  /*0920*/  CS2R R30, SRZ ;  /* 0x00000000001e7805 */ /* 0x000fe4000001ff00 */
[----:B------:R-:W-:Y:S02]  /*0930*/  CS2R R32, SRZ ;  /* 0x0000000000207805 */ /* 0x000fe4000001ff00 */
[----:B------:R-:W-:Y:S02]  /*0940*/  CS2R R34, SRZ ;  /* 0x0000000000227805 */ /* 0x000fe4000001ff00 */
[----:B------:R-:W-:-:S02]  /*0950*/  @P0 LEA.HI.X R55, R42, R37, R7, 0x1, P2 ;  /* 0x000000252a370211 */ /* 0x000fc400010f0c07 */
[----:B------:R-:W-:Y:S02]  /*0960*/  CS2R R36, SRZ ;  /* 0x0000000000247805 */ /* 0x000fe4000001ff00 */
[----:B------:R-:W-:Y:S02]  /*0970*/  CS2R R38, SRZ ;  /* 0x0000000000267805 */ /* 0x000fe4000001ff00 */
[----:B------:R-:W-:Y:S02]  /*0980*/  CS2R R40, SRZ ;  /* 0x0000000000287805 */ /* 0x000fe4000001ff00 */
[----:B------:R-:W-:Y:S01]  /*0990*/  CS2R R42, SRZ ;  /* 0x00000000002a7805 */ /* 0x000fe2000001ff00 */
[----:B------:R-:W2:Y:S04]  /*09a0*/  @P3 LDG.E.128 R28, desc[UR6][R52.64] ;  /* 0x00000006341c3981 */ /* 0x000ea8000c1e1d00 */
[----:B------:R-:W2:Y:S04]  /*09b0*/  @P3 LDG.E.128 R32, desc[UR6][R50.64] ;  /* 0x0000000632203981 */ /* 0x000ea8000c1e1d00 */
[----:B------:R-:W2:Y:S04]  /*09c0*/  @P0 LDG.E.128 R36, desc[UR6][R10.64] ;  /* 0x000000060a240981 */ /* 0x000ea8000c1e1d00 */
[----:B------:R0:W2:Y:S01]  /*09d0*/  @P0 LDG.E.128 R40, desc[UR6][R54.64] ;  /* 0x0000000636280981 */ /* 0x0000a2000c1e1d00 */
[----:B------:R-:W-:-:S04]  /*09e0*/  ISETP.GT.AND P0, PT, R0, 0x3f, PT ;  /* 0x0000003f0000780c */ /* 0x000fc80003f04270 */
[----:B------:R-:W-:-:S13]  /*09f0*/  ISETP.GE.OR P2, PT, R0, R3, P0 ;  /* 0x000000030000720c */ /* 0x000fda0000746670 */
[----:B0-----:R-:W-:Y:S01]  /*0a00*/  @!P2 SHF.R.S32.HI R55, RZ, 0x1f, R0 ;  /* 0x0000001fff37a819 */ /* 0x001fe20000011400 */
[----:B---3--:R-:W-:Y:S02]  /*0a10*/  HADD2.F32 R48, -RZ, R16.H1_H1 ;  /* 0x30000010ff307230 */ /* 0x008fe40000004100 */
[--C-:B----4-:R-:W-:Y:S02]  /*0a20*/  HADD2.F32 R7, -RZ, R12.reuse.H1_H1 ;  /* 0x3000000cff077230 */ /* 0x110fe40000004100 */
[----:B------:R-:W-:Y:S02]  /*0a30*/  HADD2.F32 R12, -RZ, R12.H0_H0 ;  /* 0x2000000cff0c7230 */ /* 0x000fe40000004100 */
[----:B------:R-:W-:Y:S02]  /*0a40*/  HADD2.F32 R9, -RZ, R16.H0_H0 ;  /* 0x20000010ff097230 */ /* 0x000fe40000004100 */
[----:B------:R-:W-:Y:S02]  /*0a50*/  FMUL.FTZ R51, R7, R48 ;  /* 0x0000003007337220 */ /* 0x000fe40000410000 */
[----:B------:R-:W0:Y:S01]  /*0a60*/  @!P2 LDC.64 R48, c[0x0][0x290] ;  /* 0x0000a400ff30ab82 */ /* 0x000e220000000a00 */
[----:B------:R-:W-:-:S02]  /*0a70*/  HADD2.F32 R7, -RZ, R13.H0_H0 ;  /* 0x2000000dff077230 */ /* 0x000fc40000004100 */
[----:B------:R-:W-:Y:S01]  /*0a80*/  FFMA.FTZ R16, R12, R9, R51 ;  /* 0x000000090c107223 */ /* 0x000fe20000010033 */
[----:B------:R-:W-:Y:S02]  /*0a90*/  HADD2.F32 R10, -RZ, R17.H0_H0 ;  /* 0x20000011ff0a7230 */ /* 0x000fe40000004100 */
[----:B------:R-:W-:Y:S02]  /*0aa0*/  HADD2.F32 R13, -RZ, R13.H1_H1 ;  /* 0x3000000dff0d7230 */ /* 0x000fe40000004100 */
[----:B------:R-:W-:Y:S02]  /*0ab0*/  HADD2.F32 R12, -RZ, R17.H1_H1 ;  /* 0x30000011ff0c7230 */ /* 0x000fe40000004100 */
[----:B------:R-:W-:Y:S01]  /*0ac0*/  FFMA.FTZ R16, R7, R10, R16 ;  /* 0x0000000a07107223 */ /* 0x000fe20000010010 */
[----:B------:R-:W-:Y:S02]  /*0ad0*/  HADD2.F32 R10, -RZ, R14.H0_H0 ;  /* 0x2000000eff0a7230 */ /* 0x000fe40000004100 */
[----:B------:R-:W-:-:S02]  /*0ae0*/  HADD2.F32 R11, -RZ, R18.H0_H0 ;  /* 0x20000012ff0b7230 */ /* 0x000fc40000004100 */
[----:B------:R-:W-:Y:S01]  /*0af0*/  FFMA.FTZ R13, R13, R12, R16 ;  /* 0x0000000c0d0d7223 */ /* 0x000fe20000010010 */
[--C-:B------:R-:W-:Y:S02]  /*0b00*/  HADD2.F32 R9, -RZ, R15.reuse.H0_H0 ;  /* 0x2000000fff097230 */ /* 0x100fe40000004100 */
[----:B------:R-:W-:Y:S02]  /*0b10*/  HADD2.F32 R7, -RZ, R15.H1_H1 ;  /* 0x3000000fff077230 */ /* 0x000fe40000004100 */
[----:B------:R-:W-:Y:S01]  /*0b20*/  FFMA.FTZ R51, R10, R11, R13 ;  /* 0x0000000b0a337223 */ /* 0x000fe2000001000d */
[----:B------:R-:W-:Y:S01]  /*0b30*/  HADD2.F32 R10, -RZ, R20.H1_H1 ;  /* 0x30000014ff0a7230 */ /* 0x000fe20000004100 */
[----:B------:R-:W1:Y:S01]  /*0b40*/  @!P2 LDC.64 R12, c[0x0][0x298] ;  /* 0x0000a600ff0cab82 */ /* 0x000e620000000a00 */
[----:B------:R-:W-:Y:S02]  /*0b50*/  HADD2.F32 R15, -RZ, R24.H1_H1 ;  /* 0x30000018ff0f7230 */ /* 0x000fe40000004100 */
[----:B------:R-:W-:-:S02]  /*0b60*/  HADD2.F32 R20, -RZ, R20.H0_H0 ;  /* 0x20000014ff147230 */ /* 0x000fc40000004100 */
[----:B------:R-:W-:Y:S02]  /*0b70*/  HADD2.F32 R11, -RZ, R24.H0_H0 ;  /* 0x20000018ff0b7230 */ /* 0x000fe40000004100 */
[----:B------:R-:W-:Y:S01]  /*0b80*/  FMUL.FTZ R53, R10, R15 ;  /* 0x0000000f0a357220 */ /* 0x000fe20000410000 */
[----:B0-----:R-:W-:Y:S02]  /*0b90*/  @!P2 IMAD R10, R48, UR10, RZ ;  /* 0x0000000a300aac24 */ /* 0x001fe4000f8e02ff */
[----:B------:R-:W-:Y:S02]  /*0ba0*/  HADD2.F32 R16, -RZ, R14.H1_H1 ;  /* 0x3000000eff107230 */ /* 0x000fe40000004100 */
[----:B------:R-:W-:Y:S01]  /*0bb0*/  FFMA.FTZ R50, R20, R11, R53 ;  /* 0x0000000b14327223 */ /* 0x000fe20000010035 */
[----:B------:R-:W-:Y:S01]  /*0bc0*/  @!P2 IMAD R49, R49, UR8, R10 ;  /* 0x000000083131ac24 */ /* 0x000fe2000f8e020a */
[----:B------:R-:W-:Y:S01]  /*0bd0*/  @!P2 IADD3 R14, P3, R44, R0, RZ ;  /* 0x000000002c0ea210 */ /* 0x000fe20007f7e0ff */
[----:B------:R-:W0:Y:S01]  /*0be0*/  @!P2 LDC.64 R10, c[0x0][0x288] ;  /* 0x0000a200ff0aab82 */ /* 0x000e220000000a00 */
[----:B------:R-:W-:-:S02]  /*0bf0*/  HADD2.F32 R17, -RZ, R18.H1_H1 ;  /* 0x30000012ff117230 */ /* 0x000fc40000004100 */
[----:B------:R-:W-:Y:S01]  /*0c00*/  @!P2 LEA.HI.X.SX32 R15, R44, R55, 0x1, P3 ;  /* 0x000000372c0fa211 */ /* 0x000fe200018f0eff */
[----:B------:R-:W-:Y:S02]  /*0c10*/  HADD2.F32 R18, -RZ, R25.H0_H0 ;  /* 0x20000019ff127230 */ /* 0x000fe40000004100 */
[----:B------:R-:W-:Y:S01]  /*0c20*/  FFMA.FTZ R16, R16, R17, R51 ;  /* 0x0000001110107223 */ /* 0x000fe20000010033 */
[----:B------:R-:W-:Y:S02]  /*0c30*/  HADD2.F32 R17, -RZ, R21.H0_H0 ;  /* 0x20000015ff117230 */ /* 0x000fe40000004100 */
[----:B------:R-:W-:-:S04]  /*0c40*/  @!P2 IMAD.WIDE.U32 R14, R48, UR8, R14 ;  /* 0x00000008300eac25 */ /* 0x000fc8000f8e000e */
[----:B------:R-:W-:Y:S01]  /*0c50*/  HADD2.F32 R24, -RZ, R19.H0_H0 ;  /* 0x20000013ff187230 */ /* 0x000fe20000004100 */
[----:B------:R-:W-:Y:S01]  /*0c60*/  @!P2 IADD3 R15, R15, R49, RZ ;  /* 0x000000310f0fa210 */ /* 0x000fe20007ffe0ff */
[----:B------:R-:W-:Y:S02]  /*0c70*/  HADD2.F32 R21, -RZ, R21.H1_H1 ;  /* 0x30000015ff157230 */ /* 0x000fe40000004100 */
[----:B------:R-:W-:Y:S01]  /*0c80*/  FFMA.FTZ R50, R17, R18, R50 ;  /* 0x0000001211327223 */ /* 0x000fe20000010032 */
[----:B------:R-:W-:Y:S02]  /*0c90*/  HADD2.F32 R20, -RZ, R25.H1_H1 ;  /* 0x30000019ff147230 */ /* 0x000fe40000004100 */
[----:B-1----:R-:W-:Y:S02]  /*0ca0*/  @!P2 IMAD R48, R12, UR11, RZ ;  /* 0x0000000b0c30ac24 */ /* 0x002fe4000f8e02ff */
[----:B------:R-:W-:Y:S01]  /*0cb0*/  FFMA.FTZ R24, R9, R24, R16 ;  /* 0x0000001809187223 */ /* 0x000fe20000010010 */
[----:B------:R-:W-:-:S02]  /*0cc0*/  HADD2.F32 R9, -RZ, R22.H0_H0 ;  /* 0x20000016ff097230 */ /* 0x000fc40000004100 */
[----:B------:R-:W-:Y:S01]  /*0cd0*/  FFMA.FTZ R20, R21, R20, R50 ;  /* 0x0000001415147223 */ /* 0x000fe20000010032 */
[----:B------:R-:W-:Y:S02]  /*0ce0*/  HADD2.F32 R16, -RZ, R26.H0_H0 ;  /* 0x2000001aff107230 */ /* 0x000fe40000004100 */
[----:B------:R-:W-:Y:S02]  /*0cf0*/  @!P2 IMAD R17, R13, UR9, R48 ;  /* 0x000000090d11ac24 */ /* 0x000fe4000f8e0230 */
[----:B------:R-:W-:-:S04]  /*0d00*/  @!P2 IMAD.WIDE.U32 R12, R12, UR9, R14 ;  /* 0x000000090c0cac25 */ /* 0x000fc8000f8e000e */
[----:B------:R-:W-:Y:S01]  /*0d10*/  FFMA.FTZ R9, R9, R16, R20 ;  /* 0x0000001009097223 */ /* 0x000fe20000010014 */
[----:B------:R-:W-:Y:S02]  /*0d20*/  HADD2.F32 R22, -RZ, R22.H1_H1 ;  /* 0x30000016ff167230 */ /* 0x000fe40000004100 */
[----:B------:R-:W-:Y:S01]  /*0d30*/  HADD2.F32 R15, -RZ, R26.H1_H1 ;  /* 0x3000001aff0f7230 */ /* 0x000fe20000004100 */
[----:B------:R-:W-:Y:S01]  /*0d40*/  @!P2 IADD3 R13, R13, R17, RZ ;  /* 0x000000110d0da210 */ /* 0x000fe20007ffe0ff */
[----:B------:R-:W-:Y:S01]  /*0d50*/  HADD2.F32 R18, -RZ, R19.H1_H1 ;  /* 0x30000013ff127230 */ /* 0x000fe20000004100 */
[----:B0-----:R-:W-:Y:S02]  /*0d60*/  @!P2 LEA R14, P3, R12, R10, 0x2 ;  /* 0x0000000a0c0ea211 */ /* 0x001fe400078610ff */
[----:B------:R-:W-:Y:S01]  /*0d70*/  FFMA.FTZ R22, R22, R15, R9 ;  /* 0x0000000f16167223 */ /* 0x000fe20000010009 */
[----:B------:R-:W-:Y:S02]  /*0d80*/  MOV R17, 0x7f800000 ;  /* 0x7f80000000117802 */ /* 0x000fe40000000f00 */
[----:B------:R-:W-:Y:S01]  /*0d90*/  @!P2 LEA.HI.X R15, R12, R11, R13, 0x2, P3 ;  /* 0x0000000b0c0fa211 */ /* 0x000fe200018f140d */
[----:B------:R-:W-:Y:S01]  /*0da0*/  FFMA.FTZ R7, R7, R18, R24 ;  /* 0x0000001207077223 */ /* 0x000fe20000010018 */
[----:B------:R-:W-:-:S02]  /*0db0*/  HADD2.F32 R9, -RZ, R23.H0_H0 ;  /* 0x20000017ff097230 */ /* 0x000fc40000004100 */
[--C-:B------:R-:W-:Y:S01]  /*0dc0*/  HADD2.F32 R16, -RZ, R27.reuse.H0_H0 ;  /* 0x2000001bff107230 */ /* 0x100fe20000004100 */
[----:B------:R0:W5:Y:S01]  /*0dd0*/  @!P2 LDG.E R17, desc[UR6][R14.64] ;  /* 0x000000060e11a981 */ /* 0x000162000c1e1900 */
[----:B------:R-:W-:-:S03]  /*0de0*/  HADD2.F32 R10, -RZ, R27.H1_H1 ;  /* 0x3000001bff0a7230 */ /* 0x000fc60000004100 */
[----:B------:R-:W-:Y:S01]  /*0df0*/  FFMA.FTZ R12, R9, R16, R22 ;  /* 0x00000010090c7223 */ /* 0x000fe20000010016 */
[--C-:B--2---:R-:W-:Y:S02]  /*0e00*/  HADD2.F32 R18, -RZ, R28.reuse.H0_H0 ;  /* 0x2000001cff127230 */ /* 0x104fe40000004100 */
[----:B------:R-:W-:Y:S02]  /*0e10*/  HADD2.F32 R28, -RZ, R28.H1_H1 ;  /* 0x3000001cff1c7230 */ /* 0x000fe40000004100 */
[--C-:B------:R-:W-:Y:S02]  /*0e20*/  HADD2.F32 R25, -RZ, R32.reuse.H1_H1 ;  /* 0x30000020ff197230 */ /* 0x100fe40000004100 */
[----:B------:R-:W-:Y:S02]  /*0e30*/  HADD2.F32 R21, -RZ, R32.H0_H0 ;  /* 0x20000020ff157230 */ /* 0x000fe40000004100 */
[----:B0-----:R-:W-:Y:S02]  /*0e40*/  HADD2.F32 R15, -RZ, R36.H1_H1 ;  /* 0x30000024ff0f7230 */ /* 0x001fe40000004100 */
[----:B------:R-:W-:Y:S01]  /*0e50*/  FMUL.FTZ R27, R28, R25 ;  /* 0x000000191c1b7220 */ /* 0x000fe20000410000 */
[----:B------:R-:W-:-:S02]  /*0e60*/  HADD2.F32 R20, -RZ, R40.H1_H1 ;  /* 0x30000028ff147230 */ /* 0x000fc40000004100 */
[--C-:B------:R-:W-:Y:S02]  /*0e70*/  HADD2.F32 R22, -RZ, R33.reuse.H0_H0 ;  /* 0x20000021ff167230 */ /* 0x100fe40000004100 */
[----:B------:R-:W-:Y:S02]  /*0e80*/  HADD2.F32 R24, -RZ, R33.H1_H1 ;  /* 0x30000021ff187230 */ /* 0x000fe40000004100 */
[----:B------:R-:W-:Y:S01]  /*0e90*/  FMUL.FTZ R33, R15, R20 ;  /* 0x000000140f217220 */ /* 0x000fe20000410000 */
[----:B------:R-:W-:Y:S02]  /*0ea0*/  HADD2.F32 R36, -RZ, R36.H0_H0 ;  /* 0x20000024ff247230 */ /* 0x000fe40000004100 */
[----:B------:R-:W-:Y:S02]  /*0eb0*/  HADD2.F32 R25, -RZ, R40.H0_H0 ;  /* 0x20000028ff197230 */ /* 0x000fe40000004100 */
[----:B------:R-:W-:Y:S01]  /*0ec0*/  FFMA.FTZ R20, R18, R21, R27 ;  /* 0x0000001512147223 */ /* 0x000fe2000001001b */
[----:B------:R-:W-:-:S02]  /*0ed0*/  HADD2.F32 R19, -RZ, R29.H0_H0 ;  /* 0x2000001dff137230 */ /* 0x000fc40000004100 */
[----:B------:R-:W-:Y:S02]  /*0ee0*/  HADD2.F32 R15, -RZ, R37.H0_H0 ;  /* 0x20000025ff0f7230 */ /* 0x000fe40000004100 */
[----:B------:R-:W-:Y:S01]  /*0ef0*/  FFMA.FTZ R36, R36, R25, R33 ;  /* 0x0000001924247223 */ /* 0x000fe20000010021 */
[----:B------:R-:W-:Y:S02]  /*0f00*/  HADD2.F32 R18, -RZ, R41.H0_H0 ;  /* 0x20000029ff127230 */ /* 0x000fe40000004100 */
[----:B------:R-:W-:Y:S01]  /*0f10*/  FFMA.FTZ R22, R19, R22, R20 ;  /* 0x0000001613167223 */ /* 0x000fe20000010014 */
[----:B------:R-:W-:Y:S02]  /*0f20*/  HADD2.F32 R29, -RZ, R29.H1_H1 ;  /* 0x3000001dff1d7230 */ /* 0x000fe40000004100 */
[----:B------:R-:W-:Y:S02]  /*0f30*/  HADD2.F32 R37, -RZ, R37.H1_H1 ;  /* 0x30000025ff257230 */ /* 0x000fe40000004100 */
[----:B------:R-:W-:Y:S01]  /*0f40*/  FFMA.FTZ R36, R15, R18, R36 ;  /* 0x000000120f247223 */ /* 0x000fe20000010024 */
[----:B------:R-:W-:-:S02]  /*0f50*/  HADD2.F32 R20, -RZ, R41.H1_H1 ;  /* 0x30000029ff147230 */ /* 0x000fc40000004100 */
[----:B------:R-:W-:Y:S01]  /*0f60*/  FFMA.FTZ R22, R29, R24, R22 ;  /* 0x000000181d167223 */ /* 0x000fe20000010016 */
[----:B------:R-:W-:Y:S02]  /*0f70*/  HADD2.F32 R11, -RZ, R30.H0_H0 ;  /* 0x2000001eff0b7230 */ /* 0x000fe40000004100 */
[----:B------:R-:W-:Y:S02]  /*0f80*/  HADD2.F32 R26, -RZ, R34.H0_H0 ;  /* 0x20000022ff1a7230 */ /* 0x000fe40000004100 */
[----:B------:R-:W-:Y:S01]  /*0f90*/  FFMA.FTZ R20, R37, R20, R36 ;  /* 0x0000001425147223 */ /* 0x000fe20000010024 */
[----:B------:R-:W-:Y:S02]  /*0fa0*/  HADD2.F32 R15, -RZ, R38.H0_H0 ;  /* 0x20000026ff0f7230 */ /* 0x000fe40000004100 */
[----:B------:R-:W-:Y:S02]  /*0fb0*/  HADD2.F32 R18, -RZ, R42.H0_H0 ;  /* 0x2000002aff127230 */ /* 0x000fe40000004100 */
[----:B------:R-:W-:Y:S01]  /*0fc0*/  FFMA.FTZ R11, R11, R26, R22 ;  /* 0x0000001a0b0b7223 */ /* 0x000fe20000010016 */
[----:B------:R-:W-:-:S02]  /*0fd0*/  HADD2.F32 R30, -RZ, R30.H1_H1 ;  /* 0x3000001eff1e7230 */ /* 0x000fc40000004100 */
[----:B------:R-:W-:Y:S02]  /*0fe0*/  HADD2.F32 R13, -RZ, R34.H1_H1 ;  /* 0x30000022ff0d7230 */ /* 0x000fe40000004100 */
[----:B------:R-:W-:Y:S01]  /*0ff0*/  FFMA.FTZ R15, R15, R18, R20 ;  /* 0x000000120f0f7223 */ /* 0x000fe20000010014 */
[----:B------:R-:W-:Y:S02]  /*1000*/  HADD2.F32 R38, -RZ, R38.H1_H1 ;  /* 0x30000026ff267230 */ /* 0x000fe40000004100 */
[----:B------:R-:W-:Y:S02]  /*1010*/  HADD2.F32 R19, -RZ, R42.H1_H1 ;  /* 0x3000002aff137230 */ /* 0x000fe40000004100 */
[----:B------:R-:W-:Y:S01]  /*1020*/  FFMA.FTZ R30, R30, R13, R11 ;  /* 0x0000000d1e1e7223 */ /* 0x000fe2000001000b */
[----:B------:R-:W-:Y:S02]  /*1030*/  HADD2.F32 R9, -RZ, R31.H0_H0 ;  /* 0x2000001fff097230 */ /* 0x000fe40000004100 */
[----:B------:R-:W-:-:S02]  /*1040*/  HADD2.F32 R16, -RZ, R35.H0_H0 ;  /* 0x20000023ff107230 */ /* 0x000fc40000004100 */
[----:B------:R-:W-:Y:S01]  /*1050*/  FFMA.FTZ R38, R38, R19, R15 ;  /* 0x0000001326267223 */ /* 0x000fe2000001000f */
[----:B------:R-:W-:Y:S02]  /*1060*/  HADD2.F32 R11, -RZ, R39.H0_H0 ;  /* 0x20000027ff0b7230 */ /* 0x000fe40000004100 */
[----:B------:R-:W-:Y:S02]  /*1070*/  HADD2.F32 R18, -RZ, R43.H0_H0 ;  /* 0x2000002bff127230 */ /* 0x000fe40000004100 */
[----:B------:R-:W-:Y:S01]  /*1080*/  FFMA.FTZ R30, R9, R16, R30 ;  /* 0x00000010091e7223 */ /* 0x000fe2000001001e */
[----:B------:R-:W-:Y:S02]  /*1090*/  HADD2.F32 R23, -RZ, R23.H1_H1 ;  /* 0x30000017ff177230 */ /* 0x000fe40000004100 */
[----:B------:R-:W-:Y:S02]  /*10a0*/  HADD2.F32 R31, -RZ, R31.H1_H1 ;  /* 0x3000001fff1f7230 */ /* 0x000fe40000004100 */
[----:B------:R-:W-:Y:S01]  /*10b0*/  FFMA.FTZ R18, R11, R18, R38 ;  /* 0x000000120b127223 */ /* 0x000fe20000010026 */
[----:B------:R-:W-:-:S02]  /*10c0*/  HADD2.F32 R14, -RZ, R35.H1_H1 ;  /* 0x30000023ff0e7230 */ /* 0x000fc40000004100 */
[----:B------:R-:W-:Y:S02]  /*10d0*/  HADD2.F32 R39, -RZ, R39.H1_H1 ;  /* 0x30000027ff277230 */ /* 0x000fe40000004100 */
[----:B------:R-:W-:Y:S02]  /*10e0*/  HADD2.F32 R16, -RZ, R43.H1_H1 ;  /* 0x3000002bff107230 */ /* 0x000fe40000004100 */
[----:B------:R-:W-:Y:S01]  /*10f0*/  FFMA.FTZ R12, R23, R10, R12 ;  /* 0x0000000a170c7223 */ /* 0x000fe2000001000c */
[----:B------:R-:W-:Y:S02]  /*1100*/  FFMA.FTZ R30, R31, R14, R30 ;  /* 0x0000000e1f1e7223 */ /* 0x000fe4000001001e */
[----:B------:R-:W-:Y:S02]  /*1110*/  FFMA.FTZ R18, R39, R16, R18 ;  /* 0x0000001027127223 */ /* 0x000fe40000010012 */
[----:B------:R-:W0:Y:S04]  /*1120*/  SHFL.BFLY PT, R9, R12, 0x8, 0x1f ;  /* 0x0d001f000c097f89 */ /* 0x000e2800000e0000 */
[----:B------:R-:W1:Y:S04]  /*1130*/  SHFL.BFLY PT, R10, R7, 0x8, 0x1f ;  /* 0x0d001f00070a7f89 */ /* 0x000e6800000e0000 */
[----:B------:R-:W2:Y:S04]  /*1140*/  SHFL.BFLY PT, R13, R30, 0x8, 0x1f ;  /* 0x0d001f001e0d7f89 */ /* 0x000ea800000e0000 */
[----:B------:R-:W3:Y:S01]  /*1150*/  SHFL.BFLY PT, R19, R18, 0x8, 0x1f ;  /* 0x0d001f0012137f89 */ /* 0x000ee200000e0000 */
[----:B0-----:R-:W-:Y:S01]  /*1160*/  FADD.FTZ R11, R12, R9 ;  /* 0x000000090c0b7221 */ /* 0x001fe20000010000 */
[----:B-1----:R-:W-:Y:S01]  /*1170*/  FADD.FTZ R10, R7, R10 ;  /* 0x0000000a070a7221 */ /* 0x002fe20000010000 */
[----:B--2---:R-:W-:Y:S01]  /*1180*/  FADD.FTZ R15, R30, R13 ;  /* 0x0000000d1e0f7221 */ /* 0x004fe20000010000 */
[----:B---3--:R-:W-:-:S02]  /*1190*/  FADD.FTZ R20, R18, R19 ;  /* 0x0000001312147221 */ /* 0x008fc40000010000 */
        /* <DEDUP_REMOVED lines=16> */
[----:B------:R-:W0:Y:S01]  /*12a0*/  SHFL.BFLY PT, R16, R15, 0x1, 0x1f ;  /* 0x0c201f000f107f89 */ /* 0x000e2200000e0000 */
[----:B------:R-:W1:Y:S03]  /*12b0*/  LDC.64 R12, c[0x0][0x2d0] ;  /* 0x0000b400ff0c7b82 */ /* 0x000e660000000a00 */
[----:B------:R-:W2:Y:S04]  /*12c0*/  SHFL.BFLY PT, R14, R7, 0x1, 0x1f ;  /* 0x0c201f00070e7f89 */ /* 0x000ea800000e0000 */
[----:B------:R-:W3:Y:S01]  /*12d0*/  SHFL.BFLY PT, R20, R19, 0x1, 0x1f ;  /* 0x0c201f0013147f89 */ /* 0x000ee200000e0000 */
[----:B------:R-:W4:Y:S03]  /*12e0*/  LDC.64 R10, c[0x0][0x2d8] ;  /* 0x0000b600ff0a7b82 */ /* 0x000f260000000a00 */
[----:B------:R-:W3:Y:S01]  /*12f0*/  SHFL.BFLY PT, R9, R22, 0x1, 0x1f ;  /* 0x0c201f0016097f89 */ /* 0x000ee200000e0000 */
[----:B------:R-:W-:Y:S01]  /*1300*/  ISETP.NE.AND P2, PT, R5, RZ, PT ;  /* 0x000000ff0500720c */ /* 0x000fe20003f45270 */
[----:B------:R-:W-:Y:S01]  /*1310*/  BSSY B0, `(.L_x_2922) ;  /* 0x0000022000007945 */ /* 0x000fe20003800000 */
[----:B------:R-:W-:Y:S01]  /*1320*/  SHF.L.U32 R21, R0, 0x2, RZ ;  /* 0x0000000200157819 */ /* 0x000fe200000006ff */
[----:B0-----:R-:W-:Y:S01]  /*1330*/  FADD.FTZ R27, R15, R16 ;  /* 0x000000100f1b7221 */ /* 0x001fe20000010000 */
[----:B------:R-:W-:Y:S01]  /*1340*/  SHF.L.U32 R16, R2, 0xd, RZ ;  /* 0x0000000d02107819 */ /* 0x000fe200000006ff */
[----:B--2---:R-:W-:Y:S01]  /*1350*/  FADD.FTZ R26, R7, R14 ;  /* 0x0000000e071a7221 */ /* 0x004fe20000010000 */
[----:B---3--:R-:W-:Y:S01]  /*1360*/  FADD.FTZ R20, R19, R20 ;  /* 0x0000001413147221 */ /* 0x008fe20000010000 */
[----:B------:R-:W-:-:S06]  /*1370*/  FADD.FTZ R9, R22, R9 ;  /* 0x0000000916097221 */ /* 0x000fcc0000010000 */
[----:B------:R-:W-:Y:S05]  /*1380*/  @P2 BRA `(.L_x_2923) ;  /* 0x0000000000682947 */ /* 0x000fea0003800000 */
[----:B------:R-:W0:Y:S01]  /*1390*/  LDC.64 R22, c[0x0][0x278] ;  /* 0x00009e00ff167b82 */ /* 0x000e220000000a00 */
[----:B------:R-:W-:Y:S01]  /*13a0*/  SHF.R.S32.HI R45, RZ, 0x1f, R44 ;  /* 0x0000001fff2d7819 */ /* 0x000fe2000001142c */
[----:B------:R-:W-:Y:S01]  /*13b0*/  ULDC.64 UR12, c[0x0][0x260] ;  /* 0x00009800000c7ab9 */ /* 0x000fe20000000a00 */
[-C--:B------:R-:W-:Y:S02]  /*13c0*/  ISETP.GE.AND P4, PT, R4, R3.reuse, PT ;  /* 0x000000030400720c */ /* 0x080fe40003f86270 */
[----:B------:R-:W-:-:S03]  /*13d0*/  ISETP.GE.AND P3, PT, R6, R3, PT ;  /* 0x000000030600720c */ /* 0x000fc60003f66270 */
[----:B------:R-:W2:Y:S01]  /*13e0*/  LDC.64 R24, c[0x0][0x280] ;  /* 0x0000a000ff187b82 */ /* 0x000ea20000000a00 */
[C---:B0-----:R-:W-:Y:S02]  /*13f0*/  IMAD R18, R22.reuse, UR10, RZ ;  /* 0x0000000a16127c24 */ /* 0x041fe4000f8e02ff */
[----:B------:R-:W-:-:S04]  /*1400*/  IMAD.WIDE.U32 R14, R22, UR8, R44 ;  /* 0x00000008160e7c25 */ /* 0x000fc8000f8e002c */
[----:B------:R-:W-:Y:S02]  /*1410*/  IMAD R5, R23, UR8, R18 ;  /* 0x0000000817057c24 */ /* 0x000fe4000f8e0212 */
[----:B--2---:R-:W-:-:S03]  /*1420*/  IMAD R18, R24, UR11, RZ ;  /* 0x0000000b18127c24 */ /* 0x004fc6000f8e02ff */
[----:B------:R-:W-:Y:S01]  /*1430*/  IADD3 R15, R15, R5, RZ ;  /* 0x000000050f0f7210 */ /* 0x000fe20007ffe0ff */
[----:B------:R-:W-:Y:S02]  /*1440*/  IMAD R7, R25, UR9, R18 ;  /* 0x0000000919077c24 */ /* 0x000fe4000f8e0212 */
[----:B------:R-:W-:-:S03]  /*1450*/  IMAD.WIDE.U32 R14, R24, UR9, R14 ;  /* 0x00000009180e7c25 */ /* 0x000fc6000f8e000e */
[----:B------:R-:W-:-:S04]  /*1460*/  IADD3 R5, P2, R46, R14, RZ ;  /* 0x0000000e2e057210 */ /* 0x000fc80007f5e0ff */
[----:B------:R-:W-:Y:S02]  /*1470*/  IADD3.X R46, R47, R15, R7, P2, !PT ;  /* 0x0000000f2f2e7210 */ /* 0x000fe400017fe407 */
[C---:B------:R-:W-:Y:S02]  /*1480*/  LEA R14, P5, R5.reuse, UR12, 0x2 ;  /* 0x0000000c050e7c11 */ /* 0x040fe4000f8a10ff */
[----:B------:R-:W-:Y:S02]  /*1490*/  ISETP.GE.AND P2, PT, R8, R3, PT ;  /* 0x000000030800720c */ /* 0x000fe40003f46270 */
[----:B------:R-:W-:Y:S02]  /*14a0*/  LEA.HI.X R15, R5, UR13, R46, 0x2, P5 ;  /* 0x0000000d050f7c11 */ /* 0x000fe4000a8f142e */
[----:B------:R-:W-:Y:S02]  /*14b0*/  FSEL R3, R26, RZ, !P1 ;  /* 0x000000ff1a037208 */ /* 0x000fe40004800000 */
[----:B------:R-:W-:-:S02]  /*14c0*/  FSEL R5, R27, RZ, !P4 ;  /* 0x000000ff1b057208 */ /* 0x000fc40006000000 */
[----:B------:R-:W-:Y:S01]  /*14d0*/  FSEL R7, R20, RZ, !P3 ;  /* 0x000000ff14077208 */ /* 0x000fe20005800000 */
[----:B------:R0:W-:Y:S01]  /*14e0*/  STG.E desc[UR6][R14.64], R3 ;  /* 0x000000030e007986 */ /* 0x0001e2000c101906 */
[----:B------:R-:W-:-:S03]  /*14f0*/  FSEL R9, R9, RZ, !P2 ;  /* 0x000000ff09097208 */ /* 0x000fc60005000000 */
[----:B------:R0:W-:Y:S04]  /*1500*/  STG.E desc[UR6][R14.64+0x40], R5 ;  /* 0x000040050e007986 */ /* 0x0001e8000c101906 */
[----:B------:R0:W-:Y:S04]  /*1510*/  STG.E desc[UR6][R14.64+0x80], R7 ;  /* 0x000080070e007986 */ /* 0x0001e8000c101906 */
[----:B------:R0:W-:Y:S02]  /*1520*/  STG.E desc[UR6][R14.64+0xc0], R9 ;  /* 0x0000c0090e007986 */ /* 0x0001e4000c101906 */
.L_x_2923:
[----:B------:R-:W-:Y:S05]  /*1530*/  BSYNC B0 ;  /* 0x0000000000007941 */ /* 0x000fea0003800000 */
.L_x_2922:
[----:B------:R-:W-:Y:S01]  /*1540*/  UIADD3 UR4, UR4, 0x3f, URZ ;  /* 0x0000003f04047890 */ /* 0x000fe2000fffe03f */
[----:B0-----:R-:W-:Y:S01]  /*1550*/  SHF.R.S32.HI R3, RZ, 0x1f, R21 ;  /* 0x0000001fff037819 */ /* 0x001fe20000011415 */
[----:B-1----:R-:W-:Y:S01]  /*1560*/  IMAD R6, R12, UR10, RZ ;  /* 0x0000000a0c067c24 */ /* 0x002fe2000f8e02ff */
[C---:B------:R-:W-:Y:S01]  /*1570*/  IADD3 R4, P1, R16.reuse, R21, RZ ;  /* 0x0000001510047210 */ /* 0x040fe20007f3e0ff */
[----:B------:R-:W-:Y:S01]  /*1580*/  USHF.R.S32.HI UR5, URZ, 0x1f, UR4 ;  /* 0x0000001f3f057899 */ /* 0x000fe20008011404 */
[----:B------:R-:W-:Y:S02]  /*1590*/  BSSY B0, `(.L_x_2924) ;  /* 0x0000022000007945 */ /* 0x000fe40003800000 */
[----:B------:R-:W-:Y:S01]  /*15a0*/  LEA.HI.X.SX32 R5, R16, R3, 0x1, P1 ;  /* 0x0000000310057211 */ /* 0x000fe200008f0eff */
[----:B------:R-:W-:Y:S01]  /*15b0*/  ULEA.HI UR5, UR5, UR4, URZ, 0x6 ;  /* 0x0000000405057291 */ /* 0x000fe2000f8f303f */
[----:B------:R-:W-:Y:S02]  /*15c0*/  IMAD R3, R13, UR8, R6 ;  /* 0x000000080d037c24 */ /* 0x000fe4000f8e0206 */
[----:B------:R-:W-:Y:S01]  /*15d0*/  IMAD.WIDE.U32 R12, R12, UR8, R4 ;  /* 0x000000080c0c7c25 */ /* 0x000fe2000f8e0004 */
[----:B------:R-:W-:-:S03]  /*15e0*/  ULOP3.LUT UR5, UR5, 0xffffffc0, URZ, 0xc0, !UPT ;  /* 0xffffffc005057892 */ /* 0x000fc6000f8ec03f */
[----:B----4-:R-:W-:Y:S01]  /*15f0*/  IMAD R4, R10, UR11, RZ ;  /* 0x0000000b0a047c24 */ /* 0x010fe2000f8e02ff */
[----:B------:R-:W-:Y:S02]  /*1600*/  IADD3 R13, R13, R3, RZ ;  /* 0x000000030d0d7210 */ /* 0x000fe40007ffe0ff */
[----:B------:R-:W-:Y:S01]  /*1610*/  IADD3 R3, -R44, UR5, RZ ;  /* 0x000000052c037c10 */ /* 0x000fe2000fffe1ff */
[----:B------:R-:W-:Y:S02]  /*1620*/  IMAD R9, R11, UR9, R4 ;  /* 0x000000090b097c24 */ /* 0x000fe4000f8e0204 */
[----:B------:R-:W-:Y:S01]  /*1630*/  IMAD.WIDE.U32 R10, R10, UR9, R12 ;  /* 0x000000090a0a7c25 */ /* 0x000fe2000f8e000c */
[----:B------:R-:W-:-:S04]  /*1640*/  ISETP.GE.OR P0, PT, R0, R3, P0 ;  /* 0x000000030000720c */ /* 0x000fc80000706670 */
[----:B------:R-:W-:-:S09]  /*1650*/  IADD3 R9, R11, R9, RZ ;  /* 0x000000090b097210 */ /* 0x000fd20007ffe0ff */
[----:B------:R-:W-:Y:S05]  /*1660*/  @P0 BRA `(.L_x_2925) ;  /* 0x0000000000500947 */ /* 0x000fea0003800000 */
[----:B------:R-:W0:Y:S01]  /*1670*/  LDC.64 R12, c[0x0][0x2a8] ;  /* 0x0000aa00ff0c7b82 */ /* 0x000e220000000a00 */
[----:B------:R-:W-:Y:S01]  /*1680*/  SHF.R.S32.HI R3, RZ, 0x1f, R0 ;  /* 0x0000001fff037819 */ /* 0x000fe20000011400 */
[----:B------:R-:W-:Y:S01]  /*1690*/  ULDC.64 UR4, c[0x0][0x2a0] ;  /* 0x0000a80000047ab9 */ /* 0x000fe20000000a00 */
[----:B------:R-:W-:-:S04]  /*16a0*/  IADD3 R4, P0, R44, R0, RZ ;  /* 0x000000002c047210 */ /* 0x000fc80007f1e0ff */
[----:B------:R-:W-:Y:S01]  /*16b0*/  LEA.HI.X.SX32 R5, R44, R3, 0x1, P0 ;  /* 0x000000032c057211 */ /* 0x000fe200000f0eff */
[----:B------:R-:W1:Y:S01]  /*16c0*/  LDC.64 R14, c[0x0][0x2b0] ;  /* 0x0000ac00ff0e7b82 */ /* 0x000e620000000a00 */
[----:B-----5:R-:W-:Y:S01]  /*16d0*/  FSETP.NEU.FTZ.AND P0, PT, R17, -INF , PT ;  /* 0xff8000001100780b */ /* 0x020fe20003f1d000 */
[C---:B0-----:R-:W-:Y:S02]  /*16e0*/  IMAD R6, R12.reuse, UR10, RZ ;  /* 0x0000000a0c067c24 */ /* 0x041fe4000f8e02ff */
[----:B------:R-:W-:-:S04]  /*16f0*/  IMAD.WIDE.U32 R4, R12, UR8, R4 ;  /* 0x000000080c047c25 */ /* 0x000fc8000f8e0004 */
[----:B------:R-:W-:Y:S02]  /*1700*/  IMAD R3, R13, UR8, R6 ;  /* 0x000000080d037c24 */ /* 0x000fe4000f8e0206 */
[----:B-1----:R-:W-:-:S03]  /*1710*/  IMAD R6, R14, UR11, RZ ;  /* 0x0000000b0e067c24 */ /* 0x002fc6000f8e02ff */
[----:B------:R-:W-:Y:S01]  /*1720*/  IADD3 R5, R5, R3, RZ ;  /* 0x0000000305057210 */ /* 0x000fe20007ffe0ff */
[----:B------:R-:W-:Y:S02]  /*1730*/  IMAD R7, R15, UR9, R6 ;  /* 0x000000090f077c24 */ /* 0x000fe4000f8e0206 */
[----:B------:R-:W-:Y:S01]  /*1740*/  FMUL.FTZ R3, R17, 1.4426950216293334961 ;  /* 0x3fb8aa3b11037820 */ /* 0x000fe20000410000 */
[----:B------:R-:W-:-:S04]  /*1750*/  IMAD.WIDE.U32 R4, R14, UR9, R4 ;  /* 0x000000090e047c25 */ /* 0x000fc8000f8e0004 */
[----:B------:R-:W-:Y:S02]  /*1760*/  FSEL R3, R3, RZ, P0 ;  /* 0x000000ff03037208 */ /* 0x000fe40000000000 */
[----:B------:R-:W-:Y:S02]  /*1770*/  IADD3 R5, R5, R7, RZ ;  /* 0x0000000705057210 */ /* 0x000fe40007ffe0ff */
[----:B------:R-:W-:-:S04]  /*1780*/  LEA R6, P1, R4, UR4, 0x2 ;  /* 0x0000000404067c11 */ /* 0x000fc8000f8210ff */
[----:B------:R-:W-:-:S05]  /*1790*/  LEA.HI.X R7, R4, UR5, R5, 0x2, P1 ;  /* 0x0000000504077c11 */ /* 0x000fca00088f1405 */
[----:B------:R0:W-:Y:S04]  /*17a0*/  STG.E desc[UR6][R6.64], R3 ;  /* 0x0000000306007986 */ /* 0x0001e8000c101906 */
.L_x_2925:
[----:B------:R-:W-:Y:S05]  /*17b0*/  BSYNC B0 ;  /* 0x0000000000007941 */ /* 0x000fea0003800000 */
.L_x_2924:
[----:B------:R-:W-:Y:S01]  /*17c0*/  ULDC.64 UR12, c[0x0][0x2e8] ;  /* 0x0000ba00000c7ab9 */ /* 0x000fe20000000a00 */
[----:B------:R-:W-:Y:S01]  /*17d0*/  ULDC.64 UR4, c[0x0][0x2b8] ;  /* 0x0000ae0000047ab9 */ /* 0x000fe20000000a00 */
[----:B------:R-:W-:Y:S02]  /*17e0*/  ISETP.NE.U32.AND P0, PT, RZ, UR12, PT ;  /* 0x0000000cff007c0c */ /* 0x000fe4000bf05070 */
[C---:B------:R-:W-:Y:S02]  /*17f0*/  LEA R4, P1, R10.reuse, UR4, 0x2 ;  /* 0x000000040a047c11 */ /* 0x040fe4000f8210ff */
[----:B------:R-:W-:Y:S02]  /*1800*/  ISETP.NE.AND.EX P0, PT, RZ, UR13, PT, P0 ;  /* 0x0000000dff007c0c */ /* 0x000fe4000bf05300 */
[----:B------:R-:W-:Y:S02]  /*1810*/  LEA.HI.X R5, R10, UR5, R9, 0x2, P1 ;  /* 0x000000050a057c11 */ /* 0x000fe400088f1409 */
[----:B------:R-:W-:-:S03]  /*1820*/  ISETP.NE.OR P0, PT, R0, RZ, !P0 ;  /* 0x000000ff0000720c */ /* 0x000fc60004705670 */
[----:B------:R1:W-:Y:S04]  /*1830*/  STG.E.128 desc[UR6][R4.64], RZ ;  /* 0x000000ff04007986 */ /* 0x0003e8000c101d06 */
[----:B------:R1:W-:Y:S04]  /*1840*/  STG.E.128 desc[UR6][R4.64+0x1000], RZ ;  /* 0x001000ff04007986 */ /* 0x0003e8000c101d06 */
[----:B------:R1:W-:Y:S04]  /*1850*/  STG.E.128 desc[UR6][R4.64+0x2000], RZ ;  /* 0x002000ff04007986 */ /* 0x0003e8000c101d06 */
[----:B------:R1:W-:Y:S04]  /*1860*/  STG.E.128 desc[UR6][R4.64+0x3000], RZ ;  /* 0x003000ff04007986 */ /* 0x0003e8000c101d06 */
[----:B------:R1:W-:Y:S04]  /*1870*/  STG.E.128 desc[UR6][R4.64+0x4000], RZ ;  /* 0x004000ff04007986 */ /* 0x0003e8000c101d06 */
[----:B------:R1:W-:Y:S04]  /*1880*/  STG.E.128 desc[UR6][R4.64+0x5000], RZ ;  /* 0x005000ff04007986 */ /* 0x0003e8000c101d06 */
[----:B------:R1:W-:Y:S04]  /*1890*/  STG.E.128 desc[UR6][R4.64+0x6000], RZ ;  /* 0x006000ff04007986 */ /* 0x0003e8000c101d06 */
[----:B------:R1:W-:Y:S01]  /*18a0*/  STG.E.128 desc[UR6][R4.64+0x7000], RZ ;  /* 0x007000ff04007986 */ /* 0x0003e2000c101d06 */
[----:B------:R-:W-:Y:S05]  /*18b0*/  @P0 EXIT ;  /* 0x000000000000094d */ /* 0x000fea0003800000 */
[----:B0-----:R-:W0:Y:S08]  /*18c0*/  LDC R3, c[0x0][0x2e0] ;  /* 0x0000b800ff037b82 */ /* 0x001e300000000800 */
[----:B------:R-:W2:Y:S08]  /*18d0*/  LDC R7, c[0x0][0x220] ;  /* 0x00008800ff077b82 */ /* 0x000eb00000000800 */
[----:B-1----:R-:W1:Y:S01]  /*18e0*/  LDC.64 R4, c[0x0][0x2e8] ;  /* 0x0000ba00ff047b82 */ /* 0x002e620000000a00 */
[----:B0-----:R-:W-:-:S04]  /*18f0*/  IMAD R2, R2, R3, UR9 ;  /* 0x0000000902027e24 */ /* 0x001fc8000f8e0203 */
[----:B--2---:R-:W-:-:S04]  /*1900*/  IMAD R3, R2, R7, UR8 ;  /* 0x0000000802037e24 */ /* 0x004fc8000f8e0207 */
[----:B-1----:R-:W-:-:S05]  /*1910*/  IMAD.WIDE R2, R3, 0x4, R4 ;  /* 0x0000000403027825 */ /* 0x002fca00078e0204 */
[----:B------:R-:W-:Y:S01]  /*1920*/  STG.E desc[UR6][R2.64], RZ ;  /* 0x000000ff02007986 */ /* 0x000fe2000c101906 */
[----:B------:R-:W-:Y:S05]  /*1930*/  EXIT ;  /* 0x000000000000794d */ /* 0x000fea0003800000 */
.L_x_2926:
        /* <DEDUP_REMOVED lines=12> */
.L_x_3673:


//--------------------- .text._ZN7cutlass13device_kernelIN5flash11enable_sm90INS1_16FlashAttnBwdSm90INS1_25CollectiveMainloopBwdSm90ILi2ELi2ELi2EN4cute5tupleIJNS5_1CILi1EEES8_S8_EEENS6_IJNS7_ILi64EEENS7_ILi128EEESB_EEENS_6half_tEfNS_4arch4Sm90ELb1ELb0ELb1ELb1ELb0ELb1ELb0ELb0ELi2ELi1ELi2ELi1ELb0EEENS1_21CollectiveEpilogueBwdISC_SD_SF_Li256ELb1ELb0ELi1EEENS1_25SingleTileBwdLPTSchedulerILb1ELi128ELb0EEEEEEEEEvNT_6ParamsE --------------------------
	.section	.text._ZN7cutlass13device_kernelIN5flash11enable_sm90INS1_16FlashAttnBwdSm90INS1_25CollectiveMainloopBwdSm90ILi2ELi2ELi2EN4cute5tupleIJNS5_1CILi1EEES8_S8_EEENS6_IJNS7_ILi64EEENS7_ILi128EEESB_EEENS_6half_tEfNS_4arch4Sm90ELb1ELb0ELb1ELb1ELb0ELb1ELb0ELb0ELi2ELi1ELi2ELi1ELb0EEENS1_21CollectiveEpilogueBwdISC_SD_SF_Li256ELb1ELb0ELi1EEENS1_25SingleTileBwdLPTSchedulerILb1ELi128ELb0EEEEEEEEEvNT_6ParamsE,"ax",@progbits
	.align	128
.text._ZN7cutlass13device_kernelIN5flash11enable_sm90INS1_16FlashAttnBwdSm90INS1_25CollectiveMainloopBwdSm90ILi2ELi2ELi2EN4cute5tupleIJNS5_1CILi1EEES8_S8_EEENS6_IJNS7_ILi64EEENS7_ILi128EEESB_EEENS_6half_tEfNS_4arch4Sm90ELb1ELb0ELb1ELb1ELb0ELb1ELb0ELb0ELi2ELi1ELi2ELi1ELb0EEENS1_21CollectiveEpilogueBwdISC_SD_SF_Li256ELb1ELb0ELi1EEENS1_25SingleTileBwdLPTSchedulerILb1ELi128ELb0EEEEEEEEEvNT_6ParamsE:
        .type           _ZN7cutlass13device_kernelIN5flash11enable_sm90INS1_16FlashAttnBwdSm90INS1_25CollectiveMainloopBwdSm90ILi2ELi2ELi2EN4cute5tupleIJNS5_1CILi1EEES8_S8_EEENS6_IJNS7_ILi64EEENS7_ILi128EEESB_EEENS_6half_tEfNS_4arch4Sm90ELb1ELb0ELb1ELb1ELb0ELb1ELb0ELb0ELi2ELi1ELi2ELi1ELb0EEENS1_21CollectiveEpilogueBwdISC_SD_SF_Li256ELb1ELb0ELi1EEENS1_25SingleTileBwdLPTSchedulerILb1ELi128ELb0EEEEEEEEEvNT_6ParamsE,@function
        .size           _ZN7cutlass13device_kernelIN5flash11enable_sm90INS1_16FlashAttnBwdSm90INS1_25CollectiveMainloopBwdSm90ILi2ELi2ELi2EN4cute5tupleIJNS5_1CILi1EEES8_S8_EEENS6_IJNS7_ILi64EEENS7_ILi128EEESB_EEENS_6half_tEfNS_4arch4Sm90ELb1ELb0ELb1ELb1ELb0ELb1ELb0ELb0ELi2ELi1ELi2ELi1ELb0EEENS1_21CollectiveEpilogueBwdISC_SD_SF_Li256ELb1ELb0ELi1EEENS1_25SingleTileBwdLPTSchedulerILb1ELi128ELb0EEEEEEEEEvNT_6ParamsE,(.L_x_3674 - _ZN7cutlass13device_kernelIN5flash11enable_sm90INS1_16FlashAttnBwdSm90INS1_25CollectiveMainloopBwdSm90ILi2ELi2ELi2EN4cute5tupleIJNS5_1CILi1EEES8_S8_EEENS6_IJNS7_ILi64EEENS7_ILi128EEESB_EEENS_6half_tEfNS_4arch4Sm90ELb1ELb0ELb1ELb1ELb0ELb1ELb0ELb0ELi2ELi1ELi2ELi1ELb0EEENS1_21CollectiveEpilogueBwdISC_SD_SF_Li256ELb1ELb0ELi1EEENS1_25SingleTileBwdLPTSchedulerILb1ELi128ELb0EEEEEEEEEvNT_6ParamsE)
        .other          _ZN7cutlass13device_kernelIN5flash11enable_sm90INS1_16FlashAttnBwdSm90INS1_25CollectiveMainloopBwdSm90ILi2ELi2ELi2EN4cute5tupleIJNS5_1CILi1EEES8_S8_EEENS6_IJNS7_ILi64EEENS7_ILi128EEESB_EEENS_6half_tEfNS_4arch4Sm90ELb1ELb0ELb1ELb1ELb0ELb1ELb0ELb0ELi2ELi1ELi2ELi1ELb0EEENS1_21CollectiveEpilogueBwdISC_SD_SF_Li256ELb1ELb0ELi1EEENS1_25SingleTileBwdLPTSchedulerILb1ELi128ELb0EEEEEEEEEvNT_6ParamsE,@"STO_CUDA_ENTRY STV_DEFAULT"
_ZN7cutlass13device_kernelIN5flash11enable_sm90INS1_16FlashAttnBwdSm90INS1_25CollectiveMainloopBwdSm90ILi2ELi2ELi2EN4cute5tupleIJNS5_1CILi1EEES8_S8_EEENS6_IJNS7_ILi64EEENS7_ILi128EEESB_EEENS_6half_tEfNS_4arch4Sm90ELb1ELb0ELb1ELb1ELb0ELb1ELb0ELb0ELi2ELi1ELi2ELi1ELb0EEENS1_21CollectiveEpilogueBwdISC_SD_SF_Li256ELb1ELb0ELi1EEENS1_25SingleTileBwdLPTSchedulerILb1ELi128ELb0EEEEEEEEEvNT_6ParamsE:
        /* <DEDUP_REMOVED lines=24> */
.L_x_2928:
[----:B------:R-:W-:Y:S05]  /*0180*/  BSYNC B0 ;  /* 0x0000000000007941 */ /* 0x000fea0003800000 */
.L_x_2927:
        /* <DEDUP_REMOVED lines=37> */
.L_x_2929:
        /* <DEDUP_REMOVED lines=22> */
.L_x_2930:
[----:B------:R-:W-:Y:S01]  /*0540*/  PLOP3.LUT P0, PT, PT, PT, UP0, 0x80, 0x0 ;  /* 0x000000000000781c */ /* 0x000fe20003f0f008 */
[----:B------:R-:W-:Y:S01]  /*0550*/  NOP ;  /* 0x0000000000007918 */ /* 0x000fe20000000000 */
[----:B------:R-:W-:Y:S01]  /*0560*/  ULDC.64 UR46, c[0x0][0x208] ;  /* 0x00008200002e7ab9 */ /* 0x000fe20000000a00 */
[----:B------:R-:W-:Y:S01]  /*0570*/  BSSY B6, `(.L_x_2931) ;  /* 0x0000c05000067945 */ /* 0x000fe20003800000 */
[----:B-12-4-:R-:W-:Y:S09]  /*0580*/  BAR.SYNC.DEFER_BLOCKING 0x0 ;  /* 0x0000000000007b1d */ /* 0x016ff20000010000 */
[----:B------:R-:W-:Y:S05]  /*0590*/  @!P0 BRA `(.L_x_2932) ;  /* 0x0000008000508947 */ /* 0x000fea0003800000 */
.L_x_2933:
        /* <DEDUP_REMOVED lines=32> */
.L_x_2934:
[----:B------:R-:W-:Y:S01]  /*07a0*/  ULDC UR7, c[0x0][0x8c4] ;  /* 0x0002310000077ab9 */ /* 0x000fe20000000800 */
[----:B------:R-:W-:Y:S01]  /*07b0*/  UMOV UR36, UR10 ;  /* 0x0000000a00247c82 */ /* 0x000fe20008000000 */
[----:B------:R-:W-:-:S11]  /*07c0*/  UISETP.NE.AND UP0, UPT, UR7, 0x1, UPT ;  /* 0x000000010700788c */ /* 0x000fd6000bf05270 */
[----:B------:R-:W-:Y:S02]  /*07d0*/  @UP0 ULDC.64 UR8, c[0x0][0x8c8] ;  /* 0x0002320000080ab9 */ /* 0x000fe40000000a00 */
[----:B------:R-:W-:-:S04]  /*07e0*/  UIMAD.WIDE.U32 UR4, UR10, UR8, URZ ;  /* 0x000000080a0472a5 */ /* 0x000fc8000f8e003f */
[----:B------:R-:W-:-:S04]  /*07f0*/  @UP0 USHF.R.U32.HI UR36, URZ, UR9, UR5 ;  /* 0x000000093f240299 */ /* 0x000fc80008011605 */
[----:B------:R-:W-:-:S12]  /*0800*/  UIMAD UR4, UR36, UR7, URZ ;  /* 0x00000007240472a4 */ /* 0x000fd8000f8e023f */
.L_x_2935:
        /* <DEDUP_REMOVED lines=9> */
[----:B------:R-:W-:-:S03]  /*08a0*/  @UP0 USHF.R.U32.HI UR39, URZ, UR7, UR5 ;  /* 0x000000073f270299 */ /* 0x000fc60008011605 */
[----:B------:R-:W-:Y:S02]  /*08b0*/  ULDC.64 UR4, c[0x0][0x8f8] ;  /* 0x00023e0000047ab9 */ /* 0x000fe40000000a00 */
[----:B------:R-:W-:Y:S01]  /*08c0*/  ISETP.NE.U32.AND P0, PT, RZ, UR4, PT ;  /* 0x00000004ff007c0c */ /* 0x000fe2000bf05070 */
[----:B------:R-:W-:-:S03]  /*08d0*/  UIADD3 UR4, -UR39, URZ, URZ ;  /* 0x0000003f27047290 */ /* 0x000fc6000fffe13f */
[----:B------:R-:W-:Y:S01]  /*08e0*/  ISETP.NE.AND.EX P0, PT, RZ, UR5, PT, P0 ;  /* 0x00000005ff007c0c */ /* 0x000fe2000bf05300 */
[----:B------:R-:W-:-:S12]  /*08f0*/  UIMAD UR37, UR37, UR4, UR6 ;  /* 0x00000004252572a4 */ /* 0x000fd8000f8e0206 */
        /* <DEDUP_REMOVED lines=8> */
.L_x_2936:
        /* <DEDUP_REMOVED lines=14> */
.L_x_2938:
[----:B------:R-:W-:-:S05]  /*0a60*/  ULDC UR4, c[0x0][0x8ec] ;  /* 0x00023b0000047ab9 */ /* 0x000fca0000000800 */
.L_x_2937:
[----:B------:R-:W-:-:S04]  /*0a70*/  UIADD3 UR4, UR4, 0x7f, URZ ;  /* 0x0000007f04047890 */ /* 0x000fc8000fffe03f */
[----:B------:R-:W-:-:S04]  /*0a80*/  USHF.R.S32.HI UR5, URZ, 0x1f, UR4 ;  /* 0x0000001f3f057899 */ /* 0x000fc80008011404 */
[----:B------:R-:W-:-:S04]  /*0a90*/  ULEA.HI UR5, UR5, UR4, URZ, 0x7 ;  /* 0x0000000405057291 */ /* 0x000fc8000f8f383f */
[----:B------:R-:W-:-:S04]  /*0aa0*/  USHF.R.S32.HI UR5, URZ, 0x7, UR5 ;  /* 0x000000073f057899 */ /* 0x000fc80008011405 */
        /* <DEDUP_REMOVED lines=16> */
.L_x_2940:
        /* <DEDUP_REMOVED lines=14> */
.L_x_2941:
        /* <DEDUP_REMOVED lines=11> */
.L_x_2942:
        /* <DEDUP_REMOVED lines=13> */
.L_x_2943:
[----:B------:R-:W-:Y:S01]  /*0e10*/  UIADD3 UR5, UR41, -UR40, URZ ;  /* 0x8000002829057290 */ /* 0x000fe2000fffe03f */
[----:B------:R-:W-:Y:S01]  /*0e20*/  PLOP3.LUT P0, PT, PT, PT, PT, 0x80, 0x0 ;  /* 0x000000000000781c */ /* 0x000fe20003f0f070 */
[----:B------:R-:W-:Y:S01]  /*0e30*/  ULDC UR6, c[0x0][0x74c] ;  /* 0x0001d30000067ab9 */ /* 0x000fe20000000800 */
[----:B------:R-:W-:Y:S01]  /*0e40*/  UIADD3 UR4, UR41, 0x3f, URZ ;  /* 0x0000003f29047890 */ /* 0x000fe2000fffe03f */
[----:B------:R-:W-:Y:S01]  /*0e50*/  CS2R R86, SRZ ;  /* 0x0000000000567805 */ /* 0x000fe2000001ff00 */
[----:B------:R-:W-:Y:S01]  /*0e60*/  ULEA UR5, UR36, UR5, 0x7 ;  /* 0x0000000524057291 */ /* 0x000fe2000f8e383f */
[----:B------:R-:W-:Y:S02]  /*0e70*/  CS2R R84, SRZ ;  /* 0x0000000000547805 */ /* 0x000fe4000001ff00 */
[----:B------:R-:W-:Y:S02]  /*0e80*/  CS2R R82, SRZ ;  /* 0x0000000000527805 */ /* 0x000fe4000001ff00 */
[----:B------:R-:W-:Y:S01]  /*0e90*/  CS2R R80, SRZ ;  /* 0x0000000000507805 */ /* 0x000fe2000001ff00 */
[----:B------:R-:W-:Y:S01]  /*0ea0*/  UIADD3 UR5, UR5, -UR6, URZ ;  /* 0x8000000605057290 */ /* 0x000fe2000fffe03f */
[----:B------:R-:W-:-:S02]  /*0eb0*/  CS2R R78, SRZ ;  /* 0x00000000004e7805 */ /* 0x000fc4000001ff00 */
[----:B------:R-:W-:Y:S02]  /*0ec0*/  CS2R R76, SRZ ;  /* 0x00000000004c7805 */ /* 0x000fe4000001ff00 */
[----:B------:R-:W-:Y:S01]  /*0ed0*/  CS2R R74, SRZ ;  /* 0x00000000004a7805 */ /* 0x000fe2000001ff00 */
[----:B------:R-:W-:Y:S01]  /*0ee0*/  USHF.R.S32.HI UR6, URZ, 0x1f, UR5 ;  /* 0x0000001f3f067899 */ /* 0x000fe20008011405 */
[----:B------:R-:W-:Y:S02]  /*0ef0*/  CS2R R72, SRZ ;  /* 0x0000000000487805 */ /* 0x000fe4000001ff00 */
        /* <DEDUP_REMOVED lines=24> */
[----:B------:R-:W-:Y:S01]  /*1080*/  PLOP3.LUT P1, PT, PT, PT, UP0, 0x80, 0x0 ;  /* 0x000000000000781c */ /* 0x000fe20003f2f008 */
[----:B------:R-:W-:Y:S01]  /*1090*/  IMAD.MOV.U32 R12, RZ, RZ, RZ ;  /* 0x000000ffff0c7224 */ /* 0x000fe200078e00ff */
[----:B------:R-:W-:Y:S02]  /*10a0*/  CS2R R10, SRZ ;  /* 0x00000000000a7805 */ /* 0x000fe4000001ff00 */
[----:B------:R-:W-:Y:S02]  /*10b0*/  CS2R R36, SRZ ;  /* 0x0000000000247805 */ /* 0x000fe4000001ff00 */
[----:B------:R-:W-:Y:S02]  /*10c0*/  CS2R R8, SRZ ;  /* 0x0000000000087805 */ /* 0x000fe4000001ff00 */
[----:B------:R-:W-:-:S02]  /*10d0*/  CS2R R32, SRZ ;  /* 0x0000000000207805 */ /* 0x000fc4000001ff00 */
[----:B------:R-:W-:Y:S01]  /*10e0*/  CS2R R6, SRZ ;  /* 0x0000000000067805 */ /* 0x000fe2000001ff00 */
[----:B------:R-:W-:Y:S01]  /*10f0*/  IMAD.MOV.U32 R29, RZ, RZ, RZ ;  /* 0x000000ffff1d7224 */ /* 0x000fe200078e00ff */
[----:B------:R-:W-:Y:S01]  /*1100*/  CS2R R4, SRZ ;  /* 0x0000000000047805 */ /* 0x000fe2000001ff00 */
[----:B------:R-:W-:Y:S01]  /*1110*/  IMAD.MOV.U32 R2, RZ, RZ, RZ ;  /* 0x000000ffff027224 */ /* 0x000fe200078e00ff */
[----:B------:R-:W-:Y:S01]  /*1120*/  CS2R R150, SRZ ;  /* 0x0000000000967805 */ /* 0x000fe2000001ff00 */
[----:B------:R-:W-:Y:S01]  /*1130*/  IMAD.MOV.U32 R25, RZ, RZ, RZ ;  /* 0x000000ffff197224 */ /* 0x000fe200078e00ff */
        /* <DEDUP_REMOVED lines=53> */
.L_x_2946:
        /* <DEDUP_REMOVED lines=15> */
.L_x_2945:
        /* <DEDUP_REMOVED lines=23> */
.L_x_2948:
        /* <DEDUP_REMOVED lines=15> */
.L_x_2947:
        /* <DEDUP_REMOVED lines=8> */
.L_x_3093:
        /* <DEDUP_REMOVED lines=15> */
.L_x_2950:
[----:B------:R-:W4:Y:S01]  /*1950*/  S2R R15, SR_CgaCtaId ;  /* 0x00000000000f7919 */ /* 0x000f220000008800 */
[----:B---3--:R-:W-:Y:S01]  /*1960*/  SHF.R.S32.HI R0, RZ, 0x1f, R5 ;  /* 0x0000001fff007819 */ /* 0x008fe20000011405 */
[----:B------:R-:W-:Y:S01]  /*1970*/  UIMAD UR4, UR36, -0x80, UR40 ;  /* 0xffffff80240478a4 */ /* 0x000fe2000f8e0228 */
[----:B------:R-:W-:Y:S02]  /*1980*/  SHF.R.S32.HI R8, RZ, 0x4, R3 ;  /* 0x00000004ff087819 */ /* 0x000fe40000011403 */
[----:B------:R-:W-:Y:S02]  /*1990*/  CS2R R86, SRZ ;  /* 0x0000000000567805 */ /* 0x000fe4000001ff00 */
[----:B------:R-:W-:Y:S02]  /*19a0*/  LOP3.LUT R9, R7, 0x8, R2, 0xf8, !PT ;  /* 0x0000000807097812 */ /* 0x000fe400078ef802 */
[----:B------:R-:W-:Y:S02]  /*19b0*/  CS2R R84, SRZ ;  /* 0x0000000000547805 */ /* 0x000fe4000001ff00 */
[----:B------:R-:W-:Y:S01]  /*19c0*/  LEA.HI R2, R0, R5, RZ, 0x2 ;  /* 0x0000000500027211 */ /* 0x000fe200078f10ff */
[----:B------:R-:W-:Y:S01]  /*19d0*/  IMAD.U32 R10, RZ, RZ, UR4 ;  /* 0x00000004ff0a7e24 */ /* 0x000fe2000f8e00ff */
[----:B------:R-:W-:-:S02]  /*19e0*/  LEA.HI R3, R3, R8, RZ, 0x1 ;  /* 0x0000000803037211 */ /* 0x000fc400078f08ff */
[----:B------:R-:W-:Y:S02]  /*19f0*/  CS2R R82, SRZ ;  /* 0x0000000000527805 */ /* 0x000fe4000001ff00 */
        /* <DEDUP_REMOVED lines=91> */
[----:B--2---:R-:W-:Y:S02]  /*1fb0*/  IMAD R2, R0, 0x4, R12 ;  /* 0x0000000400027824 */ /* 0x004fe400078e020c */
[----:B------:R-:W-:-:S07]  /*1fc0*/  IMAD.SHL.U32 R230, R230, 0x2, RZ ;  /* 0x00000002e6e67824 */ /* 0x000fce00078e00ff */
.L_x_2962:
[----:B------:R-:W-:-:S05]  /*1fd0*/  IMAD.U32 R0, RZ, RZ, UR38 ;  /* 0x00000026ff007e24 */ /* 0x000fca000f8e00ff */
[----:B------:R-:W-:-:S04]  /*1fe0*/  LOP3.LUT R0, R0, 0x1, RZ, 0xfc, !PT ;  /* 0x0000000100007812 */ /* 0x000fc800078efcff */
[----:B------:R-:W-:-:S13]  /*1ff0*/  ISETP.NE.AND P0, PT, R0, 0x3, PT ;  /* 0x000000030000780c */ /* 0x000fda0003f05270 */
[----:B------:R-:W-:Y:S05]  /*2000*/  @!P0 BRA `(.L_x_2952) ;  /* 0x0000000000048947 */ /* 0x000fea0003800000 */
[----:B------:R-:W-:Y:S01]  /*2010*/  BPT.TRAP 0x1 ;  /* 0x000000040000795c */ /* 0x000fe20000300000 */
.L_x_2952:
        /* <DEDUP_REMOVED lines=8> */
.L_x_2953:
[----:B---3--:R-:W-:Y:S05]  /*20a0*/  @P1 BRA `(.L_x_2954) ;  /* 0x0000000000081947 */ /* 0x008fea0003800000 */
[----:B------:R-:W3:Y:S02]  /*20b0*/  SYNCS.PHASECHK.TRANS64.TRYWAIT P1, [R0+URZ+0x30810], R209 ;  /* 0x030810d1000075a7 */ /* 0x000ee4000802017f */
[----:B---3--:R-:W-:Y:S05]  /*20c0*/  @!P1 BRA `(.L_x_2955) ;  /* 0x000000a400809947 */ /* 0x008fea0003800000 */
.L_x_2954:
        /* <DEDUP_REMOVED lines=84> */
.L_x_2956:
[----:B------:R1:W1:Y:S01]  /*2610*/  SYNCS.PHASECHK.TRANS64.TRYWAIT P1, [R0+URZ+0x30830], R209 ;  /* 0x030830d1000075a7 */ /* 0x000262000802017f */
[----:B------:R-:W-:Y:S05]  /*2620*/  @!P0 BRA `(.L_x_2957) ;  /* 0x0000000000048947 */ /* 0x000fea0003800000 */
[----:B------:R-:W-:Y:S01]  /*2630*/  BPT.TRAP 0x1 ;  /* 0x000000040000795c */ /* 0x000fe20000300000 */
.L_x_2957:
        /* <DEDUP_REMOVED lines=54> */
.L_x_2958:
        /* <DEDUP_REMOVED lines=492> */
.L_x_2960:
        /* <DEDUP_REMOVED lines=49> */
.L_x_2961:
        /* <DEDUP_REMOVED lines=78> */
.L_x_2944:
        /* <DEDUP_REMOVED lines=8> */
[----:B------:R-:W-:Y:S01]  /*50d0*/  F2FP.F16.F32.PACK_AB R90, R93, R92 ;  /* 0x0000005c5d5a723e */ /* 0x000fe200000000ff */
[----:B------:R-:W-:Y:S01]  /*50e0*/  ULDC.64 UR6, c[0x0][0x878] ;  /* 0x00021e0000067ab9 */ /* 0x000fe20000000a00 */
[----:B------:R-:W-:Y:S01]  /*50f0*/  F2FP.F16.F32.PACK_AB R91, R95, R94 ;  /* 0x0000005e5f5b723e */ /* 0x000fe200000000ff */
[----:B------:R-:W-:Y:S01]  /*5100*/  UISETP.NE.U32.AND UP1, UPT, UR6, URZ, UPT ;  /* 0x0000003f0600728c */ /* 0x000fe2000bf25070 */
[----:B------:R-:W-:Y:S02]  /*5110*/  F2FP.F16.F32.PACK_AB R97, R99, R98 ;  /* 0x000000626361723e */ /* 0x000fe400000000ff */
[----:B------:R-:W-:Y:S01]  /*5120*/  F2FP.F16.F32.PACK_AB R104, R105, R104 ;  /* 0x000000686968723e */ /* 0x000fe200000000ff */
[----:B------:R-:W-:Y:S01]  /*5130*/  UISETP.NE.AND.EX UP1, UPT, UR7, URZ, UPT, UP1 ;  /* 0x0000003f0700728c */ /* 0x000fe2000bf25310 */
[----:B------:R-:W-:-:S02]  /*5140*/  F2FP.F16.F32.PACK_AB R98, R101, R100 ;  /* 0x000000646562723e */ /* 0x000fc400000000ff */
        /* <DEDUP_REMOVED lines=94> */
[----:B-1----:R-:W-:Y:S01]  /*5730*/  IMAD.U32 R4, RZ, RZ, UR4 ;  /* 0x00000004ff047e24 */ /* 0x002fe2000f8e00ff */
[----:B------:R-:W-:Y:S01]  /*5740*/  F2FP.F16.F32.PACK_AB R65, R67, R66 ;  /* 0x000000424341723e */ /* 0x000fe200000000ff */
[----:B------:R-:W-:Y:S01]  /*5750*/  IMAD.U32 R5, RZ, RZ, UR5 ;  /* 0x00000005ff057e24 */ /* 0x000fe2000f8e00ff */
[----:B------:R-:W-:Y:S01]  /*5760*/  F2FP.F16.F32.PACK_AB R72, R73, R72 ;  /* 0x000000484948723e */ /* 0x000fe200000000ff */
[----:B------:R3:W-:Y:S01]  /*5770*/  STSM.16.M88.4 [R15+0x4000], R56 ;  /* 0x004000380f007844 */ /* 0x0007e20000000200 */
[----:B------:R-:W-:Y:S01]  /*5780*/  F2FP.F16.F32.PACK_AB R66, R69, R68 ;  /* 0x000000444542723e */ /* 0x000fe200000000ff */
[----:B------:R-:W-:Y:S01]  /*5790*/  @UP1 ULDC.64 UR4, c[0x0][0x878] ;  /* 0x00021e0000041ab9 */ /* 0x000fe20000000a00 */
        /* <DEDUP_REMOVED lines=10> */
[----:B------:R-:W-:-:S03]  /*5840*/  PLOP3.LUT P0, PT, PT, PT, UP0, 0x80, 0x0 ;  /* 0x000000000000781c */ /* 0x000fc60003f0f008 */
[----:B------:R3:W-:Y:S01]  /*5850*/  STSM.16.M88.4 [R17+-0x4000], R80 ;  /* 0xffc0005011007844 */ /* 0x0007e20000000200 */
[----:B------:R-:W-:Y:S01]  /*5860*/  BAR.SYNC.DEFER_BLOCKING 0x1, 0x100 ;  /* 0x0044000000007b1d */ /* 0x000fe20000010000 */
[----:B------:R-:W-:Y:S01]  /*5870*/  PLOP3.LUT P1, PT, PT, PT, UP1, 0x80, 0x0 ;  /* 0x000000000000781c */ /* 0x000fe20003f2f018 */
[----:B------:R-:W-:-:S06]  /*5880*/  @UP1 UIMAD.WIDE UR4, UR39, 0x4, UR4 ;  /* 0x00000004270418a5 */ /* 0x000fcc000f8e0204 */
[----:B------:R-:W-:Y:S01]  /*5890*/  IMAD.U32 R6, RZ, RZ, UR4 ;  /* 0x00000004ff067e24 */ /* 0x000fe2000f8e00ff */
[----:B--2---:R-:W2:Y:S01]  /*58a0*/  @P0 LDG.E R9, desc[UR46][R4.64] ;  /* 0x0000002e04090981 */ /* 0x004ea2000c1e1900 */
[----:B------:R-:W-:-:S05]  /*58b0*/  IMAD.U32 R7, RZ, RZ, UR5 ;  /* 0x00000005ff077e24 */ /* 0x000fca000f8e00ff */
[----:B------:R-:W4:Y:S01]  /*58c0*/  @P1 LDG.E R6, desc[UR46][R6.64] ;  /* 0x0000002e06061981 */ /* 0x000f22000c1e1900 */
[----:B------:R-:W-:Y:S01]  /*58d0*/  LEA.HI R8, R19, R20, RZ, 0x7 ;  /* 0x0000001413087211 */ /* 0x000fe200078f38ff */
[----:B------:R-:W-:Y:S01]  /*58e0*/  IMAD.SHL.U32 R2, R0, 0x40, RZ ;  /* 0x0000004000027824 */ /* 0x000fe200078e00ff */
[----:B------:R-:W-:Y:S01]  /*58f0*/  ULDC UR7, c[0x0][0x808] ;  /* 0x0002020000077ab9 */ /* 0x000fe20000000800 */
[----:B------:R-:W-:Y:S01]  /*5900*/  IMAD.SHL.U32 R14, R14, 0x8, RZ ;  /* 0x000000080e0e7824 */ /* 0x000fe200078e00ff */
[----:B------:R-:W-:Y:S01]  /*5910*/  UMOV UR4, URZ ;  /* 0x0000003f00047c82 */ /* 0x000fe20008000000 */
[----:B------:R-:W-:Y:S01]  /*5920*/  IMAD.SHL.U32 R8, R8, 0x4, RZ ;  /* 0x0000000408087824 */ /* 0x000fe200078e00ff */
[----:B------:R-:W-:Y:S01]  /*5930*/  UMOV UR5, URZ ;  /* 0x0000003f00057c82 */ /* 0x000fe20008000000 */
[----:B------:R-:W-:-:S03]  /*5940*/  USHF.R.S32.HI UR6, URZ, 0x1f, UR37 ;  /* 0x0000001f3f067899 */ /* 0x000fc60008011425 */
[----:B------:R-:W-:-:S05]  /*5950*/  LOP3.LUT R8, R8, 0x7ffffe00, RZ, 0xc0, !PT ;  /* 0x7ffffe0008087812 */ /* 0x000fca00078ec0ff */
[----:B------:R-:W-:Y:S01]  /*5960*/  IMAD R8, R13, 0x2000, R8 ;  /* 0x000020000d087824 */ /* 0x000fe200078e0208 */
[----:B--2---:R-:W-:Y:S02]  /*5970*/  @P0 R2UR UR9, R9 ;  /* 0x00000000090902ca */ /* 0x004fe400000e0000 */
[----:B------:R-:W-:-:S04]  /*5980*/  LOP3.LUT R9, R2, 0x1c0, RZ, 0xc0, !PT ;  /* 0x000001c002097812 */ /* 0x000fc800078ec0ff */
[----:B------:R-:W-:Y:S02]  /*5990*/  LOP3.LUT R14, R9, 0x38, R14, 0xf8, !PT ;  /* 0x00000038090e7812 */ /* 0x000fe400078ef80e */
[----:B------:R-:W-:Y:S02]  /*59a0*/  SHF.R.U32.HI R9, RZ, 0x3, R9 ;  /* 0x00000003ff097819 */ /* 0x000fe40000011609 */
[----:B----4-:R-:W-:Y:S02]  /*59b0*/  @P1 R2UR UR7, R6 ;  /* 0x00000000060712ca */ /* 0x010fe400000e0000 */
[----:B------:R-:W-:Y:S01]  /*59c0*/  LOP3.LUT R9, R14, R9, RZ, 0x3c, !PT ;  /* 0x000000090e097212 */ /* 0x000fe200078e3cff */
[----:B------:R-:W-:Y:S02]  /*59d0*/  @UP0 USHF.R.S32.HI UR10, URZ, 0x1f, UR9 ;  /* 0x0000001f3f0a0899 */ /* 0x000fe40008011409 */
[----:B------:R-:W-:Y:S02]  /*59e0*/  @UP0 UMOV UR4, UR9 ;  /* 0x0000000900040c82 */ /* 0x000fe40008000000 */
[----:B------:R-:W-:-:S03]  /*59f0*/  IMAD.IADD R8, R8, 0x1, R9 ;  /* 0x0000000108087824 */ /* 0x000fc600078e0209 */
[----:B------:R-:W-:Y:S01]  /*5a00*/  @UP0 UMOV UR5, UR10 ;  /* 0x0000000a00050c82 */ /* 0x000fe20008000000 */
[----:B---3--:R-:W-:Y:S05]  /*5a10*/  @P1 BRA `(.L_x_2964) ;  /* 0x0000000000181947 */ /* 0x008fea0003800000 */
[----:B------:R-:W-:Y:S05]  /*5a20*/  @!P0 BRA `(.L_x_2964) ;  /* 0x0000000000148947 */ /* 0x000fea0003800000 */
[----:B------:R-:W2:Y:S04]  /*5a30*/  LDG.E R6, desc[UR46][R4.64] ;  /* 0x0000002e04067981 */ /* 0x000ea8000c1e1900 */
[----:B------:R-:W3:Y:S01]  /*5a40*/  LDG.E R2, desc[UR46][R4.64+0x4] ;  /* 0x0000042e04027981 */ /* 0x000ee2000c1e1900 */
[----:B--2---:R-:W-:Y:S02]  /*5a50*/  R2UR UR9, R6 ;  /* 0x00000000060972ca */ /* 0x004fe400000e0000 */
[----:B---3--:R-:W-:-:S13]  /*5a60*/  R2UR UR7, R2 ;  /* 0x00000000020772ca */ /* 0x008fda00000e0000 */
[----:B------:R-:W-:-:S12]  /*5a70*/  UIADD3 UR7, -UR9, UR7, URZ ;  /* 0x0000000709077290 */ /* 0x000fd8000fffe13f */
.L_x_2964:
[----:B------:R-:W-:Y:S01]  /*5a80*/  LEA R46, R8, UR8, 0x1 ;  /* 0x00000008082e7c11 */ /* 0x000fe2000f8e08ff */
[----:B------:R-:W-:Y:S01]  /*5a90*/  UIMAD UR7, UR36, -0x80, UR7 ;  /* 0xffffff80240778a4 */ /* 0x000fe2000f8e0207 */
[----:B------:R-:W-:Y:S01]  /*5aa0*/  IMAD.SHL.U32 R36, R3, 0x8, RZ ;  /* 0x0000000803247824 */ /* 0x000fe200078e00ff */
[----:B------:R-:W-:Y:S01]  /*5ab0*/  ULDC.64 UR10, c[0x0][0x850] ;  /* 0x00021400000a7ab9 */ /* 0x000fe20000000a00 */
[C---:B------:R-:W-:Y:S01]  /*5ac0*/  VIADD R32, R0.reuse, 0x20 ;  /* 0x0000002000207836 */ /* 0x040fe20000000000 */
[----:B------:R-:W-:Y:S01]  /*5ad0*/  UISETP.LT.AND UP1, UPT, UR7, 0x80, UPT ;  /* 0x000000800700788c */ /* 0x000fe2000bf21270 */
[----:B------:R1:W2:Y:S01]  /*5ae0*/  LDS.128 R28, [R46+0x8800] ;  /* 0x008800002e1c7984 */ /* 0x0002a20000000c00 */
[C---:B------:R-:W-:Y:S01]  /*5af0*/  VIADD R2, R0.reuse, 0x10 ;  /* 0x0000001000027836 */ /* 0x040fe20000000000 */
[----:B------:R-:W-:Y:S01]  /*5b00*/  UIMAD UR8, UR6, UR10, URZ ;  /* 0x0000000a060872a4 */ /* 0x000fe2000f8e023f */
[--C-:B------:R-:W-:Y:S01]  /*5b10*/  SHF.R.S32.HI R37, RZ, 0x1f, R36.reuse ;  /* 0x0000001fff257819 */ /* 0x100fe20000011424 */
[----:B------:R1:W3:Y:S01]  /*5b20*/  LDS.128 R24, [R46+0x1000] ;  /* 0x001000002e187984 */ /* 0x0002e20000000c00 */
[----:B------:R-:W-:Y:S01]  /*5b30*/  USEL UR9, UR7, 0x80, UP1 ;  /* 0x0000008007097887 */ /* 0x000fe20008800000 */
[----:B------:R-:W-:Y:S01]  /*5b40*/  IMAD.U32 R3, RZ, RZ, UR10 ;  /* 0x0000000aff037e24 */ /* 0x000fe2000f8e00ff */
[----:B------:R-:W-:Y:S01]  /*5b50*/  UIMAD UR8, UR37, UR11, UR8 ;  /* 0x0000000b250872a4 */ /* 0x000fe2000f8e0208 */
[----:B------:R1:W4:Y:S01]  /*5b60*/  LDS.128 R20, [R46+0x1800] ;  /* 0x001800002e147984 */ /* 0x0003220000000c00 */
[----:B------:R-:W-:Y:S01]  /*5b70*/  VIADD R33, R0, 0x30 ;  /* 0x0000003000217836 */ /* 0x000fe20000000000 */
[----:B------:R-:W-:Y:S01]  /*5b80*/  USHF.R.S32.HI UR7, URZ, 0x1f, UR39 ;  /* 0x0000001f3f077899 */ /* 0x000fe20008011427 */
[----:B------:R-:W-:Y:S01]  /*5b90*/  ISETP.GE.AND P0, PT, R32, UR9, PT ;  /* 0x0000000920007c0c */ /* 0x000fe2000bf06270 */
[----:B------:R1:W1:Y:S01]  /*5ba0*/  LDS.128 R16, [R46+0x2000] ;  /* 0x002000002e107984 */ /* 0x0002620000000c00 */
[----:B------:R-:W-:Y:S01]  /*5bb0*/  VIADD R32, R0, 0x40 ;  /* 0x0000004000207836 */ /* 0x000fe20000000000 */
[----:B------:R-:W-:Y:S01]  /*5bc0*/  ISETP.GE.AND P6, PT, R2, UR9, PT ;  /* 0x0000000902007c0c */ /* 0x000fe2000bfc6270 */
[----:B------:R-:W-:Y:S01]  /*5bd0*/  IMAD.WIDE.U32 R2, R3, UR37, R36 ;  /* 0x0000002503027c25 */ /* 0x000fe2000f8e0024 */
[----:B------:R1:W1:Y:S01]  /*5be0*/  LDS.128 R12, [R46+0x2800] ;  /* 0x002800002e0c7984 */ /* 0x0002620000000c00 */
[----:B------:R-:W-:Y:S01]  /*5bf0*/  ISETP.GE.AND P5, PT, R33, UR9, PT ;  /* 0x0000000921007c0c */ /* 0x000fe2000bfa6270 */
[----:B------:R-:W-:Y:S01]  /*5c00*/  ULDC.64 UR10, c[0x0][0x858] ;  /* 0x00021600000a7ab9 */ /* 0x000fe20000000a00 */
[----:B------:R-:W-:Y:S01]  /*5c10*/  ISETP.GE.AND P1, PT, R32, UR9, PT ;  /* 0x0000000920007c0c */ /* 0x000fe2000bf26270 */
[----:B------:R1:W1:Y:S01]  /*5c20*/  LDS.128 R8, [R46+0x3000] ;  /* 0x003000002e087984 */ /* 0x0002620000000c00 */
[----:B------:R-:W-:Y:S01]  /*5c30*/  IMAD.MOV.U32 R32, RZ, RZ, R2 ;  /* 0x000000ffff207224 */ /* 0x000fe200078e0002 */
[C---:B------:R-:W-:Y:S01]  /*5c40*/  ISETP.GE.AND P2, PT, R0.reuse, UR9, PT ;  /* 0x0000000900007c0c */ /* 0x040fe2000bf46270 */
[----:B------:R-:W-:Y:S01]  /*5c50*/  VIADD R33, R3, UR8 ;  /* 0x0000000803217c36 */ /* 0x000fe20008000000 */
[----:B------:R1:W1:Y:S01]  /*5c60*/  LDS.128 R4, [R46+0x3800] ;  /* 0x003800002e047984 */ /* 0x0002620000000c00 */
[----:B------:R-:W-:Y:S01]  /*5c70*/  IADD3 R2, P3, R0, UR4, RZ ;  /* 0x0000000400027c10 */ /* 0x000fe2000ff7e0ff */
[----:B------:R-:W-:Y:S01]  /*5c80*/  USEL UR8, UR7, URZ, !UP0 ;  /* 0x0000003f07087287 */ /* 0x000fe2000c000000 */
[----:B------:R-:W-:Y:S01]  /*5c90*/  IMAD.U32 R45, RZ, RZ, UR10 ;  /* 0x0000000aff2d7e24 */ /* 0x000fe2000f8e00ff */
[----:B------:R-:W-:Y:S01]  /*5ca0*/  ULDC UR4, c[0x0][0x83c] ;  /* 0x00020f0000047ab9 */ /* 0x000fe20000000800 */
[----:B------:R-:W-:Y:S01]  /*5cb0*/  USEL UR39, UR39, URZ, !UP0 ;  /* 0x0000003f27277287 */ /* 0x000fe2000c000000 */
[----:B------:R-:W-:Y:S01]  /*5cc0*/  ISETP.GE.OR P4, PT, R36, UR4, P2 ;  /* 0x0000000424007c0c */ /* 0x000fe20009786670 */
[----:B------:R-:W-:Y:S01]  /*5cd0*/  UIMAD UR7, UR8, UR10, URZ ;  /* 0x0000000a080772a4 */ /* 0x000fe2000f8e023f */
[----:B------:R-:W-:Y:S01]  /*5ce0*/  LEA.HI.X.SX32 R3, R0, UR5, 0x1, P3 ;  /* 0x0000000500037c11 */ /* 0x000fe200098f0eff */
[----:B------:R-:W-:Y:S01]  /*5cf0*/  IMAD.U32 R35, RZ, RZ, UR36 ;  /* 0x00000024ff237e24 */ /* 0x000fe2000f8e00ff */
[----:B------:R-:W-:Y:S01]  /*5d00*/  BSSY B0, `(.L_x_2965) ;  /* 0x0000014000007945 */ /* 0x000fe20003800000 */
[----:B------:R-:W-:-:S02]  /*5d10*/  UIMAD UR7, UR39, UR11, UR7 ;  /* 0x0000000b270772a4 */ /* 0x000fc4000f8e0207 */
[----:B------:R-:W-:Y:S01]  /*5d20*/  IMAD.WIDE.U32 R44, R45, UR39, R32 ;  /* 0x000000272d2c7c25 */ /* 0x000fe2000f8e0020 */
[----:B------:R-:W-:Y:S02]  /*5d30*/  P2R R47, PR, RZ, 0x40 ;  /* 0x00000040ff2f7803 */ /* 0x000fe40000000000 */
[----:B------:R-:W-:Y:S01]  /*5d40*/  P2R R48, PR, RZ, 0x20 ;  /* 0x00000020ff307803 */ /* 0x000fe20000000000 */
[----:B------:R-:W-:Y:S01]  /*5d50*/  IMAD.WIDE R2, R35, 0x80, R2 ;  /* 0x0000008023027825 */ /* 0x000fe200078e0202 */
[----:B------:R-:W-:-:S03]  /*5d60*/  ISETP.GE.OR P3, PT, R36, UR4, P6 ;  /* 0x0000000424007c0c */ /* 0x000fc6000b766670 */
[----:B------:R-:W-:Y:S01]  /*5d70*/  VIADD R41, R45, UR7 ;  /* 0x000000072d297c36 */ /* 0x000fe20008000000 */
[----:B--23--:R-:W-:Y:S09]  /*5d80*/  @P4 BRA `(.L_x_2966) ;  /* 0x00000000002c4947 */ /* 0x00cff20003800000 */
        /* <DEDUP_REMOVED lines=11> */
.L_x_2966:
[----:B------:R-:W-:Y:S05]  /*5e40*/  BSYNC B0 ;  /* 0x0000000000007941 */ /* 0x000fea0003800000 */
.L_x_2965:
        /* <DEDUP_REMOVED lines=15> */
.L_x_2968:
[----:B------:R-:W-:Y:S05]  /*5f40*/  BSYNC B0 ;  /* 0x0000000000007941 */ /* 0x000fea0003800000 */
.L_x_2967:
        /* <DEDUP_REMOVED lines=18> */
.L_x_2970:
[----:B------:R-:W-:Y:S05]  /*6070*/  BSYNC B0 ;  /* 0x0000000000007941 */ /* 0x000fea0003800000 */
.L_x_2969:
[----:B-1-3--:R1:W3:Y:S01]  /*6080*/  LDS.128 R28, [R46+0x9800] ;  /* 0x009800002e1c7984 */ /* 0x00a2e20000000c00 */
[----:B------:R-:W-:Y:S01]  /*6090*/  BSSY B0, `(.L_x_2971) ;  /* 0x0000010000007945 */ /* 0x000fe20003800000 */
[----:B------:R-:W-:-:S03]  /*60a0*/  VIADD R38, R0, 0x50 ;  /* 0x0000005000267836 */ /* 0x000fc60000000000 */
        /* <DEDUP_REMOVED lines=14> */
.L_x_2972:
[----:B------:R-:W-:Y:S05]  /*6190*/  BSYNC B0 ;  /* 0x0000000000007941 */ /* 0x000fea0003800000 */
.L_x_2971:
[----:B--23--:R2:W3:Y:S01]  /*61a0*/  LDS.128 R28, [R46+0xa000] ;  /* 0x00a000002e1c7984 */ /* 0x00c4e20000000c00 */
[----:B------:R-:W-:Y:S01]  /*61b0*/  ISETP.GE.OR P4, PT, R36, UR4, P1 ;  /* 0x0000000424007c0c */ /* 0x000fe20008f86670 */
[----:B------:R-:W-:Y:S01]  /*61c0*/  BSSY B0, `(.L_x_2973) ;  /* 0x0000010000007945 */ /* 0x000fe20003800000 */
[----:B------:R-:W-:-:S11]  /*61d0*/  ISETP.GE.AND P3, PT, R38, UR9, PT ;  /* 0x0000000926007c0c */ /* 0x000fd6000bf66270 */
        /* <DEDUP_REMOVED lines=14> */
.L_x_2974:
[----:B------:R-:W-:Y:S05]  /*62c0*/  BSYNC B0 ;  /* 0x0000000000007941 */ /* 0x000fea0003800000 */
.L_x_2973:
        /* <DEDUP_REMOVED lines=18> */
.L_x_2976:
[----:B------:R-:W-:Y:S05]  /*63f0*/  BSYNC B0 ;  /* 0x0000000000007941 */ /* 0x000fea0003800000 */
.L_x_2975:
[----:B--23--:R2:W3:Y:S01]  /*6400*/  LDS.128 R28, [R46+0xb000] ;  /* 0x00b000002e1c7984 */ /* 0x00c4e20000000c00 */
[----:B------:R-:W-:Y:S01]  /*6410*/  ISETP.GE.AND P4, PT, R38, UR9, PT ;  /* 0x0000000926007c0c */ /* 0x000fe2000bf86270 */
[----:B------:R-:W-:Y:S01]  /*6420*/  BSSY B0, `(.L_x_2977) ;  /* 0x0000011000007945 */ /* 0x000fe20003800000 */
[----:B------:R-:W-:Y:S02]  /*6430*/  VIADD R0, R0, 0x70 ;  /* 0x0000007000007836 */ /* 0x000fe40000000000 */
        /* <DEDUP_REMOVED lines=15> */
.L_x_2978:
[----:B------:R-:W-:Y:S05]  /*6530*/  BSYNC B0 ;  /* 0x0000000000007941 */ /* 0x000fea0003800000 */
.L_x_2977:
[----:B--23--:R2:W3:Y:S01]  /*6540*/  LDS.128 R28, [R46+0xb800] ;  /* 0x00b800002e1c7984 */ /* 0x00c4e20000000c00 */
[----:B------:R-:W-:Y:S01]  /*6550*/  ISETP.GE.AND P5, PT, R0, UR9, PT ;  /* 0x0000000900007c0c */ /* 0x000fe2000bfa6270 */
[----:B------:R-:W-:Y:S03]  /*6560*/  BSSY B0, `(.L_x_2979) ;  /* 0x0000010000007945 */ /* 0x000fe60003800000 */
        /* <DEDUP_REMOVED lines=15> */
.L_x_2980:
[----:B------:R-:W-:Y:S05]  /*6660*/  BSYNC B0 ;  /* 0x0000000000007941 */ /* 0x000fea0003800000 */
.L_x_2979:
[----:B------:R-:W-:Y:S01]  /*6670*/  ULDC.64 UR4, c[0x0][0x820] ;  /* 0x0002080000047ab9 */ /* 0x000fe20000000a00 */
[----:B------:R-:W-:Y:S01]  /*6680*/  ULDC.64 UR10, c[0x0][0x828] ;  /* 0x00020a00000a7ab9 */ /* 0x000fe20000000a00 */
[----:B------:R-:W-:Y:S02]  /*6690*/  UIMAD UR6, UR6, UR4, URZ ;  /* 0x00000004060672a4 */ /* 0x000fe4000f8e023f */
[----:B--23--:R-:W-:Y:S01]  /*66a0*/  IMAD.U32 R29, RZ, RZ, UR4 ;  /* 0x00000004ff1d7e24 */ /* 0x00cfe2000f8e00ff */
[----:B------:R-:W-:Y:S01]  /*66b0*/  ULDC UR7, c[0x0][0x80c] ;  /* 0x0002030000077ab9 */ /* 0x000fe20000000800 */
[----:B------:R-:W-:Y:S01]  /*66c0*/  IMAD.U32 R39, RZ, RZ, UR10 ;  /* 0x0000000aff277e24 */ /* 0x000fe2000f8e00ff */
[----:B------:R-:W-:Y:S02]  /*66d0*/  UIMAD UR6, UR37, UR5, UR6 ;  /* 0x00000005250672a4 */ /* 0x000fe4000f8e0206 */
[----:B------:R-:W-:Y:S01]  /*66e0*/  IMAD.WIDE.U32 R28, R29, UR37, R36 ;  /* 0x000000251d1c7c25 */ /* 0x000fe2000f8e0024 */
[----:B------:R-:W-:Y:S01]  /*66f0*/  ISETP.GE.OR P2, PT, R36, UR7, P2 ;  /* 0x0000000724007c0c */ /* 0x000fe20009746670 */
[----:B------:R-:W-:Y:S01]  /*6700*/  UIMAD UR4, UR8, UR10, URZ ;  /* 0x0000000a080472a4 */ /* 0x000fe2000f8e023f */
[----:B------:R-:W-:Y:S01]  /*6710*/  P2R R0, PR, RZ, 0x20 ;  /* 0x00000020ff007803 */ /* 0x000fe20000000000 */
[----:B------:R-:W-:Y:S01]  /*6720*/  BSSY B0, `(.L_x_2981) ;  /* 0x000001c000007945 */ /* 0x000fe20003800000 */
[----:B------:R-:W-:Y:S01]  /*6730*/  VIADD R29, R29, UR6 ;  /* 0x000000061d1d7c36 */ /* 0x000fe20008000000 */
[----:B------:R-:W-:Y:S01]  /*6740*/  ISETP.NE.AND P5, PT, R47, RZ, PT ;  /* 0x000000ff2f00720c */ /* 0x000fe20003fa5270 */
[----:B------:R-:W-:Y:S01]  /*6750*/  UIMAD UR4, UR39, UR11, UR4 ;  /* 0x0000000b270472a4 */ /* 0x000fe2000f8e0204 */
[----:B------:R-:W-:Y:S01]  /*6760*/  ISETP.NE.AND P6, PT, R48, RZ, PT ;  /* 0x000000ff3000720c */ /* 0x000fe20003fc5270 */
[----:B------:R-:W-:Y:S01]  /*6770*/  IMAD.WIDE.U32 R38, R39, UR39, R28 ;  /* 0x0000002727267c25 */ /* 0x000fe2000f8e001c */
[C---:B------:R-:W-:Y:S01]  /*6780*/  ISETP.GE.OR P5, PT, R36.reuse, UR7, P5 ;  /* 0x0000000724007c0c */ /* 0x040fe2000afa6670 */
[----:B------:R2:W3:Y:S01]  /*6790*/  LDS.128 R28, [R46] ;  /* 0x000000002e1c7984 */ /* 0x0004e20000000c00 */
[----:B------:R-:W-:Y:S01]  /*67a0*/  ISETP.GE.OR P0, PT, R36, UR7, P0 ;  /* 0x0000000724007c0c */ /* 0x000fe20008706670 */
[----:B------:R-:W-:Y:S01]  /*67b0*/  VIADD R35, R39, UR4 ;  /* 0x0000000427237c36 */ /* 0x000fe20008000000 */
[----:B------:R-:W-:-:S02]  /*67c0*/  P2R R40, PR, RZ, 0x20 ;  /* 0x00000020ff287803 */ /* 0x000fc40000000000 */
[----:B------:R-:W-:Y:S02]  /*67d0*/  ISETP.NE.AND P5, PT, R0, RZ, PT ;  /* 0x000000ff0000720c */ /* 0x000fe40003fa5270 */
[C---:B------:R-:W-:Y:S02]  /*67e0*/  ISETP.GE.OR P6, PT, R36.reuse, UR7, P6 ;  /* 0x0000000724007c0c */ /* 0x040fe4000b7c6670 */
[C---:B------:R-:W-:Y:S02]  /*67f0*/  ISETP.GE.OR P1, PT, R36.reuse, UR7, P1 ;  /* 0x0000000724007c0c */ /* 0x040fe40008f26670 */
[C---:B------:R-:W-:Y:S02]  /*6800*/  ISETP.GE.OR P3, PT, R36.reuse, UR7, P3 ;  /* 0x0000000724007c0c */ /* 0x040fe40009f66670 */
[C---:B------:R-:W-:Y:S02]  /*6810*/  ISETP.GE.OR P4, PT, R36.reuse, UR7, P4 ;  /* 0x0000000724007c0c */ /* 0x040fe4000a786670 */
[----:B------:R-:W-:Y:S01]  /*6820*/  ISETP.GE.OR P5, PT, R36, UR7, P5 ;  /* 0x0000000724007c0c */ /* 0x000fe2000afa6670 */
[----:B--2---:R-:W-:-:S12]  /*6830*/  @P2 BRA `(.L_x_2982) ;  /* 0x0000000000282947 */ /* 0x004fd80003800000 */
        /* <DEDUP_REMOVED lines=10> */
.L_x_2982:
[----:B------:R-:W-:Y:S05]  /*68e0*/  BSYNC B0 ;  /* 0x0000000000007941 */ /* 0x000fea0003800000 */
.L_x_2981:
[----:B--23--:R2:W3:Y:S01]  /*68f0*/  LDS.128 R28, [R46+0x800] ;  /* 0x000800002e1c7984 */ /* 0x00c4e20000000c00 */
[----:B------:R-:W-:Y:S01]  /*6900*/  ISETP.NE.AND P2, PT, R40, RZ, PT ;  /* 0x000000ff2800720c */ /* 0x000fe20003f45270 */
[----:B------:R-:W-:-:S12]  /*6910*/  BSSY B0, `(.L_x_2983) ;  /* 0x000000f000007945 */ /* 0x000fd80003800000 */
        /* <DEDUP_REMOVED lines=14> */
.L_x_2984:
[----:B------:R-:W-:Y:S05]  /*6a00*/  BSYNC B0 ;  /* 0x0000000000007941 */ /* 0x000fea0003800000 */
.L_x_2983:
        /* <DEDUP_REMOVED lines=15> */
.L_x_2986:
[----:B------:R-:W-:Y:S05]  /*6b00*/  BSYNC B0 ;  /* 0x0000000000007941 */ /* 0x000fea0003800000 */
.L_x_2985:
[----:B------:R-:W-:Y:S04]  /*6b10*/  BSSY B0, `(.L_x_2987) ;  /* 0x000000f000007945 */ /* 0x000fe80003800000 */
        /* <DEDUP_REMOVED lines=14> */
.L_x_2988:
[----:B------:R-:W-:Y:S05]  /*6c00*/  BSYNC B0 ;  /* 0x0000000000007941 */ /* 0x000fea0003800000 */
.L_x_2987:
[----:B------:R-:W-:Y:S04]  /*6c10*/  BSSY B0, `(.L_x_2989) ;  /* 0x000000f000007945 */ /* 0x000fe80003800000 */
[----:B------:R-:W-:Y:S05]  /*6c20*/  @P1 BRA `(.L_x_2990) ;  /* 0x0000000000341947 */ /* 0x000fea0003800000 */
[----:B--2-4-:R-:W-:Y:S01]  /*6c30*/  IADD3 R23, P0, R2, 0x40, RZ ;  /* 0x0000004002177810 */ /* 0x014fe20007f1e0ff */
        /* <DEDUP_REMOVED lines=12> */
.L_x_2990:
[----:B------:R-:W-:Y:S05]  /*6d00*/  BSYNC B0 ;  /* 0x0000000000007941 */ /* 0x000fea0003800000 */
.L_x_2989:
        /* <DEDUP_REMOVED lines=15> */
.L_x_2992:
[----:B------:R-:W-:Y:S05]  /*6e00*/  BSYNC B0 ;  /* 0x0000000000007941 */ /* 0x000fea0003800000 */
.L_x_2991:
        /* <DEDUP_REMOVED lines=15> */
.L_x_2994:
[----:B------:R-:W-:Y:S05]  /*6f00*/  BSYNC B0 ;  /* 0x0000000000007941 */ /* 0x000fea0003800000 */
.L_x_2993:
[----:B------:R-:W-:Y:S05]  /*6f10*/  @P5 BRA `(.L_x_2939) ;  /* 0x0000005400a85947 */ /* 0x000fea0003800000 */
[----:B--2---:R-:W-:Y:S01]  /*6f20*/  IADD3 R9, P0, R2, 0x70, RZ ;  /* 0x0000007002097810 */ /* 0x004fe20007f1e0ff */
        /* <DEDUP_REMOVED lines=13> */
.L_x_2963:
[----:B------:R-:W-:Y:S01]  /*7000*/  ULDC.64 UR4, c[0x0][0x870] ;  /* 0x00021c0000047ab9 */ /* 0x000fe20000000a00 */
[----:B------:R-:W-:Y:S01]  /*7010*/  ULDC.64 UR6, c[0x0][0x878] ;  /* 0x00021e0000067ab9 */ /* 0x000fe20000000a00 */
[----:B------:R-:W-:Y:S02]  /*7020*/  UISETP.NE.U32.AND UP0, UPT, UR4, URZ, UPT ;  /* 0x0000003f0400728c */ /* 0x000fe4000bf05070 */
[----:B------:R-:W-:Y:S02]  /*7030*/  UISETP.NE.U32.AND UP1, UPT, UR6, URZ, UPT ;  /* 0x0000003f0600728c */ /* 0x000fe4000bf25070 */
[----:B------:R-:W-:Y:S02]  /*7040*/  UISETP.NE.AND.EX UP0, UPT, UR5, URZ, UPT, UP0 ;  /* 0x0000003f0500728c */ /* 0x000fe4000bf05300 */
[----:B------:R-:W-:Y:S01]  /*7050*/  UISETP.NE.AND.EX UP1, UPT, UR7, URZ, UPT, UP1 ;  /* 0x0000003f0700728c */ /* 0x000fe2000bf25310 */
[----:B------:R-:W-:-:S03]  /*7060*/  ULDC.64 UR4, c[0x0][0x870] ;  /* 0x00021c0000047ab9 */ /* 0x000fc60000000a00 */
[----:B------:R-:W-:Y:S01]  /*7070*/  PLOP3.LUT P0, PT, PT, PT, UP0, 0x80, 0x0 ;  /* 0x000000000000781c */ /* 0x000fe20003f0f008 */
[----:B------:R-:W-:-:S06]  /*7080*/  UIMAD.WIDE UR4, UR39, 0x4, UR4 ;  /* 0x00000004270478a5 */ /* 0x000fcc000f8e0204 */
[----:B------:R-:W-:Y:S02]  /*7090*/  IMAD.U32 R2, RZ, RZ, UR4 ;  /* 0x00000004ff027e24 */ /* 0x000fe4000f8e00ff */
[----:B------:R-:W-:Y:S01]  /*70a0*/  IMAD.U32 R3, RZ, RZ, UR5 ;  /* 0x00000005ff037e24 */ /* 0x000fe2000f8e00ff */
[----:B------:R-:W-:-:S04]  /*70b0*/  @UP1 ULDC.64 UR4, c[0x0][0x878] ;  /* 0x00021e0000041ab9 */ /* 0x000fc80000000a00 */
[----:B------:R-:W2:Y:S01]  /*70c0*/  @P0 LDG.E R6, desc[UR46][R2.64] ;  /* 0x0000002e02060981 */ /* 0x000ea2000c1e1900 */
[----:B------:R-:W-:Y:S01]  /*70d0*/  PLOP3.LUT P1, PT, PT, PT, UP1, 0x80, 0x0 ;  /* 0x000000000000781c */ /* 0x000fe20003f2f018 */
[----:B------:R-:W-:-:S06]  /*70e0*/  @UP1 UIMAD.WIDE UR4, UR39, 0x4, UR4 ;  /* 0x00000004270418a5 */ /* 0x000fcc000f8e0204 */
[----:B------:R-:W-:Y:S02]  /*70f0*/  IMAD.U32 R4, RZ, RZ, UR4 ;  /* 0x00000004ff047e24 */ /* 0x000fe4000f8e00ff */
[----:B------:R-:W-:-:S05]  /*7100*/  IMAD.U32 R5, RZ, RZ, UR5 ;  /* 0x00000005ff057e24 */ /* 0x000fca000f8e00ff */
[----:B------:R-:W3:Y:S01]  /*7110*/  @P1 LDG.E R4, desc[UR46][R4.64] ;  /* 0x0000002e04041981 */ /* 0x000ee2000c1e1900 */
[----:B------:R-:W-:Y:S01]  /*7120*/  ULDC UR6, c[0x0][0x808] ;  /* 0x0002020000067ab9 */ /* 0x000fe20000000800 */
[----:B------:R-:W-:Y:S01]  /*7130*/  UMOV UR4, URZ ;  /* 0x0000003f00047c82 */ /* 0x000fe20008000000 */
[----:B------:R-:W-:Y:S01]  /*7140*/  UMOV UR5, URZ ;  /* 0x0000003f00057c82 */ /* 0x000fe20008000000 */
[----:B------:R-:W1:Y:S02]  /*7150*/  S2R R0, SR_TID.X ;  /* 0x0000000000007919 */ /* 0x000e640000002100 */
[----:B-1----:R-:W-:-:S05]  /*7160*/  VIADD R7, R0, 0xffffff80 ;  /* 0xffffff8000077836 */ /* 0x002fca0000000000 */
[----:B------:R-:W-:Y:S02]  /*7170*/  SHF.R.S32.HI R0, RZ, 0x1f, R7 ;  /* 0x0000001fff007819 */ /* 0x000fe40000011407 */
[----:B--2---:R-:W-:Y:S02]  /*7180*/  @P0 R2UR UR7, R6 ;  /* 0x00000000060702ca */ /* 0x004fe400000e0000 */
[----:B------:R-:W-:-:S04]  /*7190*/  LEA.HI R6, R0, R7, RZ, 0x4 ;  /* 0x0000000700067211 */ /* 0x000fc800078f20ff */
[----:B------:R-:W-:Y:S02]  /*71a0*/  LOP3.LUT R0, R6, 0x1ffffff0, RZ, 0xc0, !PT ;  /* 0x1ffffff006007812 */ /* 0x000fe400078ec0ff */
[----:B------:R-:W-:-:S03]  /*71b0*/  SHF.R.S32.HI R12, RZ, 0x4, R6 ;  /* 0x00000004ff0c7819 */ /* 0x000fc60000011406 */
[----:B------:R-:W-:Y:S02]  /*71c0*/  IMAD.IADD R0, R7, 0x1, -R0 ;  /* 0x0000000107007824 */ /* 0x000fe400078e0a00 */
[----:B------:R-:W-:Y:S01]  /*71d0*/  @UP0 USHF.R.S32.HI UR8, URZ, 0x1f, UR7 ;  /* 0x0000001f3f080899 */ /* 0x000fe20008011407 */
[----:B---3--:R-:W-:Y:S01]  /*71e0*/  @P1 R2UR UR6, R4 ;  /* 0x00000000040612ca */ /* 0x008fe200000e0000 */
[----:B------:R-:W-:-:S05]  /*71f0*/  @UP0 UMOV UR4, UR7 ;  /* 0x0000000700040c82 */ /* 0x000fca0008000000 */
[----:B------:R-:W-:Y:S01]  /*7200*/  @UP0 UMOV UR5, UR8 ;  /* 0x0000000800050c82 */ /* 0x000fe20008000000 */
[----:B------:R-:W-:Y:S08]  /*7210*/  @P1 BRA `(.L_x_2995) ;  /* 0x0000000000181947 */ /* 0x000ff00003800000 */
[----:B------:R-:W-:Y:S05]  /*7220*/  @!P0 BRA `(.L_x_2995) ;  /* 0x0000000000148947 */ /* 0x000fea0003800000 */
[----:B------:R-:W2:Y:S04]  /*7230*/  LDG.E R5, desc[UR46][R2.64] ;  /* 0x0000002e02057981 */ /* 0x000ea8000c1e1900 */
[----:B------:R-:W3:Y:S01]  /*7240*/  LDG.E R4, desc[UR46][R2.64+0x4] ;  /* 0x0000042e02047981 */ /* 0x000ee2000c1e1900 */
[----:B--2---:R-:W-:Y:S02]  /*7250*/  R2UR UR7, R5 ;  /* 0x00000000050772ca */ /* 0x004fe400000e0000 */
[----:B---3--:R-:W-:-:S13]  /*7260*/  R2UR UR6, R4 ;  /* 0x00000000040672ca */ /* 0x008fda00000e0000 */
[----:B------:R-:W-:-:S12]  /*7270*/  UIADD3 UR6, -UR7, UR6, URZ ;  /* 0x0000000607067290 */ /* 0x000fd8000fffe13f */
.L_x_2995:
[----:B------:R-:W-:Y:S01]  /*7280*/  IMAD.SHL.U32 R4, R0, 0x8, RZ ;  /* 0x0000000800047824 */ /* 0x000fe200078e00ff */
[----:B------:R-:W-:Y:S01]  /*7290*/  USHF.R.S32.HI UR9, URZ, 0x1f, UR37 ;  /* 0x0000001f3f097899 */ /* 0x000fe20008011425 */
[C---:B------:R-:W-:Y:S01]  /*72a0*/  VIADD R2, R12.reuse, 0x10 ;  /* 0x000000100c027836 */ /* 0x040fe20000000000 */
[----:B------:R-:W-:Y:S01]  /*72b0*/  UIMAD UR7, UR36, -0x80, UR6 ;  /* 0xffffff80240778a4 */ /* 0x000fe2000f8e0206 */
[----:B------:R-:W-:Y:S01]  /*72c0*/  VIADD R6, R12, 0x30 ;  /* 0x000000300c067836 */ /* 0x000fe20000000000 */
[----:B------:R-:W-:Y:S01]  /*72d0*/  ULDC.64 UR10, c[0x0][0x820] ;  /* 0x00020800000a7ab9 */ /* 0x000fe20000000a00 */
[----:B------:R-:W-:Y:S01]  /*72e0*/  SHF.R.S32.HI R5, RZ, 0x1f, R4 ;  /* 0x0000001fff057819 */ /* 0x000fe20000011404 */
[----:B------:R-:W-:Y:S02]  /*72f0*/  UIMAD UR6, UR9, UR10, URZ ;  /* 0x0000000a090672a4 */ /* 0x000fe4000f8e023f */
[----:B------:R-:W-:Y:S01]  /*7300*/  IMAD.U32 R3, RZ, RZ, UR10 ;  /* 0x0000000aff037e24 */ /* 0x000fe2000f8e00ff */
[----:B------:R-:W-:Y:S01]  /*7310*/  ISETP.GE.AND P6, PT, R2, UR7, PT ;  /* 0x0000000702007c0c */ /* 0x000fe2000bfc6270 */
[----:B------:R-:W-:Y:S01]  /*7320*/  VIADD R0, R12, 0x20 ;  /* 0x000000200c007836 */ /* 0x000fe20000000000 */
[----:B------:R-:W-:-:S02]  /*7330*/  UIMAD UR8, UR37, UR11, UR6 ;  /* 0x0000000b250872a4 */ /* 0x000fc4000f8e0206 */
[----:B------:R-:W-:Y:S01]  /*7340*/  IMAD.WIDE.U32 R2, R3, UR37, R4 ;  /* 0x0000002503027c25 */ /* 0x000fe2000f8e0004 */
[----:B------:R-:W-:Y:S01]  /*7350*/  USHF.R.S32.HI UR6, URZ, 0x1f, UR39 ;  /* 0x0000001f3f067899 */ /* 0x000fe20008011427 */
[----:B------:R-:W-:Y:S01]  /*7360*/  ISETP.GE.AND P0, PT, R6, UR7, PT ;  /* 0x0000000706007c0c */ /* 0x000fe2000bf06270 */
[----:B------:R-:W-:Y:S01]  /*7370*/  ULDC.64 UR10, c[0x0][0x828] ;  /* 0x00020a00000a7ab9 */ /* 0x000fe20000000a00 */
[----:B------:R-:W-:Y:S01]  /*7380*/  IMAD.MOV.U32 R6, RZ, RZ, R2 ;  /* 0x000000ffff067224 */ /* 0x000fe200078e0002 */
[C---:B------:R-:W-:Y:S01]  /*7390*/  ISETP.GE.AND P2, PT, R12.reuse, UR7, PT ;  /* 0x000000070c007c0c */ /* 0x040fe2000bf46270 */
[----:B------:R-:W-:Y:S01]  /*73a0*/  VIADD R7, R3, UR8 ;  /* 0x0000000803077c36 */ /* 0x000fe20008000000 */
        /* <DEDUP_REMOVED lines=9> */
[----:B------:R-:W-:Y:S01]  /*7440*/  ISETP.GE.AND P5, PT, R0, UR7, PT ;  /* 0x0000000700007c0c */ /* 0x000fe2000bfa6270 */
[----:B------:R-:W-:-:S02]  /*7450*/  UIMAD UR6, UR39, UR11, UR6 ;  /* 0x0000000b270672a4 */ /* 0x000fc4000f8e0206 */
[----:B------:R-:W-:Y:S01]  /*7460*/  IMAD.WIDE.U32 R10, R11, UR39, R6 ;  /* 0x000000270b0a7c25 */ /* 0x000fe2000f8e0006 */
[----:B------:R-:W-:Y:S01]  /*7470*/  BSSY B0, `(.L_x_2996) ;  /* 0x0000013000007945 */ /* 0x000fe20003800000 */
[----:B------:R-:W-:Y:S02]  /*7480*/  P2R R14, PR, RZ, 0x40 ;  /* 0x00000040ff0e7803 */ /* 0x000fe40000000000 */
[----:B------:R-:W-:Y:S01]  /*7490*/  VIADD R0, R12, 0x40 ;  /* 0x000000400c007836 */ /* 0x000fe20000000000 */
[----:B------:R-:W-:Y:S01]  /*74a0*/  P2R R15, PR, RZ, 0x20 ;  /* 0x00000020ff0f7803 */ /* 0x000fe20000000000 */
[----:B------:R-:W-:Y:S01]  /*74b0*/  IMAD.WIDE R2, R9, 0x80, R2 ;  /* 0x0000008009027825 */ /* 0x000fe200078e0202 */
[----:B------:R-:W-:Y:S02]  /*74c0*/  ISETP.GE.OR P3, PT, R4, UR4, P6 ;  /* 0x0000000404007c0c */ /* 0x000fe4000b766670 */
[----:B------:R-:W-:Y:S01]  /*74d0*/  ISETP.GE.AND P1, PT, R0, UR7, PT ;  /* 0x0000000700007c0c */ /* 0x000fe2000bf26270 */
[----:B------:R-:W-:Y:S01]  /*74e0*/  VIADD R9, R11, UR6 ;  /* 0x000000060b097c36 */ /* 0x000fe20008000000 */
[----:B------:R-:W-:Y:S11]  /*74f0*/  @P4 BRA `(.L_x_2997) ;  /* 0x0000000000284947 */ /* 0x000ff60003800000 */
        /* <DEDUP_REMOVED lines=10> */
.L_x_2997:
[----:B------:R-:W-:Y:S05]  /*75a0*/  BSYNC B0 ;  /* 0x0000000000007941 */ /* 0x000fea0003800000 */
.L_x_2996:
        /* <DEDUP_REMOVED lines=16> */
.L_x_2999:
[----:B------:R-:W-:Y:S05]  /*76b0*/  BSYNC B0 ;  /* 0x0000000000007941 */ /* 0x000fea0003800000 */
.L_x_2998:
        /* <DEDUP_REMOVED lines=12> */
[----:B-12---:R-:W-:Y:S01]  /*7780*/  LEA R16, P4, R6, UR10, 0x1 ;  /* 0x0000000a06107c11 */ /* 0x006fe2000f8808ff */
[----:B------:R-:W-:-:S05]  /*7790*/  IMAD.IADD R7, R7, 0x1, R13 ;  /* 0x0000000107077824 */ /* 0x000fca00078e020d */
[----:B------:R-:W-:-:S05]  /*77a0*/  LEA.HI.X R17, R6, UR11, R7, 0x1, P4 ;  /* 0x0000000b06117c11 */ /* 0x000fca000a0f0c07 */
[----:B------:R3:W-:Y:S02]  /*77b0*/  STG.E.128 desc[UR46][R16.64], RZ ;  /* 0x000000ff10007986 */ /* 0x0007e4000c101d2e */
.L_x_3001:
[----:B------:R-:W-:Y:S05]  /*77c0*/  BSYNC B0 ;  /* 0x0000000000007941 */ /* 0x000fea0003800000 */
.L_x_3000:
        /* <DEDUP_REMOVED lines=13> */
[----:B-123--:R-:W-:Y:S01]  /*78a0*/  LEA R16, P3, R6, UR10, 0x1 ;  /* 0x0000000a06107c11 */ /* 0x00efe2000f8608ff */
[----:B------:R-:W-:-:S05]  /*78b0*/  IMAD.IADD R7, R7, 0x1, R13 ;  /* 0x0000000107077824 */ /* 0x000fca00078e020d */
[----:B------:R-:W-:-:S05]  /*78c0*/  LEA.HI.X R17, R6, UR11, R7, 0x1, P3 ;  /* 0x0000000b06117c11 */ /* 0x000fca00098f0c07 */
[----:B------:R4:W-:Y:S02]  /*78d0*/  STG.E.128 desc[UR46][R16.64], RZ ;  /* 0x000000ff10007986 */ /* 0x0009e4000c101d2e */
.L_x_3003:
[----:B------:R-:W-:Y:S05]  /*78e0*/  BSYNC B0 ;  /* 0x0000000000007941 */ /* 0x000fea0003800000 */
.L_x_3002:
        /* <DEDUP_REMOVED lines=16> */
.L_x_3005:
[----:B------:R-:W-:Y:S05]  /*79f0*/  BSYNC B0 ;  /* 0x0000000000007941 */ /* 0x000fea0003800000 */
.L_x_3004:
[----:B------:R-:W-:Y:S01]  /*7a00*/  ISETP.GE.OR P4, PT, R4, UR4, P3 ;  /* 0x0000000404007c0c */ /* 0x000fe20009f86670 */
[----:B------:R-:W-:Y:S01]  /*7a10*/  BSSY B0, `(.L_x_3006) ;  /* 0x0000010000007945 */ /* 0x000fe20003800000 */
[----:B------:R-:W-:-:S11]  /*7a20*/  VIADD R18, R12, 0x60 ;  /* 0x000000600c127836 */ /* 0x000fd60000000000 */
        /* <DEDUP_REMOVED lines=14> */
.L_x_3007:
[----:B------:R-:W-:Y:S05]  /*7b10*/  BSYNC B0 ;  /* 0x0000000000007941 */ /* 0x000fea0003800000 */
.L_x_3006:
[----:B------:R-:W-:Y:S01]  /*7b20*/  ISETP.GE.AND P4, PT, R18, UR7, PT ;  /* 0x0000000712007c0c */ /* 0x000fe2000bf86270 */
[----:B------:R-:W-:Y:S01]  /*7b30*/  BSSY B0, `(.L_x_3008) ;  /* 0x0000011000007945 */ /* 0x000fe20003800000 */
[----:B------:R-:W-:Y:S02]  /*7b40*/  VIADD R12, R12, 0x70 ;  /* 0x000000700c0c7836 */ /* 0x000fe40000000000 */
        /* <DEDUP_REMOVED lines=15> */
.L_x_3009:
[----:B------:R-:W-:Y:S05]  /*7c40*/  BSYNC B0 ;  /* 0x0000000000007941 */ /* 0x000fea0003800000 */
.L_x_3008:
[----:B------:R-:W-:Y:S01]  /*7c50*/  ISETP.GE.AND P5, PT, R12, UR7, PT ;  /* 0x000000070c007c0c */ /* 0x000fe2000bfa6270 */
        /* <DEDUP_REMOVED lines=16> */
.L_x_3011:
[----:B------:R-:W-:Y:S05]  /*7d60*/  BSYNC B0 ;  /* 0x0000000000007941 */ /* 0x000fea0003800000 */
.L_x_3010:
[----:B------:R-:W-:Y:S01]  /*7d70*/  ULDC.64 UR4, c[0x0][0x850] ;  /* 0x0002140000047ab9 */ /* 0x000fe20000000a00 */
[----:B------:R-:W-:Y:S01]  /*7d80*/  ULDC UR10, c[0x0][0x83c] ;  /* 0x00020f00000a7ab9 */ /* 0x000fe20000000800 */
[----:B------:R-:W-:Y:S01]  /*7d90*/  IMAD.U32 R7, RZ, RZ, UR4 ;  /* 0x00000004ff077e24 */ /* 0x000fe2000f8e00ff */
[----:B------:R-:W-:Y:S01]  /*7da0*/  UIMAD UR4, UR9, UR4, URZ ;  /* 0x00000004090472a4 */ /* 0x000fe2000f8e023f */
[----:B------:R-:W-:Y:S01]  /*7db0*/  ISETP.GE.OR P2, PT, R4, UR10, P2 ;  /* 0x0000000a04007c0c */ /* 0x000fe20009746670 */
[----:B------:R-:W-:Y:S01]  /*7dc0*/  ULDC.64 UR6, c[0x0][0x858] ;  /* 0x0002160000067ab9 */ /* 0x000fe20000000a00 */
[----:B------:R-:W-:Y:S01]  /*7dd0*/  IMAD.WIDE.U32 R6, R7, UR37, R4 ;  /* 0x0000002507067c25 */ /* 0x000fe2000f8e0004 */
[----:B------:R-:W-:Y:S01]  /*7de0*/  UIMAD UR4, UR37, UR5, UR4 ;  /* 0x00000005250472a4 */ /* 0x000fe2000f8e0204 */
[----:B------:R-:W-:Y:S01]  /*7df0*/  P2R R0, PR, RZ, 0x20 ;  /* 0x00000020ff007803 */ /* 0x000fe20000000000 */
[----:B------:R-:W-:Y:S01]  /*7e00*/  BSSY B0, `(.L_x_3012) ;  /* 0x000001d000007945 */ /* 0x000fe20003800000 */
[----:B------:R-:W-:Y:S01]  /*7e10*/  ISETP.NE.AND P5, PT, R14, RZ, PT ;  /* 0x000000ff0e00720c */ /* 0x000fe20003fa5270 */
[----:B-1----:R-:W-:Y:S01]  /*7e20*/  IMAD.U32 R9, RZ, RZ, UR6 ;  /* 0x00000006ff097e24 */ /* 0x002fe2000f8e00ff */
[----:B------:R-:W-:Y:S01]  /*7e30*/  ISETP.NE.AND P6, PT, R15, RZ, PT ;  /* 0x000000ff0f00720c */ /* 0x000fe20003fc5270 */
[----:B------:R-:W-:Y:S01]  /*7e40*/  VIADD R7, R7, UR4 ;  /* 0x0000000407077c36 */ /* 0x000fe20008000000 */
[----:B------:R-:W-:Y:S01]  /*7e50*/  UIMAD UR4, UR8, UR6, URZ ;  /* 0x00000006080472a4 */ /* 0x000fe2000f8e023f */
[----:B------:R-:W-:Y:S01]  /*7e60*/  ISETP.GE.OR P5, PT, R4, UR10, P5 ;  /* 0x0000000a04007c0c */ /* 0x000fe2000afa6670 */
[----:B------:R-:W-:-:S02]  /*7e70*/  IMAD.WIDE.U32 R8, R9, UR39, R6 ;  /* 0x0000002709087c25 */ /* 0x000fc4000f8e0006 */
[----:B------:R-:W-:Y:S01]  /*7e80*/  UIMAD UR4, UR39, UR7, UR4 ;  /* 0x00000007270472a4 */ /* 0x000fe2000f8e0204 */
[----:B------:R-:W-:Y:S02]  /*7e90*/  P2R R10, PR, RZ, 0x20 ;  /* 0x00000020ff0a7803 */ /* 0x000fe40000000000 */
[----:B------:R-:W-:Y:S02]  /*7ea0*/  ISETP.NE.AND P5, PT, R0, RZ, PT ;  /* 0x000000ff0000720c */ /* 0x000fe40003fa5270 */
[C---:B------:R-:W-:Y:S01]  /*7eb0*/  ISETP.GE.OR P6, PT, R4.reuse, UR10, P6 ;  /* 0x0000000a04007c0c */ /* 0x040fe2000b7c6670 */
[----:B------:R-:W-:Y:S01]  /*7ec0*/  VIADD R7, R9, UR4 ;  /* 0x0000000409077c36 */ /* 0x000fe20008000000 */
[C---:B------:R-:W-:Y:S02]  /*7ed0*/  ISETP.GE.OR P0, PT, R4.reuse, UR10, P0 ;  /* 0x0000000a04007c0c */ /* 0x040fe40008706670 */
[C---:B------:R-:W-:Y:S02]  /*7ee0*/  ISETP.GE.OR P1, PT, R4.reuse, UR10, P1 ;  /* 0x0000000a04007c0c */ /* 0x040fe40008f26670 */
[----:B------:R-:W-:-:S02]  /*7ef0*/  ISETP.GE.OR P3, PT, R4, UR10, P3 ;  /* 0x0000000a04007c0c */ /* 0x000fc40009f66670 */
        /* <DEDUP_REMOVED lines=13> */
.L_x_3013:
[----:B------:R-:W-:Y:S05]  /*7fd0*/  BSYNC B0 ;  /* 0x0000000000007941 */ /* 0x000fea0003800000 */
.L_x_3012:
        /* <DEDUP_REMOVED lines=16> */
.L_x_3015:
[----:B------:R-:W-:Y:S05]  /*80e0*/  BSYNC B0 ;  /* 0x0000000000007941 */ /* 0x000fea0003800000 */
.L_x_3014:
        /* <DEDUP_REMOVED lines=15> */
.L_x_3017:
[----:B------:R-:W-:Y:S05]  /*81e0*/  BSYNC B0 ;  /* 0x0000000000007941 */ /* 0x000fea0003800000 */
.L_x_3016:
        /* <DEDUP_REMOVED lines=15> */
.L_x_3019:
[----:B------:R-:W-:Y:S05]  /*82e0*/  BSYNC B0 ;  /* 0x0000000000007941 */ /* 0x000fea0003800000 */
.L_x_3018:
        /* <DEDUP_REMOVED lines=15> */
.L_x_3021:
[----:B------:R-:W-:Y:S05]  /*83e0*/  BSYNC B0 ;  /* 0x0000000000007941 */ /* 0x000fea0003800000 */
.L_x_3020:
        /* <DEDUP_REMOVED lines=15> */
.L_x_3023:
[----:B------:R-:W-:Y:S05]  /*84e0*/  BSYNC B0 ;  /* 0x0000000000007941 */ /* 0x000fea0003800000 */
.L_x_3022:
        /* <DEDUP_REMOVED lines=15> */
.L_x_3025:
[----:B------:R-:W-:Y:S05]  /*85e0*/  BSYNC B0 ;  /* 0x0000000000007941 */ /* 0x000fea0003800000 */
.L_x_3024:
        /* <DEDUP_REMOVED lines=15> */
.L_x_2932:
        /* <DEDUP_REMOVED lines=29> */
.L_x_3027:
[----:B------:R-:W-:Y:S01]  /*88b0*/  ULDC UR9, c[0x0][0x8c4] ;  /* 0x0002310000097ab9 */ /* 0x000fe20000000800 */
[----:B------:R-:W-:Y:S01]  /*88c0*/  UMOV UR7, UR8 ;  /* 0x0000000800077c82 */ /* 0x000fe20008000000 */
[----:B------:R-:W-:-:S11]  /*88d0*/  UISETP.NE.AND UP0, UPT, UR9, 0x1, UPT ;  /* 0x000000010900788c */ /* 0x000fd6000bf05270 */
[----:B------:R-:W-:Y:S02]  /*88e0*/  @UP0 ULDC.64 UR10, c[0x0][0x8c8] ;  /* 0x00023200000a0ab9 */ /* 0x000fe40000000a00 */
[----:B------:R-:W-:-:S04]  /*88f0*/  UIMAD.WIDE.U32 UR4, UR8, UR10, URZ ;  /* 0x0000000a080472a5 */ /* 0x000fc8000f8e003f */
[----:B------:R-:W-:-:S04]  /*8900*/  @UP0 USHF.R.U32.HI UR7, URZ, UR11, UR5 ;  /* 0x0000000b3f070299 */ /* 0x000fc80008011605 */
[----:B------:R-:W-:-:S12]  /*8910*/  UIMAD UR4, UR7, UR9, URZ ;  /* 0x00000009070472a4 */ /* 0x000fd8000f8e023f */
.L_x_3028:
        /* <DEDUP_REMOVED lines=10> */
[----:B------:R-:W-:Y:S01]  /*89c0*/  ULDC.64 UR4, c[0x0][0x8f8] ;  /* 0x00023e0000047ab9 */ /* 0x000fe20000000a00 */
[----:B------:R-:W-:Y:S01]  /*89d0*/  UIADD3 UR6, -UR13, URZ, URZ ;  /* 0x0000003f0d067290 */ /* 0x000fe2000fffe13f */
[----:B------:R-:W-:-:S03]  /*89e0*/  ISETP.NE.U32.AND P0, PT, RZ, UR4, PT ;  /* 0x00000004ff007c0c */ /* 0x000fc6000bf05070 */
[----:B------:R-:W-:Y:S01]  /*89f0*/  UIMAD UR6, UR9, UR6, UR8 ;  /* 0x00000006090672a4 */ /* 0x000fe2000f8e0208 */
        /* <DEDUP_REMOVED lines=9> */
.L_x_3029:
        /* <DEDUP_REMOVED lines=11> */
[----:B------:R-:W-:Y:S01]  /*8b40*/  R2UR UR4, R0 ;  /* 0x00000000000472ca */ /* 0x000fe200000e0000 */
[----:B------:R-:W-:-:S14]  /*8b50*/  BRA `(.L_x_3030) ;  /* 0x0000000000047947 */ /* 0x000fdc0003800000 */
.L_x_3031:
[----:B------:R-:W-:-:S05]  /*8b60*/  ULDC UR4, c[0x0][0x8ec] ;  /* 0x00023b0000047ab9 */ /* 0x000fca0000000800 */
.L_x_3030:
        /* <DEDUP_REMOVED lines=9> */
[----:B------:R-:W-:Y:S01]  /*8c00*/  ULDC.64 UR14, c[0x0][0x788] ;  /* 0x0001e200000e7ab9 */ /* 0x000fe20000000a00 */
        /* <DEDUP_REMOVED lines=19> */
[----:B------:R-:W-:-:S11]  /*8d40*/  USHF.R.S32.HI UR11, URZ, 0x1f, UR6 ;  /* 0x0000001f3f0b7899 */ /* 0x000fd60008011406 */
        /* <DEDUP_REMOVED lines=16> */
.L_x_3032:
        /* <DEDUP_REMOVED lines=13> */
.L_x_3033:
        /* <DEDUP_REMOVED lines=12> */
.L_x_3034:
[----:B------:R-:W-:Y:S01]  /*8fe0*/  ULEA UR7, UR7, UR10, 0x7 ;  /* 0x0000000a07077291 */ /* 0x000fe2000f8e383f */
[----:B------:R-:W-:Y:S01]  /*8ff0*/  ULDC UR9, c[0x0][0x74c] ;  /* 0x0001d30000097ab9 */ /* 0x000fe20000000800 */
[----:B------:R-:W-:Y:S02]  /*9000*/  UIADD3 UR10, UR10, 0x3f, URZ ;  /* 0x0000003f0a0a7890 */ /* 0x000fe4000fffe03f */
[----:B------:R-:W-:-:S04]  /*9010*/  UIADD3 UR7, UR7, -UR9, -UR8 ;  /* 0x8000000907077290 */ /* 0x000fc8000fffe808 */
        /* <DEDUP_REMOVED lines=11> */
[----:B------:R-:W-:Y:S01]  /*90d0*/  ULDC.64 UR14, c[0x0][0x2d8] ;  /* 0x0000b600000e7ab9 */ /* 0x000fe20000000a00 */
[----:B------:R-:W-:Y:S01]  /*90e0*/  ULDC.64 UR28, c[0x0][0x2e0] ;  /* 0x0000b800001c7ab9 */ /* 0x000fe20000000a00 */
[----:B------:R-:W-:Y:S02]  /*90f0*/  UIMAD UR10, UR11, UR14, URZ ;  /* 0x0000000e0b0a72a4 */ /* 0x000fe4000f8e023f */
[----:B------:R-:W-:Y:S02]  /*9100*/  UIMAD.WIDE.U32 UR8, UR6, UR14, URZ ;  /* 0x0000000e060872a5 */ /* 0x000fe4000f8e003f */
[----:B------:R-:W-:Y:S02]  /*9110*/  UIMAD UR15, UR6, UR15, UR10 ;  /* 0x0000000f060f72a4 */ /* 0x000fe4000f8e020a */
[----:B------:R-:W-:Y:S02]  /*9120*/  UIADD3 UR6, UR7, -UR12, URZ ;  /* 0x8000000c07067290 */ /* 0x000fe4000fffe03f */
[----:B------:R-:W-:-:S02]  /*9130*/  USHF.R.S32.HI UR11, URZ, 0x1f, UR13 ;  /* 0x0000001f3f0b7899 */ /* 0x000fc4000801140d */
[----:B------:R-:W-:Y:S02]  /*9140*/  ULOP3.LUT UR6, UR6, 0x1, URZ, 0xc0, !UPT ;  /* 0x0000000106067892 */ /* 0x000fe4000f8ec03f */
[----:B------:R-:W-:Y:S02]  /*9150*/  USEL UR13, UR13, URZ, !UP0 ;  /* 0x0000003f0d0d7287 */ /* 0x000fe4000c000000 */
[----:B------:R-:W-:Y:S02]  /*9160*/  USEL UR14, UR11, URZ, !UP0 ;  /* 0x0000003f0b0e7287 */ /* 0x000fe4000c000000 */
[----:B------:R-:W-:Y:S02]  /*9170*/  UISETP.NE.U32.AND UP0, UPT, UR6, 0x1, UPT ;  /* 0x000000010600788c */ /* 0x000fe4000bf05070 */
[----:B------:R-:W-:Y:S02]  /*9180*/  UIADD3 UR10, UP1, UR4, UR8, URZ ;  /* 0x00000008040a7290 */ /* 0x000fe4000ff3e03f */
[----:B------:R-:W-:-:S02]  /*9190*/  UIADD3 UR15, UR9, UR15, URZ ;  /* 0x0000000f090f7290 */ /* 0x000fc4000fffe03f */
[----:B------:R-:W-:Y:S01]  /*91a0*/  PLOP3.LUT P1, PT, PT, PT, UP0, 0x80, 0x0 ;  /* 0x000000000000781c */ /* 0x000fe20003f2f008 */
[----:B------:R-:W-:Y:S02]  /*91b0*/  UIMAD UR14, UR14, UR28, URZ ;  /* 0x0000001c0e0e72a4 */ /* 0x000fe4000f8e023f */
[----:B------:R-:W-:Y:S02]  /*91c0*/  UIADD3.X UR11, UR5, UR15, URZ, UP1, !UPT ;  /* 0x0000000f050b7290 */ /* 0x000fe40008ffe43f */
[----:B------:R-:W-:Y:S02]  /*91d0*/  UIMAD UR14, UR13, UR29, UR14 ;  /* 0x0000001d0d0e72a4 */ /* 0x000fe4000f8e020e */
[----:B------:R-:W-:Y:S01]  /*91e0*/  UIMAD.WIDE.U32 UR10, UR13, UR28, UR10 ;  /* 0x0000001c0d0a72a5 */ /* 0x000fe2000f8e000a */
[----:B------:R-:W-:-:S03]  /*91f0*/  ELECT P0, URZ, PT ;  /* 0x00000000003f782f */ /* 0x000fc60003800000 */
[----:B------:R-:W-:Y:S02]  /*9200*/  UIADD3 UR27, UR11, UR14, URZ ;  /* 0x0000000e0b1b7290 */ /* 0x000fe4000fffe03f */
[----:B------:R-:W-:Y:S10]  /*9210*/  @P1 BRA `(.L_x_3035) ;  /* 0x0000000000bc1947 */ /* 0x000ff40003800000 */
        /* <DEDUP_REMOVED lines=18> */
.L_x_3037:
[----:B------:R-:W-:Y:S05]  /*9340*/  BSYNC B0 ;  /* 0x0000000000007941 */ /* 0x000fea0003800000 */
.L_x_3036:
        /* <DEDUP_REMOVED lines=19> */
.L_x_3039:
[----:B------:R-:W-:Y:S05]  /*9480*/  BSYNC B0 ;  /* 0x0000000000007941 */ /* 0x000fea0003800000 */
.L_x_3038:
[----:B------:R-:W-:Y:S06]  /*9490*/  BAR.ARV 0xa, 0xa0 ;  /* 0x0282800000007b1d */ /* 0x000fec0000002000 */
[----:B------:R-:W-:Y:S04]  /*94a0*/  BSSY B0, `(.L_x_3040) ;  /* 0x0000003000007945 */ /* 0x000fe80003800000 */
[----:B------:R-:W-:Y:S05]  /*94b0*/  @!P0 BRA `(.L_x_3041) ;  /* 0x0000000000048947 */ /* 0x000fea0003800000 */
[----:B------:R-:W-:-:S04]  /*94c0*/  DEPBAR.LE SB0, 0x0 ;  /* 0x000080000000791a */ /* 0x000fc80000000000 */
.L_x_3041:
[----:B------:R-:W-:Y:S05]  /*94d0*/  BSYNC B0 ;  /* 0x0000000000007941 */ /* 0x000fea0003800000 */
.L_x_3040:
[----:B------:R-:W-:Y:S06]  /*94e0*/  BAR.ARV 0xb, 0xa0 ;  /* 0x02c2800000007b1d */ /* 0x000fec0000002000 */
[----:B------:R-:W-:Y:S01]  /*94f0*/  UIADD3 UR18, UR12, 0x1, URZ ;  /* 0x000000010c127890 */ /* 0x000fe2000fffe03f */
[----:B------:R-:W-:Y:S11]  /*9500*/  BRA `(.L_x_3042) ;  /* 0x0000000000047947 */ /* 0x000ff60003800000 */
.L_x_3035:
[----:B------:R-:W-:-:S05]  /*9510*/  UMOV UR18, UR12 ;  /* 0x0000000c00127c82 */ /* 0x000fca0008000000 */
.L_x_3042:
[----:B------:R-:W-:-:S04]  /*9520*/  UIADD3 UR6, UR12, 0x1, URZ ;  /* 0x000000010c067890 */ /* 0x000fc8000fffe03f */
[----:B------:R-:W-:-:S06]  /*9530*/  UISETP.NE.AND UP0, UPT, UR7, UR6, UPT ;  /* 0x000000060700728c */ /* 0x000fcc000bf05270 */
[----:B------:R-:W-:-:S13]  /*9540*/  PLOP3.LUT P1, PT, PT, PT, UP0, 0x80, 0x0 ;  /* 0x000000000000781c */ /* 0x000fda0003f2f008 */
[----:B------:R-:W-:Y:S05]  /*9550*/  @!P1 BRA `(.L_x_2939) ;  /* 0x0000003000189947 */ /* 0x000fea0003800000 */
[----:B------:R-:W-:Y:S01]  /*9560*/  UMOV UR16, UR8 ;  /* 0x0000000800107c82 */ /* 0x000fe20008000000 */
[----:B------:R-:W-:Y:S01]  /*9570*/  UMOV UR17, UR15 ;  /* 0x0000000f00117c82 */ /* 0x000fe20008000000 */
[----:B------:R-:W-:Y:S01]  /*9580*/  ULDC.64 UR20, c[0x0][0x2c0] ;  /* 0x0000b00000147ab9 */ /* 0x000fe20000000a00 */
[----:B------:R-:W-:Y:S02]  /*9590*/  UIMAD.WIDE.U32 UR16, UR13, UR28, UR16 ;  /* 0x0000001c0d1072a5 */ /* 0x000fe4000f8e0010 */
[----:B------:R-:W-:Y:S02]  /*95a0*/  USHF.L.U32 UR19, UR18, 0xd, URZ ;  /* 0x0000000d12137899 */ /* 0x000fe4000800063f */
[----:B------:R-:W-:Y:S01]  /*95b0*/  UIADD3 UR25, UP0, UR4, UR16, URZ ;  /* 0x0000001004197290 */ /* 0x000fe2000ff1e03f */
[----:B------:R-:W-:Y:S01]  /*95c0*/  UMOV UR6, URZ ;  /* 0x0000003f00067c82 */ /* 0x000fe20008000000 */
[----:B------:R-:W-:Y:S02]  /*95d0*/  ULDC.64 UR30, c[0x0][0x2c0] ;  /* 0x0000b000001e7ab9 */ /* 0x000fe40000000a00 */
[----:B------:R-:W-:-:S02]  /*95e0*/  UIADD3.X UR16, UR5, UR14, UR17, UP0, !UPT ;  /* 0x0000000e05107290 */ /* 0x000fc400087fe411 */
[----:B------:R-:W-:Y:S01]  /*95f0*/  ULEA UR24, UP0, UR25, UR20, 0x2 ;  /* 0x0000001419187291 */ /* 0x000fe2000f80103f */
[----:B------:R-:W-:-:S03]  /*9600*/  UMOV UR26, UR19 ;  /* 0x00000013001a7c82 */ /* 0x000fc60008000000 */
[----:B------:R-:W-:Y:S02]  /*9610*/  ULEA.HI.X UR25, UR25, UR21, UR16, 0x2, UP0 ;  /* 0x0000001519197291 */ /* 0x000fe400080f1410 */
[----:B------:R-:W-:Y:S02]  /*9620*/  UIADD3 UR20, UP0, UR24, 0x4000, URZ ;  /* 0x0000400018147890 */ /* 0x000fe4000ff1e03f */
[----:B------:R-:W-:Y:S02]  /*9630*/  UIADD3 UR22, UP1, UR24, 0x8000, URZ ;  /* 0x0000800018167890 */ /* 0x000fe4000ff3e03f */
[----:B------:R-:W-:Y:S02]  /*9640*/  UIADD3 UR24, UP2, UR24, 0xc000, URZ ;  /* 0x0000c00018187890 */ /* 0x000fe4000ff5e03f */
[----:B------:R-:W-:Y:S02]  /*9650*/  UIADD3.X UR21, URZ, UR25, URZ, UP0, !UPT ;  /* 0x000000193f157290 */ /* 0x000fe400087fe43f */
[----:B------:R-:W-:-:S02]  /*9660*/  UIADD3.X UR23, URZ, UR25, URZ, UP1, !UPT ;  /* 0x000000193f177290 */ /* 0x000fc40008ffe43f */
[----:B------:R-:W-:-:S12]  /*9670*/  UIADD3.X UR25, URZ, UR25, URZ, UP2, !UPT ;  /* 0x000000193f197290 */ /* 0x000fd800097fe43f */
.L_x_3055:
        /* <DEDUP_REMOVED lines=20> */
.L_x_3044:
[----:B------:R-:W-:Y:S05]  /*97c0*/  BSYNC B0 ;  /* 0x0000000000007941 */ /* 0x000fea0003800000 */
.L_x_3043:
        /* <DEDUP_REMOVED lines=13> */
.L_x_3046:
[----:B------:R-:W-:Y:S05]  /*98a0*/  BSYNC B0 ;  /* 0x0000000000007941 */ /* 0x000fea0003800000 */
.L_x_3045:
[----:B------:R-:W-:Y:S06]  /*98b0*/  BAR.ARV 0xa, 0xa0 ;  /* 0x0282800000007b1d */ /* 0x000fec0000002000 */
[----:B------:R-:W-:Y:S04]  /*98c0*/  BSSY B0, `(.L_x_3047) ;  /* 0x0000003000007945 */ /* 0x000fe80003800000 */
[----:B------:R-:W-:Y:S05]  /*98d0*/  @!P0 BRA `(.L_x_3048) ;  /* 0x0000000000048947 */ /* 0x000fea0003800000 */
[----:B------:R-:W-:-:S04]  /*98e0*/  DEPBAR.LE SB0, 0x0 ;  /* 0x000080000000791a */ /* 0x000fc80000000000 */
.L_x_3048:
[----:B------:R-:W-:Y:S05]  /*98f0*/  BSYNC B0 ;  /* 0x0000000000007941 */ /* 0x000fea0003800000 */
.L_x_3047:
        /* <DEDUP_REMOVED lines=13> */
.L_x_3050:
[----:B------:R-:W-:Y:S05]  /*99d0*/  BSYNC B0 ;  /* 0x0000000000007941 */ /* 0x000fea0003800000 */
.L_x_3049:
        /* <DEDUP_REMOVED lines=13> */
.L_x_3052:
[----:B------:R-:W-:Y:S05]  /*9ab0*/  BSYNC B0 ;  /* 0x0000000000007941 */ /* 0x000fea0003800000 */
.L_x_3051:
[----:B------:R-:W-:Y:S01]  /*9ac0*/  UIADD3 UR18, UR18, 0x2, URZ ;  /* 0x0000000212127890 */ /* 0x000fe2000fffe03f */
[----:B------:R-:W-:Y:S06]  /*9ad0*/  BAR.ARV 0xa, 0xa0 ;  /* 0x0282800000007b1d */ /* 0x000fec0000002000 */
[----:B------:R-:W-:Y:S01]  /*9ae0*/  UISETP.GE.AND UP0, UPT, UR18, UR7, UPT ;  /* 0x000000071200728c */ /* 0x000fe2000bf06270 */
[----:B------:R-:W-:Y:S04]  /*9af0*/  BSSY B0, `(.L_x_3053) ;  /* 0x0000003000007945 */ /* 0x000fe80003800000 */
[----:B------:R-:W-:Y:S06]  /*9b00*/  @!P0 BRA `(.L_x_3054) ;  /* 0x0000000000048947 */ /* 0x000fec0003800000 */
[----:B------:R-:W-:-:S04]  /*9b10*/  DEPBAR.LE SB0, 0x0 ;  /* 0x000080000000791a */ /* 0x000fc80000000000 */
.L_x_3054:
[----:B------:R-:W-:Y:S05]  /*9b20*/  BSYNC B0 ;  /* 0x0000000000007941 */ /* 0x000fea0003800000 */
.L_x_3053:
[----:B------:R-:W-:Y:S06]  /*9b30*/  BAR.ARV 0xb, 0xa0 ;  /* 0x02c2800000007b1d */ /* 0x000fec0000002000 */
[----:B------:R-:W-:Y:S01]  /*9b40*/  PLOP3.LUT P1, PT, PT, PT, UP0, 0x80, 0x0 ;  /* 0x000000000000781c */ /* 0x000fe20003f2f008 */
[----:B------:R-:W-:Y:S02]  /*9b50*/  UIADD3 UR26, UR26, 0x4000, URZ ;  /* 0x000040001a1a7890 */ /* 0x000fe4000fffe03f */
[----:B------:R-:W-:-:S10]  /*9b60*/  UIADD3 UR6, UR6, 0x4000, URZ ;  /* 0x0000400006067890 */ /* 0x000fd4000fffe03f */
[----:B------:R-:W-:Y:S05]  /*9b70*/  @!P1 BRA `(.L_x_3055) ;  /* 0xfffffff800c09947 */ /* 0x000fea000383ffff */
[----:B------:R-:W-:Y:S05]  /*9b80*/  BRA `(.L_x_2939) ;  /* 0x00000028008c7947 */ /* 0x000fea0003800000 */
.L_x_3026:
[----:B------:R-:W1:Y:S01]  /*9b90*/  S2UR UR7, SR_CTAID.X ;  /* 0x00000000000779c3 */ /* 0x000e620000002500 */
[----:B------:R-:W-:Y:S02]  /*9ba0*/  ULDC UR8, c[0x0][0x8d0] ;  /* 0x0002340000087ab9 */ /* 0x000fe40000000800 */
[----:B------:R-:W-:-:S11]  /*9bb0*/  UISETP.NE.AND UP0, UPT, UR8, 0x1, UPT ;  /* 0x000000010800788c */ /* 0x000fd6000bf05270 */
[----:B------:R-:W-:Y:S01]  /*9bc0*/  @UP0 ULDC UR4, c[0x0][0x8d4] ;  /* 0x0002350000040ab9 */ /* 0x000fe20000000800 */
[----:B------:R-:W-:Y:S01]  /*9bd0*/  @UP0 ULDC UR9, c[0x0][0x8d8] ;  /* 0x0002360000090ab9 */ /* 0x000fe20000000800 */
[----:B-1----:R-:W-:Y:S02]  /*9be0*/  UIMAD.WIDE.U32 UR4, UR7, UR4, URZ ;  /* 0x00000004070472a5 */ /* 0x002fe4000f8e003f */
[----:B------:R-:W-:Y:S02]  /*9bf0*/  UMOV UR6, UR7 ;  /* 0x0000000700067c82 */ /* 0x000fe40008000000 */
[----:B------:R-:W-:-:S03]  /*9c00*/  @UP0 USHF.R.U32.HI UR6, URZ, UR9, UR5 ;  /* 0x000000093f060299 */ /* 0x000fc60008011605 */
[----:B------:R-:W-:Y:S02]  /*9c10*/  ULDC UR4, c[0x0][0x8e8] ;  /* 0x00023a0000047ab9 */ /* 0x000fe40000000800 */
[----:B------:R-:W-:Y:S02]  /*9c20*/  UISETP.GE.AND UP0, UPT, UR6, UR4, UPT ;  /* 0x000000040600728c */ /* 0x000fe4000bf06270 */
[----:B------:R-:W-:-:S04]  /*9c30*/  UIADD3 UR4, -UR6, URZ, URZ ;  /* 0x0000003f06047290 */ /* 0x000fc8000fffe13f */
[----:B------:R-:W-:Y:S01]  /*9c40*/  PLOP3.LUT P0, PT, PT, PT, UP0, 0x80, 0x0 ;  /* 0x000000000000781c */ /* 0x000fe20003f0f008 */
[----:B------:R-:W-:-:S12]  /*9c50*/  UIMAD UR8, UR8, UR4, UR7 ;  /* 0x00000004080872a4 */ /* 0x000fd8000f8e0207 */
        /* <DEDUP_REMOVED lines=9> */
.L_x_3056:
[----:B------:R-:W-:Y:S01]  /*9cf0*/  ULDC UR9, c[0x0][0x8c4] ;  /* 0x0002310000097ab9 */ /* 0x000fe20000000800 */
[----:B------:R-:W-:Y:S01]  /*9d00*/  UMOV UR7, UR8 ;  /* 0x0000000800077c82 */ /* 0x000fe20008000000 */
[----:B------:R-:W-:-:S11]  /*9d10*/  UISETP.NE.AND UP0, UPT, UR9, 0x1, UPT ;  /* 0x000000010900788c */ /* 0x000fd6000bf05270 */
[----:B------:R-:W-:Y:S02]  /*9d20*/  @UP0 ULDC.64 UR10, c[0x0][0x8c8] ;  /* 0x00023200000a0ab9 */ /* 0x000fe40000000a00 */
[----:B------:R-:W-:-:S04]  /*9d30*/  UIMAD.WIDE.U32 UR4, UR8, UR10, URZ ;  /* 0x0000000a080472a5 */ /* 0x000fc8000f8e003f */
[----:B------:R-:W-:-:S04]  /*9d40*/  @UP0 USHF.R.U32.HI UR7, URZ, UR11, UR5 ;  /* 0x0000000b3f070299 */ /* 0x000fc80008011605 */
[----:B------:R-:W-:-:S12]  /*9d50*/  UIMAD UR4, UR7, UR9, URZ ;  /* 0x00000009070472a4 */ /* 0x000fd8000f8e023f */
.L_x_3057:
        /* <DEDUP_REMOVED lines=23> */
.L_x_3058:
        /* <DEDUP_REMOVED lines=14> */
.L_x_3060:
[----:B------:R-:W-:-:S05]  /*9fb0*/  ULDC UR4, c[0x0][0x8ec] ;  /* 0x00023b0000047ab9 */ /* 0x000fca0000000800 */
.L_x_3059:
[----:B------:R-:W-:Y:S01]  /*9fc0*/  UIADD3 UR4, UR4, 0x7f, URZ ;  /* 0x0000007f04047890 */ /* 0x000fe2000fffe03f */
[----:B------:R-:W-:Y:S02]  /*9fd0*/  IMAD.MOV.U32 R10, RZ, RZ, 0x1 ;  /* 0x00000001ff0a7424 */ /* 0x000fe400078e00ff */
[----:B------:R-:W-:Y:S01]  /*9fe0*/  IMAD.MOV.U32 R2, RZ, RZ, RZ ;  /* 0x000000ffff027224 */ /* 0x000fe200078e00ff */
        /* <DEDUP_REMOVED lines=13> */
[----:B------:R-:W1:Y:S02]  /*a0c0*/  LDC R0, c[0x0][0x280] ;  /* 0x0000a000ff007b82 */ /* 0x000e640000000800 */
[----:B------:R-:W-:Y:S01]  /*a0d0*/  IMAD.U32 R2, RZ, RZ, UR8 ;  /* 0x00000008ff027e24 */ /* 0x000fe2000f8e00ff */
[----:B------:R-:W-:Y:S01]  /*a0e0*/  UISETP.NE.U32.AND UP0, UPT, UR4, URZ, UPT ;  /* 0x0000003f0400728c */ /* 0x000fe2000bf05070 */
[----:B------:R-:W-:Y:S01]  /*a0f0*/  PLOP3.LUT P1, PT, PT, PT, UP1, 0x80, 0x0 ;  /* 0x000000000000781c */ /* 0x000fe20003f2f018 */
[----:B------:R-:W-:Y:S01]  /*a100*/  IMAD.U32 R3, RZ, RZ, UR9 ;  /* 0x00000009ff037e24 */ /* 0x000fe2000f8e00ff */
[----:B------:R-:W-:Y:S01]  /*a110*/  ULDC.64 UR14, c[0x0][0x778] ;  /* 0x0001de00000e7ab9 */ /* 0x000fe20000000a00 */
[----:B------:R-:W-:Y:S01]  /*a120*/  UISETP.NE.AND.EX UP0, UPT, UR5, URZ, UPT, UP0 ;  /* 0x0000003f0500728c */ /* 0x000fe2000bf05300 */
[----:B------:R-:W-:-:S02]  /*a130*/  ULDC.64 UR18, c[0x0][0x788] ;  /* 0x0001e20000127ab9 */ /* 0x000fc40000000a00 */
[----:B------:R-:W-:-:S07]  /*a140*/  ULDC.64 UR4, c[0x0][0x780] ;  /* 0x0001e00000047ab9 */ /* 0x000fce0000000a00 */
[----:B------:R-:W2:Y:S01]  /*a150*/  @P1 LDG.E R6, desc[UR46][R2.64] ;  /* 0x0000002e02061981 */ /* 0x000ea2000c1e1900 */
[----:B------:R-:W-:Y:S01]  /*a160*/  UISETP.NE.U32.AND UP2, UPT, UR4, URZ, UPT ;  /* 0x0000003f0400728c */ /* 0x000fe2000bf45070 */
[----:B------:R-:W-:Y:S01]  /*a170*/  PLOP3.LUT P2, PT, PT, PT, UP0, 0x80, 0x0 ;  /* 0x000000000000781c */ /* 0x000fe20003f4f008 */
[----:B------:R-:W-:Y:S01]  /*a180*/  UIMAD.WIDE UR14, UR13, 0x4, UR14 ;  /* 0x000000040d0e78a5 */ /* 0x000fe2000f8e020e */
[----:B------:R3:W4:Y:S01]  /*a190*/  @P1 LDG.E R4, desc[UR46][R2.64] ;  /* 0x0000002e02041981 */ /* 0x000722000c1e1900 */
[----:B------:R-:W-:-:S06]  /*a1a0*/  UISETP.NE.AND.EX UP2, UPT, UR5, URZ, UPT, UP2 ;  /* 0x0000003f0500728c */ /* 0x000fcc000bf45320 */
[----:B------:R-:W-:Y:S01]  /*a1b0*/  PLOP3.LUT P3, PT, PT, PT, UP2, 0x80, 0x0 ;  /* 0x000000000000781c */ /* 0x000fe20003f6f028 */
[----:B---3--:R-:W-:-:S04]  /*a1c0*/  IMAD.U32 R2, RZ, RZ, UR14 ;  /* 0x0000000eff027e24 */ /* 0x008fc8000f8e00ff */
[----:B------:R-:W-:Y:S01]  /*a1d0*/  @UP2 ULDC.64 UR4, c[0x0][0x780] ;  /* 0x0001e00000042ab9 */ /* 0x000fe20000000a00 */
[----:B------:R-:W-:Y:S01]  /*a1e0*/  IMAD.U32 R3, RZ, RZ, UR15 ;  /* 0x0000000fff037e24 */ /* 0x000fe2000f8e00ff */
[----:B------:R-:W-:-:S04]  /*a1f0*/  @UP2 UIMAD.WIDE UR4, UR13, 0x4, UR4 ;  /* 0x000000040d0428a5 */ /* 0x000fc8000f8e0204 */
[----:B------:R3:W4:Y:S02]  /*a200*/  @P2 LDG.E R5, desc[UR46][R2.64] ;  /* 0x0000002e02052981 */ /* 0x000724000c1e1900 */
[----:B---3--:R-:W-:Y:S02]  /*a210*/  IMAD.U32 R2, RZ, RZ, UR4 ;  /* 0x00000004ff027e24 */ /* 0x008fe4000f8e00ff */
[----:B------:R-:W-:-:S05]  /*a220*/  IMAD.U32 R3, RZ, RZ, UR5 ;  /* 0x00000005ff037e24 */ /* 0x000fca000f8e00ff */
[----:B-1----:R1:W5:Y:S01]  /*a230*/  @P3 LDG.E R0, desc[UR46][R2.64] ;  /* 0x0000002e02003981 */ /* 0x002362000c1e1900 */
        /* <DEDUP_REMOVED lines=10> */
[----:B------:R-:W-:-:S03]  /*a2e0*/  @P2 R2UR UR11, R5 ;  /* 0x00000000050b22ca */ /* 0x000fc600000e0000 */
[----:B------:R-:W-:-:S04]  /*a2f0*/  @UP1 ULOP3.LUT UR10, UR5, 0xffffffc0, URZ, 0xc0, !UPT ;  /* 0xffffffc0050a1892 */ /* 0x000fc8000f8ec03f */
[----:B------:R-:W-:Y:S01]  /*a300*/  @UP1 USHF.R.S32.HI UR12, URZ, 0x1f, UR10 ;  /* 0x0000001f3f0c1899 */ /* 0x000fe2000801140a */
[----:B-1----:R-:W-:Y:S11]  /*a310*/  @P3 BRA `(.L_x_3062) ;  /* 0x0000000000183947 */ /* 0x002ff60003800000 */
[----:B------:R-:W-:Y:S05]  /*a320*/  @!P1 BRA `(.L_x_3062) ;  /* 0x0000000000149947 */ /* 0x000fea0003800000 */
[----:B------:R-:W-:Y:S02]  /*a330*/  IMAD.U32 R2, RZ, RZ, UR8 ;  /* 0x00000008ff027e24 */ /* 0x000fe4000f8e00ff */
[----:B------:R-:W-:-:S05]  /*a340*/  IMAD.U32 R3, RZ, RZ, UR9 ;  /* 0x00000009ff037e24 */ /* 0x000fca000f8e00ff */
[----:B------:R-:W2:Y:S04]  /*a350*/  LDG.E R5, desc[UR46][R2.64] ;  /* 0x0000002e02057981 */ /* 0x000ea8000c1e1900 */
[----:B-----5:R-:W2:Y:S02]  /*a360*/  LDG.E R0, desc[UR46][R2.64+0x4] ;  /* 0x0000042e02007981 */ /* 0x020ea4000c1e1900 */
[----:B--2---:R-:W-:-:S07]  /*a370*/  IMAD.IADD R0, R0, 0x1, -R5 ;  /* 0x0000000100007824 */ /* 0x004fce00078e0a05 */
.L_x_3062:
[----:B------:R-:W-:Y:S01]  /*a380*/  UMOV UR4, URZ ;  /* 0x0000003f00047c82 */ /* 0x000fe20008000000 */
[----:B------:R-:W-:Y:S01]  /*a390*/  UMOV UR5, URZ ;  /* 0x0000003f00057c82 */ /* 0x000fe20008000000 */
[----:B------:R-:W-:Y:S01]  /*a3a0*/  IMAD.U32 R4, RZ, RZ, UR18 ;  /* 0x00000012ff047e24 */ /* 0x000fe2000f8e00ff */
[----:B------:R-:W-:Y:S01]  /*a3b0*/  @UP1 UMOV UR4, UR10 ;  /* 0x0000000a00041c82 */ /* 0x000fe20008000000 */
[----:B------:R-:W-:Y:S01]  /*a3c0*/  @UP1 UMOV UR5, UR12 ;  /* 0x0000000c00051c82 */ /* 0x000fe20008000000 */
[----:B------:R-:W-:Y:S05]  /*a3d0*/  @!P0 BRA `(.L_x_3063) ;  /* 0x0000000000188947 */ /* 0x000fea0003800000 */
[----:B------:R-:W-:Y:S02]  /*a3e0*/  ULDC.64 UR8, c[0x0][0x788] ;  /* 0x0001e20000087ab9 */ /* 0x000fe40000000a00 */
[----:B------:R-:W-:-:S06]  /*a3f0*/  UIMAD.WIDE UR8, UR13, 0x4, UR8 ;  /* 0x000000040d0878a5 */ /* 0x000fcc000f8e0208 */
[----:B------:R-:W-:Y:S02]  /*a400*/  IMAD.U32 R2, RZ, RZ, UR8 ;  /* 0x00000008ff027e24 */ /* 0x000fe4000f8e00ff */
[----:B------:R-:W-:-:S05]  /*a410*/  IMAD.U32 R3, RZ, RZ, UR9 ;  /* 0x00000009ff037e24 */ /* 0x000fca000f8e00ff */
[----:B------:R1:W5:Y:S01]  /*a420*/  LDG.E R4, desc[UR46][R2.64] ;  /* 0x0000002e02047981 */ /* 0x000362000c1e1900 */
[----:B------:R-:W-:Y:S05]  /*a430*/  BRA `(.L_x_3064) ;  /* 0x0000000000187947 */ /* 0x000fea0003800000 */
.L_x_3063:
[----:B------:R-:W-:Y:S05]  /*a440*/  @!P2 BRA `(.L_x_3064) ;  /* 0x000000000014a947 */ /* 0x000fea0003800000 */
[----:B------:R-:W-:Y:S02]  /*a450*/  IMAD.U32 R2, RZ, RZ, UR14 ;  /* 0x0000000eff027e24 */ /* 0x000fe4000f8e00ff */
[----:B------:R-:W-:-:S05]  /*a460*/  IMAD.U32 R3, RZ, RZ, UR15 ;  /* 0x0000000fff037e24 */ /* 0x000fca000f8e00ff */
[----:B------:R-:W2:Y:S04]  /*a470*/  LDG.E R5, desc[UR46][R2.64] ;  /* 0x0000002e02057981 */ /* 0x000ea8000c1e1900 */
[----:B------:R-:W2:Y:S02]  /*a480*/  LDG.E R4, desc[UR46][R2.64+0x4] ;  /* 0x0000042e02047981 */ /* 0x000ea4000c1e1900 */
[----:B--2---:R-:W-:-:S07]  /*a490*/  IMAD.IADD R4, R4, 0x1, -R5 ;  /* 0x0000000104047824 */ /* 0x004fce00078e0a05 */
.L_x_3064:
[----:B-1----:R-:W-:Y:S01]  /*a4a0*/  IMAD.U32 R3, RZ, RZ, UR7 ;  /* 0x00000007ff037e24 */ /* 0x002fe2000f8e00ff */
[----:B------:R-:W-:-:S03]  /*a4b0*/  ULDC UR8, c[0x0][0x74c] ;  /* 0x0001d30000087ab9 */ /* 0x000fc60000000800 */
[----:B-----5:R-:W-:Y:S02]  /*a4c0*/  IMAD R3, R3, 0x80, R0 ;  /* 0x0000008003037824 */ /* 0x020fe400078e0200 */
[----:B------:R-:W-:-:S03]  /*a4d0*/  VIADD R0, R0, 0x3f ;  /* 0x0000003f00007836 */ /* 0x000fc60000000000 */
[----:B------:R-:W-:-:S04]  /*a4e0*/  IADD3 R3, R3, -UR8, -R4 ;  /* 0x8000000803037c10 */ /* 0x000fc8000fffe804 */
[----:B------:R-:W-:-:S04]  /*a4f0*/  SHF.R.S32.HI R2, RZ, 0x1f, R3 ;  /* 0x0000001fff027819 */ /* 0x000fc80000011403 */
[----:B------:R-:W-:Y:S02]  /*a500*/  LEA.HI R2, R2, R3, RZ, 0x6 ;  /* 0x0000000302027211 */ /* 0x000fe400078f30ff */
[----:B------:R-:W-:Y:S02]  /*a510*/  SHF.R.S32.HI R3, RZ, 0x1f, R0 ;  /* 0x0000001fff037819 */ /* 0x000fe40000011400 */
[----:B------:R-:W-:Y:S02]  /*a520*/  SHF.R.S32.HI R2, RZ, 0x6, R2 ;  /* 0x00000006ff027819 */ /* 0x000fe40000011402 */
[----:B------:R-:W-:Y:S02]  /*a530*/  LEA.HI R0, R3, R0, RZ, 0x6 ;  /* 0x0000000003007211 */ /* 0x000fe400078f30ff */
[----:B------:R-:W-:Y:S01]  /*a540*/  VIMNMX R4, RZ, R2, !PT ;  /* 0x00000002ff047248 */ /* 0x000fe20007fe0100 */
[----:B------:R-:W-:Y:S01]  /*a550*/  IMAD.MOV.U32 R2, RZ, RZ, RZ ;  /* 0x000000ffff027224 */ /* 0x000fe200078e00ff */
[----:B------:R-:W-:-:S04]  /*a560*/  SHF.R.S32.HI R0, RZ, 0x6, R0 ;  /* 0x00000006ff007819 */ /* 0x000fc80000011400 */
[----:B------:R-:W-:-:S13]  /*a570*/  ISETP.GT.AND P0, PT, R0, R4, PT ;  /* 0x000000040000720c */ /* 0x000fda0003f04270 */
[----:B------:R-:W-:Y:S05]  /*a580*/  @!P0 BRA `(.L_x_3061) ;  /* 0x0000001c00788947 */ /* 0x000fea0003800000 */
[----:B------:R-:W-:Y:S01]  /*a590*/  USHF.R.S32.HI UR10, URZ, 0x1f, UR20 ;  /* 0x0000001f3f0a7899 */ /* 0x000fe20008011414 */
[----:B------:R-:W-:Y:S01]  /*a5a0*/  BSSY B0, `(.L_x_3061) ;  /* 0x00001dc000007945 */ /* 0x000fe20003800000 */
[----:B------:R-:W-:Y:S01]  /*a5b0*/  UISETP.NE.U32.AND UP1, UPT, UR16, URZ, UPT ;  /* 0x0000003f1000728c */ /* 0x000fe2000bf25070 */
[----:B------:R-:W-:Y:S01]  /*a5c0*/  IMAD.MOV.U32 R2, RZ, RZ, RZ ;  /* 0x000000ffff027224 */ /* 0x000fe200078e00ff */
[----:B------:R-:W-:Y:S01]  /*a5d0*/  ULDC.64 UR14, c[0x0][0x718] ;  /* 0x0001c600000e7ab9 */ /* 0x000fe20000000a00 */
[----:B------:R-:W-:Y:S01]  /*a5e0*/  UMOV UR8, UR4 ;  /* 0x0000000400087c82 */ /* 0x000fe20008000000 */
[----:B------:R-:W-:Y:S02]  /*a5f0*/  UIMAD UR12, UR10, UR14, URZ ;  /* 0x0000000e0a0c72a4 */ /* 0x000fe4000f8e023f */
[----:B------:R-:W-:Y:S02]  /*a600*/  UISETP.NE.AND.EX UP1, UPT, UR17, URZ, UPT, UP1 ;  /* 0x0000003f1100728c */ /* 0x000fe4000bf25310 */
[----:B------:R-:W-:Y:S01]  /*a610*/  UIMAD UR12, UR20, UR15, UR12 ;  /* 0x0000000f140c72a4 */ /* 0x000fe2000f8e020c */
[----:B------:R-:W-:-:S02]  /*a620*/  ULDC.64 UR16, c[0x0][0x730] ;  /* 0x0001cc0000107ab9 */ /* 0x000fc40000000a00 */
[----:B------:R-:W-:Y:S01]  /*a630*/  ULDC UR15, c[0x0][0x2e8] ;  /* 0x0000ba00000f7ab9 */ /* 0x000fe20000000800 */
[----:B------:R-:W-:Y:S01]  /*a640*/  UIMAD UR10, UR10, UR16, URZ ;  /* 0x000000100a0a72a4 */ /* 0x000fe2000f8e023f */
[----:B------:R-:W-:Y:S01]  /*a650*/  UMOV UR9, UR5 ;  /* 0x0000000500097c82 */ /* 0x000fe20008000000 */
[----:B------:R-:W-:Y:S02]  /*a660*/  UISETP.NE.AND UP2, UPT, UR15, 0x1, UPT ;  /* 0x000000010f00788c */ /* 0x000fe4000bf45270 */
[----:B------:R-:W-:Y:S02]  /*a670*/  UIMAD.WIDE.U32 UR4, UR20, UR14, UR8 ;  /* 0x0000000e140472a5 */ /* 0x000fe4000f8e0008 */
[----:B------:R-:W-:Y:S02]  /*a680*/  UIMAD.WIDE.U32 UR8, UR20, UR16, UR8 ;  /* 0x00000010140872a5 */ /* 0x000fe4000f8e0008 */
[----:B------:R-:W-:Y:S02]  /*a690*/  UIMAD UR14, UR20, UR17, UR10 ;  /* 0x00000011140e72a4 */ /* 0x000fe4000f8e020a */
[----:B------:R-:W-:Y:S01]  /*a6a0*/  USHF.R.S32.HI UR10, URZ, 0x1f, UR13 ;  /* 0x0000001f3f0a7899 */ /* 0x000fe2000801140d */
[----:B------:R-:W-:Y:S01]  /*a6b0*/  ELECT P0, URZ, PT ;  /* 0x00000000003f782f */ /* 0x000fe20003800000 */
[----:B------:R-:W-:-:S02]  /*a6c0*/  USEL UR21, UR13, URZ, !UP1 ;  /* 0x0000003f0d157287 */ /* 0x000fc4000c800000 */
[----:B------:R-:W-:Y:S01]  /*a6d0*/  UIADD3 UR9, UR9, UR14, URZ ;  /* 0x0000000e09097290 */ /* 0x000fe2000fffe03f */
[----:B------:R-:W-:Y:S01]  /*a6e0*/  ULDC.64 UR18, c[0x0][0x738] ;  /* 0x0001ce0000127ab9 */ /* 0x000fe20000000a00 */
[----:B------:R-:W-:Y:S01]  /*a6f0*/  USEL UR10, UR10, URZ, !UP1 ;  /* 0x0000003f0a0a7287 */ /* 0x000fe2000c800000 */
[----:B------:R-:W-:Y:S01]  /*a700*/  ULDC.64 UR16, c[0x0][0x720] ;  /* 0x0001c80000107ab9 */ /* 0x000fe20000000a00 */
[----:B------:R-:W-:Y:S02]  /*a710*/  UIMAD.WIDE.U32 UR14, UR18, UR21, UR8 ;  /* 0x00000015120e72a5 */ /* 0x000fe4000f8e0008 */
[----:B------:R-:W-:Y:S01]  /*a720*/  UIADD3 UR23, UR5, UR12, URZ ;  /* 0x0000000c05177290 */ /* 0x000fe2000fffe03f */
[----:B------:R-:W-:Y:S01]  /*a730*/  @UP2 ULDC UR8, c[0x0][0x2ec] ;  /* 0x0000bb0000082ab9 */ /* 0x000fe20000000800 */
[----:B------:R-:W-:Y:S02]  /*a740*/  UIMAD UR5, UR10, UR16, URZ ;  /* 0x000000100a0572a4 */ /* 0x000fe4000f8e023f */
[----:B------:R-:W-:-:S02]  /*a750*/  UIMAD UR10, UR10, UR18, URZ ;  /* 0x000000120a0a72a4 */ /* 0x000fc4000f8e023f */
[----:B------:R-:W-:Y:S02]  /*a760*/  UIMAD.WIDE.U32 UR8, UR20, UR8, URZ ;  /* 0x00000008140872a5 */ /* 0x000fe4000f8e003f */
[----:B------:R-:W-:Y:S01]  /*a770*/  ULEA UR11, UR7, UR11, 0x7 ;  /* 0x0000000b070b7291 */ /* 0x000fe2000f8e383f */
[----:B------:R-:W-:Y:S02]  /*a780*/  UMOV UR22, UR4 ;  /* 0x0000000400167c82 */ /* 0x000fe40008000000 */
[----:B------:R-:W-:Y:S01]  /*a790*/  @UP2 ULDC UR7, c[0x0][0x2f0] ;  /* 0x0000bc0000072ab9 */ /* 0x000fe20000000800 */
[----:B------:R-:W-:Y:S01]  /*a7a0*/  UMOV UR12, UR20 ;  /* 0x00000014000c7c82 */ /* 0x000fe20008000000 */
[----:B------:R-:W-:Y:S02]  /*a7b0*/  UIMAD UR5, UR17, UR21, UR5 ;  /* 0x00000015110572a4 */ /* 0x000fe4000f8e0205 */
[----:B------:R-:W-:Y:S02]  /*a7c0*/  UIMAD.WIDE.U32 UR22, UR16, UR21, UR22 ;  /* 0x00000015101672a5 */ /* 0x000fe4000f8e0016 */
[----:B------:R-:W-:-:S02]  /*a7d0*/  UIMAD UR4, UR19, UR21, UR10 ;  /* 0x00000015130472a4 */ /* 0x000fc4000f8e020a */
        /* <DEDUP_REMOVED lines=10> */
.L_x_3094:
        /* <DEDUP_REMOVED lines=15> */
.L_x_3067:
[----:B------:R-:W-:Y:S01]  /*a970*/  R2UR UR19, R4 ;  /* 0x00000000041372ca */ /* 0x000fe200000e0000 */
[----:B------:R-:W2:Y:S01]  /*a980*/  LDC.64 R12, c[0x0][0x198] ;  /* 0x00006600ff0c7b82 */ /* 0x000ea20000000a00 */
[----:B------:R-:W-:Y:S01]  /*a990*/  ULDC.64 UR8, c[0x0][0x700] ;  /* 0x0001c00000087ab9 */ /* 0x000fe20000000a00 */
[----:B------:R-:W-:Y:S01]  /*a9a0*/  UMOV UR36, 0x0 ;  /* 0x0000000000247882 */ /* 0x000fe20000000000 */
[----:B------:R-:W-:Y:S01]  /*a9b0*/  IMAD.U32 R9, RZ, RZ, UR8 ;  /* 0x00000008ff097e24 */ /* 0x000fe2000f8e00ff */
[----:B------:R-:W-:Y:S01]  /*a9c0*/  R2UR UR8, R15 ;  /* 0x000000000f0872ca */ /* 0x000fe200000e0000 */
[----:B------:R-:W-:Y:S01]  /*a9d0*/  IMAD.U32 R8, RZ, RZ, UR9 ;  /* 0x00000009ff087e24 */ /* 0x000fe2000f8e00ff */
[----:B------:R-:W-:Y:S01]  /*a9e0*/  UMOV UR37, 0x14f00000 ;  /* 0x14f0000000257882 */ /* 0x000fe20000000000 */
[----:B------:R-:W-:Y:S01]  /*a9f0*/  UMOV UR18, URZ ;  /* 0x0000003f00127c82 */ /* 0x000fe20008000000 */
[----:B------:R-:W-:Y:S01]  /*aa00*/  UMOV UR26, 0x40 ;  /* 0x00000040001a7882 */ /* 0x000fe20000000000 */
[----:B------:R-:W-:Y:S01]  /*aa10*/  UMOV UR28, UR20 ;  /* 0x00000014001c7c82 */ /* 0x000fe20008000000 */
[----:B------:R-:W-:Y:S01]  /*aa20*/  UMOV UR29, UR21 ;  /* 0x00000015001d7c82 */ /* 0x000fe20008000000 */
[----:B------:R-:W-:Y:S01]  /*aa30*/  UMOV UR50, 0x0 ;  /* 0x0000000000327882 */ /* 0x000fe20000000000 */
[----:B------:R-:W-:Y:S01]  /*aa40*/  USHF.L.U32 UR19, UR19, 0x6, URZ ;  /* 0x0000000613137899 */ /* 0x000fe2000800063f */
[----:B------:R-:W-:Y:S01]  /*aa50*/  IMAD.MOV.U32 R16, RZ, RZ, RZ ;  /* 0x000000ffff107224 */ /* 0x000fe200078e00ff */
[----:B------:R-:W-:Y:S01]  /*aa60*/  UMOV UR51, 0x10000000 ;  /* 0x1000000000337882 */ /* 0x000fe20000000000 */
[----:B------:R-:W-:Y:S01]  /*aa70*/  UMOV UR10, UR18 ;  /* 0x00000012000a7c82 */ /* 0x000fe20008000000 */
[----:B------:R-:W-:-:S02]  /*aa80*/  UIADD3 UR7, UP0, UR19, UR22, URZ ;  /* 0x0000001613077290 */ /* 0x000fc4000ff1e03f */
[----:B------:R-:W-:Y:S01]  /*aa90*/  IMAD.U32 R3, RZ, RZ, UR19 ;  /* 0x00000013ff037e24 */ /* 0x000fe2000f8e00ff */
[----:B------:R-:W-:Y:S02]  /*aaa0*/  UIADD3 UR16, UR8, 0x18000, URZ ;  /* 0x0001800008107890 */ /* 0x000fe4000fffe03f */
[----:B------:R-:W-:Y:S01]  /*aab0*/  UIADD3 UR17, UR8, 0x30810, URZ ;  /* 0x0003081008117890 */ /* 0x000fe2000fffe03f */
[----:B------:R-:W-:Y:S01]  /*aac0*/  PLOP3.LUT P1, PT, PT, PT, UP0, 0x80, 0x0 ;  /* 0x000000000000781c */ /* 0x000fe20003f2f008 */
[----:B-1----:R-:W-:Y:S01]  /*aad0*/  IMAD.U32 R2, RZ, RZ, UR7 ;  /* 0x00000007ff027e24 */ /* 0x002fe2000f8e00ff */
[----:B------:R-:W-:Y:S01]  /*aae0*/  UIADD3 UR19, UR19, UR6, URZ ;  /* 0x0000000613137290 */ /* 0x000fe2000fffe03f */
[----:B--2---:R-:W-:Y:S01]  /*aaf0*/  IMAD.MOV.U32 R7, RZ, RZ, R12 ;  /* 0x000000ffff077224 */ /* 0x004fe200078e000c */
[----:B------:R-:W-:Y:S01]  /*ab00*/  LEA.HI.X.SX32 R3, R3, R14, 0x1, P1 ;  /* 0x0000000e03037211 */ /* 0x000fe200008f0eff */
[----:B------:R-:W-:Y:S01]  /*ab10*/  IMAD.MOV.U32 R6, RZ, RZ, R13 ;  /* 0x000000ffff067224 */ /* 0x000fe200078e000d */
[C---:B------:R-:W-:Y:S01]  /*ab20*/  LEA R5, P1, R2.reuse, R9, 0x2 ;  /* 0x0000000902057211 */ /* 0x040fe200078210ff */
[----:B------:R-:W-:Y:S01]  /*ab30*/  UIADD3 UR24, UR8, 0x1a000, URZ ;  /* 0x0001a00008187890 */ /* 0x000fe2000fffe03f */
[----:B------:R-:W-:Y:S01]  /*ab40*/  IMAD.MOV.U32 R12, RZ, RZ, 0x10000 ;  /* 0x00010000ff0c7424 */ /* 0x000fe200078e00ff */
[----:B------:R-:W-:Y:S01]  /*ab50*/  UIADD3 UR52, UR8, 0x28000, URZ ;  /* 0x0002800008347890 */ /* 0x000fe2000fffe03f */
[----:B------:R-:W-:Y:S01]  /*ab60*/  LEA.HI.X R2, R2, R8, R3, 0x2, P1 ;  /* 0x0000000802027211 */ /* 0x000fe200008f1403 */
[----:B------:R-:W-:Y:S01]  /*ab70*/  UMOV UR25, UR17 ;  /* 0x0000001100197c82 */ /* 0x000fe20008000000 */
[----:B------:R-:W-:Y:S01]  /*ab80*/  R2UR UR32, R5 ;  /* 0x00000000052072ca */ /* 0x000fe200000e0000 */
[----:B------:R-:W-:Y:S01]  /*ab90*/  VIADD R5, R0, 0xffffffff ;  /* 0xffffffff00057836 */ /* 0x000fe20000000000 */
[----:B------:R-:W-:Y:S01]  /*aba0*/  R2UR UR33, R2 ;  /* 0x00000000022172ca */ /* 0x000fe200000e0000 */
[----:B------:R-:W-:Y:S01]  /*abb0*/  UMOV UR27, UR19 ;  /* 0x00000013001b7c82 */ /* 0x000fe20008000000 */
[C---:B------:R-:W-:Y:S01]  /*abc0*/  IADD3 R2, P1, R7.reuse, 0x2f0, RZ ;  /* 0x000002f007027810 */ /* 0x040fe20007f3e0ff */
[----:B------:R-:W-:Y:S01]  /*abd0*/  UMOV UR7, 0x10 ;  /* 0x0000001000077882 */ /* 0x000fe20000000000 */
[----:B------:R1:W-:Y:S01]  /*abe0*/  STL [R1+0x4], R5 ;  /* 0x0000040501007387 */ /* 0x0003e20000100800 */
[----:B------:R-:W-:Y:S01]  /*abf0*/  UMOV UR53, UR17 ;  /* 0x0000001100357c82 */ /* 0x000fe20008000000 */
[----:B------:R-:W-:Y:S01]  /*ac00*/  R2UR UR30, R2 ;  /* 0x00000000021e72ca */ /* 0x000fe200000e0000 */
[----:B------:R-:W-:Y:S01]  /*ac10*/  UIADD3 UR9, UR8, 0x30800, URZ ;  /* 0x0003080008097890 */ /* 0x000fe2000fffe03f */
[----:B------:R-:W-:Y:S01]  /*ac20*/  IADD3 R2, P2, R7, 0x3f0, RZ ;  /* 0x000003f007027810 */ /* 0x000fe20007f5e0ff */
[----:B------:R-:W-:Y:S01]  /*ac30*/  UIADD3 UR40, UR8, 0x4000, URZ ;  /* 0x0000400008287890 */ /* 0x000fe2000fffe03f */
[----:B------:R-:W-:-:S02]  /*ac40*/  UMOV UR42, 0x40 ;  /* 0x00000040002a7882 */ /* 0x000fc40000000000 */
[----:B------:R-:W-:Y:S01]  /*ac50*/  R2UR UR48, R2 ;  /* 0x00000000023072ca */ /* 0x000fe200000e0000 */
[--C-:B------:R-:W-:Y:S01]  /*ac60*/  IMAD.X R2, RZ, RZ, R6.reuse, P1 ;  /* 0x000000ffff027224 */ /* 0x100fe200008e0606 */
[----:B------:R-:W-:Y:S01]  /*ac70*/  UMOV UR43, UR11 ;  /* 0x0000000b002b7c82 */ /* 0x000fe20008000000 */
[----:B------:R-:W-:Y:S01]  /*ac80*/  UMOV UR44, UR12 ;  /* 0x0000000c002c7c82 */ /* 0x000fe20008000000 */
[----:B------:R-:W-:Y:S01]  /*ac90*/  UMOV UR45, UR13 ;  /* 0x0000000d002d7c82 */ /* 0x000fe20008000000 */
[----:B------:R-:W-:Y:S01]  /*aca0*/  UMOV UR41, UR9 ;  /* 0x0000000900297c82 */ /* 0x000fe20008000000 */
[----:B------:R-:W-:Y:S01]  /*acb0*/  R2UR UR31, R2 ;  /* 0x00000000021f72ca */ /* 0x000fe200000e0000 */
[----:B------:R-:W-:-:S05]  /*acc0*/  IMAD.X R2, RZ, RZ, R6, P2 ;  /* 0x000000ffff027224 */ /* 0x000fca00010e0606 */
[----:B------:R-:W-:Y:S02]  /*acd0*/  R2UR UR49, R2 ;  /* 0x00000000023172ca */ /* 0x000fe400000e0000 */
[----:B------:R-:W-:-:S04]  /*ace0*/  IADD3 R2, P1, R7, 0xf0, RZ ;  /* 0x000000f007027810 */ /* 0x000fc80007f3e0ff */
[----:B------:R-:W-:Y:S01]  /*acf0*/  R2UR UR34, R2 ;  /* 0x00000000022272ca */ /* 0x000fe200000e0000 */
[----:B------:R-:W-:Y:S01]  /*ad00*/  IMAD.X R3, RZ, RZ, R6, P1 ;  /* 0x000000ffff037224 */ /* 0x000fe200008e0606 */
[----:B------:R-:W-:-:S04]  /*ad10*/  ISETP.GE.AND P1, PT, R4, R5, PT ;  /* 0x000000050400720c */ /* 0x000fc80003f26270 */
[----:B------:R-:W-:-:S13]  /*ad20*/  R2UR UR35, R3 ;  /* 0x00000000032372ca */ /* 0x000fda00000e0000 */
        /* <DEDUP_REMOVED lines=20> */
[-C--:B------:R-:W-:Y:S01]  /*ae70*/  LOP3.LUT R17, RZ, R4.reuse, RZ, 0x33, !PT ;  /* 0x00000004ff117212 */ /* 0x080fe200078e33ff */
[C---:B------:R-:W-:Y:S02]  /*ae80*/  VIADD R5, R0.reuse, 0xfffffffe ;  /* 0xfffffffe00057836 */ /* 0x040fe40000000000 */
[----:B------:R-:W-:Y:S02]  /*ae90*/  IMAD.MOV.U32 R10, RZ, RZ, 0x1 ;  /* 0x00000001ff0a7424 */ /* 0x000fe400078e00ff */
[----:B------:R-:W-:Y:S01]  /*aea0*/  IMAD.IADD R17, R0, 0x1, R17 ;  /* 0x0000000100117824 */ /* 0x000fe200078e0211 */
[----:B------:R-:W-:Y:S01]  /*aeb0*/  ISETP.NE.AND P1, PT, R5, R4, PT ;  /* 0x000000040500720c */ /* 0x000fe20003f25270 */
[----:B------:R-:W-:-:S03]  /*aec0*/  IMAD.MOV.U32 R0, RZ, RZ, R4 ;  /* 0x000000ffff007224 */ /* 0x000fc600078e0004 */
[----:B------:R-:W-:-:S05]  /*aed0*/  LOP3.LUT R5, R17, 0x1, RZ, 0xc0, !PT ;  /* 0x0000000111057812 */ /* 0x000fca00078ec0ff */
[----:B------:R1:W-:Y:S04]  /*aee0*/  STL [R1+0x8], R5 ;  /* 0x0000080501007387 */ /* 0x0003e80000100800 */
[----:B------:R-:W-:Y:S05]  /*aef0*/  @!P1 BRA `(.L_x_3069) ;  /* 0x0000000800d09947 */ /* 0x000fea0003800000 */
[----:B------:R-:W-:Y:S02]  /*af00*/  IMAD.IADD R17, R17, 0x1, -R5 ;  /* 0x0000000111117824 */ /* 0x000fe400078e0a05 */
[----:B------:R-:W-:Y:S02]  /*af10*/  IMAD.MOV.U32 R0, RZ, RZ, R4 ;  /* 0x000000ffff007224 */ /* 0x000fe400078e0004 */
[----:B------:R-:W-:-:S07]  /*af20*/  IMAD.MOV.U32 R10, RZ, RZ, 0x1 ;  /* 0x00000001ff0a7424 */ /* 0x000fce00078e00ff */
.L_x_3078:
[----:B-123--:R-:W-:-:S04]  /*af30*/  SHF.L.U32 R18, R10, 0x1f, RZ ;  /* 0x0000001f0a127819 */ /* 0x00efc800000006ff */
[----:B------:R-:W2:Y:S02]  /*af40*/  SYNCS.PHASECHK.TRANS64.TRYWAIT P1, [R15+URZ+0x30840], R18 ;  /* 0x030840120f0075a7 */ /* 0x000ea4000802017f */
[----:B--2---:R-:W-:Y:S05]  /*af50*/  @!P1 BRA `(.L_x_3070) ;  /* 0x0000001800189947 */ /* 0x004fea0003800000 */
.L_x_3095:
        /* <DEDUP_REMOVED lines=8> */
.L_x_3071:
        /* <DEDUP_REMOVED lines=37> */
.L_x_3096:
        /* <DEDUP_REMOVED lines=8> */
.L_x_3073:
        /* <DEDUP_REMOVED lines=37> */
.L_x_3097:
        /* <DEDUP_REMOVED lines=8> */
.L_x_3075:
        /* <DEDUP_REMOVED lines=31> */
.L_x_3099:
        /* <DEDUP_REMOVED lines=8> */
.L_x_3077:
        /* <DEDUP_REMOVED lines=37> */
.L_x_3069:
[----:B------:R-:W4:Y:S02]  /*ba40*/  LDL.LU R4, [R1+0x8] ;  /* 0x0000080001047983 */ /* 0x000f240000300800 */
[----:B----4-:R-:W-:Y:S02]  /*ba50*/  ISETP.NE.AND P1, PT, R4, RZ, PT ;  /* 0x000000ff0400720c */ /* 0x010fe40003f25270 */
[----:B------:R4:W5:Y:S11]  /*ba60*/  LDL R4, [R1+0x4] ;  /* 0x0000040001047983 */ /* 0x0009760000100800 */
[----:B----4-:R-:W-:Y:S05]  /*ba70*/  @!P1 BRA `(.L_x_3068) ;  /* 0x00000004005c9947 */ /* 0x010fea0003800000 */
[----:B------:R-:W-:-:S04]  /*ba80*/  SHF.L.U32 R12, R10, 0x1f, RZ ;  /* 0x0000001f0a0c7819 */ /* 0x000fc800000006ff */
[----:B------:R-:W4:Y:S02]  /*ba90*/  SYNCS.PHASECHK.TRANS64.TRYWAIT P1, [R15+URZ+0x30840], R12 ;  /* 0x0308400c0f0075a7 */ /* 0x000f24000802017f */
[----:B----4-:R-:W-:Y:S05]  /*baa0*/  @!P1 BRA `(.L_x_3079) ;  /* 0x0000000c00989947 */ /* 0x010fea0003800000 */
.L_x_3100:
        /* <DEDUP_REMOVED lines=8> */
.L_x_3080:
        /* <DEDUP_REMOVED lines=34> */
.L_x_3101:
        /* <DEDUP_REMOVED lines=8> */
.L_x_3082:
[----:B------:R2:W5:Y:S01]  /*bdd0*/  LDL.LU R4, [R1+0x4] ;  /* 0x0000040001047983 */ /* 0x0005620000300800 */
        /* <DEDUP_REMOVED lines=18> */
[----:B------:R-:W-:-:S02]  /*bf00*/  UIADD3 UR16, UR32, 0x1e000, URZ ;  /* 0x0001e00020107890 */ /* 0x000fc4000fffe03f */
[----:B------:R-:W-:Y:S01]  /*bf10*/  LEA.HI.X.SX32 R5, R5, R14, 0x1, P0 ;  /* 0x0000000e05057211 */ /* 0x000fe200000f0eff */
[----:B------:R-:W-:Y:S01]  /*bf20*/  UIADD3 UR32, UR32, 0x28100, URZ ;  /* 0x0002810020207890 */ /* 0x000fe2000fffe03f */
[C---:B------:R-:W-:Y:S01]  /*bf30*/  LEA R9, P0, R0.reuse, R9, 0x2 ;  /* 0x0000000900097211 */ /* 0x040fe200078010ff */
[----:B------:R-:W-:Y:S01]  /*bf40*/  UMOV UR17, UR25 ;  /* 0x0000001900117c82 */ /* 0x000fe20008000000 */
[----:B------:R-:W-:Y:S01]  /*bf50*/  UMOV UR19, UR27 ;  /* 0x0000001b00137c82 */ /* 0x000fe20008000000 */
[----:B------:R-:W-:Y:S01]  /*bf60*/  UMOV UR33, UR25 ;  /* 0x0000001900217c82 */ /* 0x000fe20008000000 */
[----:B------:R-:W-:Y:S01]  /*bf70*/  LEA.HI.X R8, R0, R8, R5, 0x2, P0 ;  /* 0x0000000800087211 */ /* 0x000fe200000f1405 */
[----:B------:R2:W-:Y:S01]  /*bf80*/  UTMALDG.4D [UR24], [UR8], desc[UR30] ;  /* 0x00001e18080075b4 */ /* 0x0005e20008019000 */
[----:B------:R-:W-:Y:S01]  /*bf90*/  R2UR UR34, R9 ;  /* 0x00000000092272ca */ /* 0x000fe200000e0000 */
[----:B------:R-:W-:Y:S01]  /*bfa0*/  UMOV UR7, 0x10 ;  /* 0x0000001000077882 */ /* 0x000fe20000000000 */
[----:B------:R-:W-:Y:S01]  /*bfb0*/  R2UR UR35, R8 ;  /* 0x00000000082372ca */ /* 0x000fe200000e0000 */
[----:B------:R2:W-:-:S12]  /*bfc0*/  UTMALDG.4D [UR16], [UR8], desc[UR30] ;  /* 0x00001e10080075b4 */ /* 0x0005d80008019000 */
[----:B------:R2:W-:Y:S02]  /*bfd0*/  UBLKCP.S.G [UR32], [UR34], UR7 ;  /* 0x00000020220073ba */ /* 0x0005e40008000207 */
[----:B--2---:R-:W-:-:S07]  /*bfe0*/  IMAD.MOV.U32 R16, RZ, RZ, 0x1 ;  /* 0x00000001ff107424 */ /* 0x004fce00078e00ff */
.L_x_3068:
[----:B------:R-:W1:Y:S01]  /*bff0*/  S2R R0, SR_TID.X ;  /* 0x0000000000007919 */ /* 0x000e620000002100 */
[----:B------:R-:W-:Y:S01]  /*c000*/  IMAD R3, R16, 0x8, R15 ;  /* 0x0000000810037824 */ /* 0x000fe200078e020f */
[----:B-1----:R-:W-:Y:S02]  /*c010*/  LOP3.LUT R2, R0, 0x7f, RZ, 0xc0, !PT ;  /* 0x0000007f00027812 */ /* 0x002fe400078ec0ff */
[----:B------:R-:W-:Y:S02]  /*c020*/  SHF.L.U32 R0, R10, 0x1f, RZ ;  /* 0x0000001f0a007819 */ /* 0x000fe400000006ff */
[----:B------:R-:W-:Y:S02]  /*c030*/  ISETP.NE.AND P1, PT, R2, RZ, PT ;  /* 0x000000ff0200720c */ /* 0x000fe40003f25270 */
[----:B------:R-:W1:Y:S02]  /*c040*/  SYNCS.PHASECHK.TRANS64.TRYWAIT P0, [R3+URZ+0x30840], R0 ;  /* 0x03084000030075a7 */ /* 0x000e64000800017f */
[----:B-1----:R-:W-:Y:S09]  /*c050*/  @!P0 BRA `(.L_x_3083) ;  /* 0x0000000800548947 */ /* 0x002ff20003800000 */
.L_x_3102:
[----:B------:R-:W-:Y:S05]  /*c060*/  @P1 BRA `(.L_x_3084) ;  /* 0x0000000000181947 */ /* 0x000fea0003800000 */
[----:B------:R-:W1:Y:S01]  /*c070*/  S2R R2, SR_TID.X ;  /* 0x0000000000027919 */ /* 0x000e620000002100 */
[----:B------:R-:W-:-:S04]  /*c080*/  IMAD.MOV.U32 R0, RZ, RZ, 0x4100 ;  /* 0x00004100ff007424 */ /* 0x000fc800078e00ff */
[----:B------:R1:W-:Y:S02]  /*c090*/  SYNCS.ARRIVE.TRANS64 RZ, [R3+URZ+0x30830], R0 ;  /* 0x0308300003ff79a7 */ /* 0x0003e4000800003f */
[----:B-1----:R-:W-:-:S13]  /*c0a0*/  LOP3.LUT P0, RZ, R2, 0x1f, RZ, 0xc0, !PT ;  /* 0x0000001f02ff7812 */ /* 0x002fda000780c0ff */
[----:B------:R-:W-:Y:S05]  /*c0b0*/  @!P0 BRA `(.L_x_3084) ;  /* 0x0000000000048947 */ /* 0x000fea0003800000 */
[----:B------:R-:W-:Y:S01]  /*c0c0*/  BPT.TRAP 0x1 ;  /* 0x000000040000795c */ /* 0x000fe20000300000 */
.L_x_3084:
        /* <DEDUP_REMOVED lines=41> */
.L_x_3065:
[----:B------:R-:W-:Y:S05]  /*c360*/  BSYNC B0 ;  /* 0x0000000000007941 */ /* 0x000fea0003800000 */
.L_x_3061:
[----:B------:R-:W-:-:S03]  /*c370*/  UMOV UR7, 0xffffffff ;  /* 0xffffffff00077882 */ /* 0x000fc60000000000 */
[----:B------:R-:W-:Y:S05]  /*c380*/  BRA.DIV UR7, `(.L_x_3085) ;  /* 0x00000006079c7947 */ /* 0x000fea000b800000 */
[----:B------:R-:W-:-:S13]  /*c390*/  ELECT P6, URZ, PT ;  /* 0x00000000003f782f */ /* 0x000fda00038c0000 */
.L_x_3105:
[----:B------:R-:W-:Y:S05]  /*c3a0*/  @!P6 BRA `(.L_x_2939) ;  /* 0x000000000084e947 */ /* 0x000fea0003800000 */
[----:B------:R-:W-:-:S06]  /*c3b0*/  ULOP3.LUT UR7, UR38, 0x2, URZ, 0xfc, !UPT ;  /* 0x0000000226077892 */ /* 0x000fcc000f8efc3f */
[----:B------:R-:W-:-:S05]  /*c3c0*/  IMAD.U32 R0, RZ, RZ, UR7 ;  /* 0x00000007ff007e24 */ /* 0x000fca000f8e00ff */
[----:B------:R-:W-:-:S13]  /*c3d0*/  ISETP.NE.AND P2, PT, R0, 0x3, PT ;  /* 0x000000030000780c */ /* 0x000fda0003f45270 */
[----:B------:R-:W-:Y:S05]  /*c3e0*/  @!P2 BRA `(.L_x_3086) ;  /* 0x000000000004a947 */ /* 0x000fea0003800000 */
[----:B------:R-:W-:Y:S01]  /*c3f0*/  BPT.TRAP 0x1 ;  /* 0x000000040000795c */ /* 0x000fe20000300000 */
.L_x_3086:
        /* <DEDUP_REMOVED lines=15> */
.L_x_3106:
[----:B------:R-:W2:Y:S02]  /*c4f0*/  SYNCS.PHASECHK.TRANS64.TRYWAIT P0, [R3+URZ], R0 ;  /* 0x00000000030075a7 */ /* 0x000ea4000800017f */
[----:B--2---:R-:W-:Y:S05]  /*c500*/  @!P0 BRA `(.L_x_3088) ;  /* 0x0000000400708947 */ /* 0x004fea0003800000 */
.L_x_3107:
[----:B------:R-:W-:Y:S05]  /*c510*/  @!P2 BRA `(.L_x_3089) ;  /* 0x000000000004a947 */ /* 0x000fea0003800000 */
[----:B------:R-:W-:Y:S01]  /*c520*/  BPT.TRAP 0x1 ;  /* 0x000000040000795c */ /* 0x000fe20000300000 */
.L_x_3089:
[----:B--2---:R-:W-:-:S04]  /*c530*/  VIADD R3, R8, 0x30840 ;  /* 0x0003084008037836 */ /* 0x004fc80000000000 */
[----:B------:R-:W-:-:S04]  /*c540*/  IMAD R5, R2, 0x8, R3 ;  /* 0x0000000802057824 */ /* 0x000fc800078e0203 */
[----:B------:R-:W2:Y:S02]  /*c550*/  SYNCS.PHASECHK.TRANS64.TRYWAIT P0, [R5+URZ], R4 ;  /* 0x00000004050075a7 */ /* 0x000ea4000800017f */
[----:B--2---:R-:W-:Y:S05]  /*c560*/  @!P0 BRA `(.L_x_3090) ;  /* 0x00000004006c8947 */ /* 0x004fea0003800000 */
.L_x_3108:
[----:B------:R-:W-:-:S07]  /*c570*/  IMAD R3, R6, 0x8, R3 ;  /* 0x0000000806037824 */ /* 0x000fce00078e0203 */
.L_x_3091:
[----:B---3--:R3:W4:Y:S02]  /*c580*/  SYNCS.PHASECHK.TRANS64.TRYWAIT P0, [R3+URZ], R0 ;  /* 0x00000000030075a7 */ /* 0x008724000800017f */
[----:B----4-:R-:W-:Y:S05]  /*c590*/  @!P0 NANOSLEEP.SYNCS 0x989680 ;  /* 0x009896800000895d */ /* 0x010fea0003900000 */
[----:B------:R-:W4:Y:S02]  /*c5a0*/  @!P0 SYNCS.PHASECHK.TRANS64 P0, [R3+URZ], R0 ;  /* 0x00000000030085a7 */ /* 0x000f24000800007f */
[----:B----4-:R-:W-:Y:S05]  /*c5b0*/  @!P0 BRA `(.L_x_3091) ;  /* 0xfffffffc00f08947 */ /* 0x010fea000383ffff */
.L_x_2939:
[----:B------:R-:W-:Y:S05]  /*c5c0*/  BSYNC B6 ;  /* 0x0000000000067941 */ /* 0x000fea0003800000 */
.L_x_2931:
[----:B------:R-:W-:Y:S05]  /*c5d0*/  EXIT ;  /* 0x000000000000794d */ /* 0x000fea0003800000 */
.L_x_2949:
[----:B------:R-:W-:Y:S02]  /*c5e0*/  IMAD.MOV.U32 R12, RZ, RZ, RZ ;  /* 0x000000ffff0c7224 */ /* 0x000fe400078e00ff */
[----:B------:R-:W-:Y:S02]  /*c5f0*/  IMAD.MOV.U32 R11, RZ, RZ, 0x1f ;  /* 0x0000001fff0b7424 */ /* 0x000fe400078e00ff */
[----:B------:R-:W-:-:S07]  /*c600*/  IMAD.MOV.U32 R15, RZ, RZ, -0x1 ;  /* 0xffffffffff0f7424 */ /* 0x000fce00078e00ff */
[----:B------:R-:W-:Y:S05]  /*c610*/  WARPSYNC.COLLECTIVE R15, `(.L_x_3092) ;  /* 0x000000000f087348 */ /* 0x000fea0003c00000 */
[----:B------:R1:W2:Y:S02]  /*c620*/  SHFL.IDX P6, R14, R13, R12, R11 ;  /* 0x0000000c0d0e7389 */ /* 0x0002a400000c000b */
[----:B-12---:R-:W-:Y:S01]  /*c630*/  ENDCOLLECTIVE ;  /* 0x000000000000791b */ /* 0x006fe20003800000 */
.L_x_3092:
[----:B------:R-:W-:Y:S05]  /*c640*/  BRA `(.L_x_3093) ;  /* 0xffffff5000847947 */ /* 0x000fea000383ffff */
.L_x_2951:
        /* <DEDUP_REMOVED lines=8> */
.L_x_2955:
[----:B---3--:R3:W4:Y:S02]  /*c6d0*/  SYNCS.PHASECHK.TRANS64.TRYWAIT P1, [R0+URZ+0x30810], R209 ;  /* 0x030810d1000075a7 */ /* 0x008724000802017f */
[----:B----4-:R-:W-:Y:S05]  /*c6e0*/  @!P1 NANOSLEEP.SYNCS 0x989680 ;  /* 0x009896800000995d */ /* 0x010fea0003900000 */
[----:B------:R-:W4:Y:S02]  /*c6f0*/  @!P1 SYNCS.PHASECHK.TRANS64 P1, [R0+URZ+0x30810], R209 ;  /* 0x030810d1000095a7 */ /* 0x000f24000802007f */
[----:B----4-:R-:W-:Y:S05]  /*c700*/  @!P1 BRA `(.L_x_2955) ;  /* 0xfffffffc00f09947 */ /* 0x010fea000383ffff */
[----:B------:R-:W-:Y:S05]  /*c710*/  BRA `(.L_x_2954) ;  /* 0xffffff58006c7947 */ /* 0x000fea000383ffff */
.L_x_2959:
[----:B------:R1:W1:Y:S02]  /*c720*/  SYNCS.PHASECHK.TRANS64.TRYWAIT P1, [R0+URZ+0x30830], R209 ;  /* 0x030830d1000075a7 */ /* 0x000264000802017f */
[----:B-1----:R-:W-:Y:S05]  /*c730*/  @!P1 NANOSLEEP.SYNCS 0x989680 ;  /* 0x009896800000995d */ /* 0x002fea0003900000 */
[----:B------:R-:W1:Y:S02]  /*c740*/  @!P1 SYNCS.PHASECHK.TRANS64 P1, [R0+URZ+0x30830], R209 ;  /* 0x030830d1000095a7 */ /* 0x000e64000802007f */
[----:B-1----:R-:W-:Y:S05]  /*c750*/  @!P1 BRA `(.L_x_2959) ;  /* 0xfffffffc00f09947 */ /* 0x002fea000383ffff */
[----:B------:R-:W-:Y:S05]  /*c760*/  BRA `(.L_x_2958) ;  /* 0xffffff60008c7947 */ /* 0x000fea000383ffff */
.L_x_3066:
[----:B-1----:R1:W2:Y:S02]  /*c770*/  SYNCS.PHASECHK.TRANS64.TRYWAIT P0, [R15+URZ+0x30820], R2 ;  /* 0x030820020f0075a7 */ /* 0x0022a4000800017f */
[----:B--2---:R-:W-:Y:S05]  /*c780*/  @!P0 NANOSLEEP.SYNCS 0x989680 ;  /* 0x009896800000895d */ /* 0x004fea0003900000 */
[----:B------:R-:W2:Y:S02]  /*c790*/  @!P0 SYNCS.PHASECHK.TRANS64 P0, [R15+URZ+0x30820], R2 ;  /* 0x030820020f0085a7 */ /* 0x000ea4000800007f */
[----:B--2---:R-:W-:Y:S05]  /*c7a0*/  @!P0 BRA `(.L_x_3066) ;  /* 0xfffffffc00f08947 */ /* 0x004fea000383ffff */
[----:B------:R-:W-:Y:S05]  /*c7b0*/  BRA `(.L_x_3094) ;  /* 0xffffffe000307947 */ /* 0x000fea000383ffff */
.L_x_3070:
[----:B--2---:R2:W3:Y:S02]  /*c7c0*/  SYNCS.PHASECHK.TRANS64.TRYWAIT P1, [R15+URZ+0x30840], R18 ;  /* 0x030840120f0075a7 */ /* 0x0044e4000802017f */
[----:B---3--:R-:W-:Y:S05]  /*c7d0*/  @!P1 NANOSLEEP.SYNCS 0x989680 ;  /* 0x009896800000995d */ /* 0x008fea0003900000 */
[----:B------:R-:W3:Y:S02]  /*c7e0*/  @!P1 SYNCS.PHASECHK.TRANS64 P1, [R15+URZ+0x30840], R18 ;  /* 0x030840120f0095a7 */ /* 0x000ee4000802007f */
[----:B---3--:R-:W-:Y:S05]  /*c7f0*/  @!P1 BRA `(.L_x_3070) ;  /* 0xfffffffc00f09947 */ /* 0x008fea000383ffff */
[----:B------:R-:W-:Y:S05]  /*c800*/  BRA `(.L_x_3095) ;  /* 0xffffffe400d47947 */ /* 0x000fea000383ffff */
.L_x_3072:
[----:B-1----:R1:W3:Y:S02]  /*c810*/  SYNCS.PHASECHK.TRANS64.TRYWAIT P1, [R15+URZ+0x30828], R18 ;  /* 0x030828120f0075a7 */ /* 0x0022e4000802017f */
[----:B---3--:R-:W-:Y:S05]  /*c820*/  @!P1 NANOSLEEP.SYNCS 0x989680 ;  /* 0x009896800000995d */ /* 0x008fea0003900000 */
[----:B------:R-:W3:Y:S02]  /*c830*/  @!P1 SYNCS.PHASECHK.TRANS64 P1, [R15+URZ+0x30828], R18 ;  /* 0x030828120f0095a7 */ /* 0x000ee4000802007f */
[----:B---3--:R-:W-:Y:S05]  /*c840*/  @!P1 BRA `(.L_x_3072) ;  /* 0xfffffffc00f09947 */ /* 0x008fea000383ffff */
[----:B------:R-:W-:Y:S05]  /*c850*/  BRA `(.L_x_3096) ;  /* 0xffffffe800747947 */ /* 0x000fea000383ffff */
.L_x_3074:
[----:B---3--:R3:W4:Y:S02]  /*c860*/  SYNCS.PHASECHK.TRANS64.TRYWAIT P1, [R15+URZ+0x30848], R18 ;  /* 0x030848120f0075a7 */ /* 0x008724000802017f */
[----:B----4-:R-:W-:Y:S05]  /*c870*/  @!P1 NANOSLEEP.SYNCS 0x989680 ;  /* 0x009896800000995d */ /* 0x010fea0003900000 */
[----:B------:R-:W4:Y:S02]  /*c880*/  @!P1 SYNCS.PHASECHK.TRANS64 P1, [R15+URZ+0x30848], R18 ;  /* 0x030848120f0095a7 */ /* 0x000f24000802007f */
[----:B----4-:R-:W-:Y:S05]  /*c890*/  @!P1 BRA `(.L_x_3074) ;  /* 0xfffffffc00f09947 */ /* 0x010fea000383ffff */
[----:B------:R-:W-:Y:S05]  /*c8a0*/  BRA `(.L_x_3097) ;  /* 0xffffffec00147947 */ /* 0x000fea000383ffff */
.L_x_3076:
[----:B------:R-:W-:-:S07]  /*c8b0*/  SHF.L.U32 R4, R10, 0x1f, RZ ;  /* 0x0000001f0a047819 */ /* 0x000fce00000006ff */
.L_x_3098:
[----:B----4-:R4:W1:Y:S02]  /*c8c0*/  SYNCS.PHASECHK.TRANS64.TRYWAIT P1, [R15+URZ+0x30820], R4 ;  /* 0x030820040f0075a7 */ /* 0x010864000802017f */
[----:B-1----:R-:W-:Y:S05]  /*c8d0*/  @!P1 NANOSLEEP.SYNCS 0x989680 ;  /* 0x009896800000995d */ /* 0x002fea0003900000 */
[----:B------:R-:W1:Y:S02]  /*c8e0*/  @!P1 SYNCS.PHASECHK.TRANS64 P1, [R15+URZ+0x30820], R4 ;  /* 0x030820040f0095a7 */ /* 0x000e64000802007f */
[----:B-1----:R-:W-:Y:S05]  /*c8f0*/  @!P1 BRA `(.L_x_3098) ;  /* 0xfffffffc00f09947 */ /* 0x002fea000383ffff */
[----:B------:R-:W-:Y:S05]  /*c900*/  BRA `(.L_x_3099) ;  /* 0xffffffec00987947 */ /* 0x000fea000383ffff */
.L_x_3079:
[----:B----4-:R4:W1:Y:S02]  /*c910*/  SYNCS.PHASECHK.TRANS64.TRYWAIT P1, [R15+URZ+0x30840], R12 ;  /* 0x0308400c0f0075a7 */ /* 0x010864000802017f */
[----:B-1----:R-:W-:Y:S05]  /*c920*/  @!P1 NANOSLEEP.SYNCS 0x989680 ;  /* 0x009896800000995d */ /* 0x002fea0003900000 */
[----:B------:R-:W1:Y:S02]  /*c930*/  @!P1 SYNCS.PHASECHK.TRANS64 P1, [R15+URZ+0x30840], R12 ;  /* 0x0308400c0f0095a7 */ /* 0x000e64000802007f */
[----:B-1----:R-:W-:Y:S05]  /*c940*/  @!P1 BRA `(.L_x_3079) ;  /* 0xfffffffc00f09947 */ /* 0x002fea000383ffff */
[----:B------:R-:W-:Y:S05]  /*c950*/  BRA `(.L_x_3100) ;  /* 0xfffffff000547947 */ /* 0x000fea000383ffff */
.L_x_3081:
[----:B-1----:R1:W2:Y:S02]  /*c960*/  SYNCS.PHASECHK.TRANS64.TRYWAIT P1, [R15+URZ+0x30828], R12 ;  /* 0x0308280c0f0075a7 */ /* 0x0022a4000802017f */
[----:B--2---:R-:W-:Y:S05]  /*c970*/  @!P1 NANOSLEEP.SYNCS 0x989680 ;  /* 0x009896800000995d */ /* 0x004fea0003900000 */
[----:B------:R-:W2:Y:S02]  /*c980*/  @!P1 SYNCS.PHASECHK.TRANS64 P1, [R15+URZ+0x30828], R12 ;  /* 0x0308280c0f0095a7 */ /* 0x000ea4000802007f */
[----:B--2---:R-:W-:Y:S05]  /*c990*/  @!P1 BRA `(.L_x_3081) ;  /* 0xfffffffc00f09947 */ /* 0x004fea000383ffff */
[----:B------:R-:W-:Y:S05]  /*c9a0*/  BRA `(.L_x_3101) ;  /* 0xfffffff000e87947 */ /* 0x000fea000383ffff */
.L_x_3083:
[----:B------:R1:W1:Y:S02]  /*c9b0*/  SYNCS.PHASECHK.TRANS64.TRYWAIT P0, [R3+URZ+0x30840], R0 ;  /* 0x03084000030075a7 */ /* 0x000264000800017f */
[----:B-1----:R-:W-:Y:S05]  /*c9c0*/  @!P0 NANOSLEEP.SYNCS 0x989680 ;  /* 0x009896800000895d */ /* 0x002fea0003900000 */
[----:B------:R-:W1:Y:S02]  /*c9d0*/  @!P0 SYNCS.PHASECHK.TRANS64 P0, [R3+URZ+0x30840], R0 ;  /* 0x03084000030085a7 */ /* 0x000e64000800007f */
[----:B-1----:R-:W-:Y:S05]  /*c9e0*/  @!P0 BRA `(.L_x_3083) ;  /* 0xfffffffc00f08947 */ /* 0x002fea000383ffff */
[----:B------:R-:W-:Y:S05]  /*c9f0*/  BRA `(.L_x_3102) ;  /* 0xfffffff400987947 */ /* 0x000fea000383ffff */
.L_x_3085:
[----:B------:R-:W-:Y:S01]  /*ca00*/  BSSY B0, `(.L_x_3103) ;  /* 0x0000006000007945 */ /* 0x000fe20003800000 */
[----:B------:R-:W-:-:S07]  /*ca10*/  IMAD.MOV.U32 R15, RZ, RZ, -0x1 ;  /* 0xffffffffff0f7424 */ /* 0x000fce00078e00ff */
[----:B------:R-:W-:Y:S05]  /*ca20*/  WARPSYNC.COLLECTIVE R15, `(.L_x_3104) ;  /* 0x000000000f0c7348 */ /* 0x000fea0003c00000 */
[----:B------:R-:W-:Y:S02]  /*ca30*/  ELECT P6, UR62, PT ;  /* 0x00000000003e782f */ /* 0x000fe400038c0000 */
[----:B------:R-:W-:Y:S01]  /*ca40*/  MOV R14, UR62 ;  /* 0x0000003e000e7c02 */ /* 0x000fe20008000f00 */
[----:B------:R-:W-:Y:S10]  /*ca50*/  ENDCOLLECTIVE ;  /* 0x000000000000791b */ /* 0x000ff40003800000 */
.L_x_3104:
[----:B------:R-:W-:Y:S05]  /*ca60*/  BSYNC B0 ;  /* 0x0000000000007941 */ /* 0x000fea0003800000 */
.L_x_3103:
[----:B------:R-:W-:Y:S05]  /*ca70*/  BRA `(.L_x_3105) ;  /* 0xfffffff800487947 */ /* 0x000fea000383ffff */
.L_x_3087:
[----:B-1----:R1:W2:Y:S02]  /*ca80*/  SYNCS.PHASECHK.TRANS64.TRYWAIT P0, [R7+URZ], R4 ;  /* 0x00000004070075a7 */ /* 0x0022a4000800017f */
[----:B--2---:R-:W-:Y:S05]  /*ca90*/  @!P0 NANOSLEEP.SYNCS 0x989680 ;  /* 0x009896800000895d */ /* 0x004fea0003900000 */
[----:B------:R-:W2:Y:S02]  /*caa0*/  @!P0 SYNCS.PHASECHK.TRANS64 P0, [R7+URZ], R4 ;  /* 0x00000004070085a7 */ /* 0x000ea4000800007f */
[----:B--2---:R-:W-:Y:S05]  /*cab0*/  @!P0 BRA `(.L_x_3087) ;  /* 0xfffffffc00f08947 */ /* 0x004fea000383ffff */
[----:B------:R-:W-:Y:S05]  /*cac0*/  BRA `(.L_x_3106) ;  /* 0xfffffff800887947 */ /* 0x000fea000383ffff */
.L_x_3088:
[----:B--2---:R2:W3:Y:S02]  /*cad0*/  SYNCS.PHASECHK.TRANS64.TRYWAIT P0, [R3+URZ], R0 ;  /* 0x00000000030075a7 */ /* 0x0044e4000800017f */
[----:B---3--:R-:W-:Y:S05]  /*cae0*/  @!P0 NANOSLEEP.SYNCS 0x989680 ;  /* 0x009896800000895d */ /* 0x008fea0003900000 */
[----:B------:R-:W3:Y:S02]  /*caf0*/  @!P0 SYNCS.PHASECHK.TRANS64 P0, [R3+URZ], R0 ;  /* 0x00000000030085a7 */ /* 0x000ee4000800007f */
[----:B---3--:R-:W-:Y:S05]  /*cb00*/  @!P0 BRA `(.L_x_3088) ;  /* 0xfffffffc00f08947 */ /* 0x008fea000383ffff */
[----:B------:R-:W-:Y:S05]  /*cb10*/  BRA `(.L_x_3107) ;  /* 0xfffffff8007c7947 */ /* 0x000fea000383ffff */
.L_x_3090:
[----:B--2---:R2:W3:Y:S02]  /*cb20*/  SYNCS.PHASECHK.TRANS64.TRYWAIT P0, [R5+URZ], R4 ;  /* 0x00000004050075a7 */ /* 0x0044e4000800017f */
[----:B---3--:R-:W-:Y:S05]  /*cb30*/  @!P0 NANOSLEEP.SYNCS 0x989680 ;  /* 0x009896800000895d */ /* 0x008fea0003900000 */
[----:B------:R-:W3:Y:S02]  /*cb40*/  @!P0 SYNCS.PHASECHK.TRANS64 P0, [R5+URZ], R4 ;  /* 0x00000004050085a7 */ /* 0x000ee4000800007f */
[----:B---3--:R-:W-:Y:S05]  /*cb50*/  @!P0 BRA `(.L_x_3090) ;  /* 0xfffffffc00f08947 */ /* 0x008fea000383ffff */
[----:B------:R-:W-:Y:S05]  /*cb60*/  BRA `(.L_x_3108) ;  /* 0xfffffff800807947 */ /* 0x000fea000383ffff */
.L_x_3109:
        /* <DEDUP_REMOVED lines=9> */
.L_x_3674:


//--------------------- .text._ZN7cutlass13device_kernelIN5flash11enable_sm90INS1_16FlashAttnBwdSm90INS1_25CollectiveMainloopBwdSm90ILi2ELi2ELi2EN4cute5tupleIJNS5_1CILi1EEES8_S8_EEENS6_IJNS7_ILi64EEENS7_ILi128EEESB_EEENS_6half_tEfNS_4arch4Sm90ELb1ELb0ELb1ELb1ELb1ELb1ELb0ELb0ELi2ELi1ELi2ELi1ELb0EEENS1_21CollectiveEpilogueBwdISC_SD_SF_Li256ELb1ELb0ELi1EEENS1_25SingleTileBwdLPTSchedulerILb1ELi128ELb1EEEEEEEEEvNT_6ParamsE --------------------------
	.section	.text._ZN7cutlass13device_kernelIN5flash11enable_sm90INS1_16FlashAttnBwdSm90INS1_25CollectiveMainloopBwdSm90ILi2ELi2ELi2EN4cute5tupleIJNS5_1CILi1EEES8_S8_EEENS6_IJNS7_ILi64EEENS7_ILi128EEESB_EEENS_6half_tEfNS_4arch4Sm90ELb1ELb0ELb1ELb1ELb1ELb1ELb0ELb0ELi2ELi1ELi2ELi1ELb0EEENS1_21CollectiveEpilogueBwdISC_SD_SF_Li256ELb1ELb0ELi1EEENS1_25SingleTileBwdLPTSchedulerILb1ELi128ELb1EEEEEEEEEvNT_6ParamsE,"ax",@progbits
	.align	128
.text._ZN7cutlass13device_kernelIN5flash11enable_sm90INS1_16FlashAttnBwdSm90INS1_25CollectiveMainloopBwdSm90ILi2ELi2ELi2EN4cute5tupleIJNS5_1CILi1EEES8_S8_EEENS6_IJNS7_ILi64EEENS7_ILi128EEESB_EEENS_6half_tEfNS_4arch4Sm90ELb1ELb0ELb1ELb1ELb1ELb1ELb0ELb0ELi2ELi1ELi2ELi1ELb0EEENS1_21CollectiveEpilogueBwdISC_SD_SF_Li256ELb1ELb0ELi1EEENS1_25SingleTileBwdLPTSchedulerILb1ELi128ELb1EEEEEEEEEvNT_6ParamsE:
        .type           _ZN7cutlass13device_kernelIN5flash11enable_sm90INS1_16FlashAttnBwdSm90INS1_25CollectiveMainloopBwdSm90ILi2ELi2ELi2EN4cute5tupleIJNS5_1CILi1EEES8_S8_EEENS6_IJNS7_ILi64EEENS7_ILi128EEESB_EEENS_6half_tEfNS_4arch4Sm90ELb1ELb0ELb1ELb1ELb1ELb1ELb0ELb0ELi2ELi1ELi2ELi1ELb0EEENS1_21CollectiveEpilogueBwdISC_SD_SF_Li256ELb1ELb0ELi1EEENS1_25SingleTileBwdLPTSchedulerILb1ELi128ELb1EEEEEEEEEvNT_6ParamsE,@function
        .size           _ZN7cutlass13device_kernelIN5flash11enable_sm90INS1_16FlashAttnBwdSm90INS1_25CollectiveMainloopBwdSm90ILi2ELi2ELi2EN4cute5tupleIJNS5_1CILi1EEES8_S8_EEENS6_IJNS7_ILi64EEENS7_ILi128EEESB_EEENS_6half_tEfNS_4arch4Sm90ELb1ELb0ELb1ELb1ELb1ELb1ELb0ELb0ELi2ELi1ELi2ELi1ELb0EEENS1_21CollectiveEpilogueBwdISC_SD_SF_Li256ELb1ELb0ELi1EEENS1_25SingleTileBwdLPTSchedulerILb1ELi128ELb1EEEEEEEEEvNT_6ParamsE,(.L_x_3675 - _ZN7cutlass13device_kernelIN5flash11enable_sm90INS1_16FlashAttnBwdSm90INS1_25CollectiveMainloopBwdSm90ILi2ELi2ELi2EN4cute5tupleIJNS5_1CILi1EEES8_S8_EEENS6_IJNS7_ILi64EEENS7_ILi128EEESB_EEENS_6half_tEfNS_4arch4Sm90ELb1ELb0ELb1ELb1ELb1ELb1ELb0ELb0ELi2ELi1ELi2ELi1ELb0EEENS1_21CollectiveEpilogueBwdISC_SD_SF_Li256ELb1ELb0ELi1EEENS1_25SingleTileBwdLPTSchedulerILb1ELi128ELb1EEEEEEEEEvNT_6ParamsE)
        .other          _ZN7cutlass13device_kernelIN5flash11enable_sm90INS1_16FlashAttnBwdSm90INS1_25CollectiveMainloopBwdSm90ILi2ELi2ELi2EN4cute5tupleIJNS5_1CILi1EEES8_S8_EEENS6_IJNS7_ILi64EEENS7_ILi128EEESB_EEENS_6half_tEfNS_4arch4Sm90ELb1ELb0ELb1ELb1ELb1ELb1ELb0ELb0ELi2ELi1ELi2ELi1ELb0EEENS1_21CollectiveEpilogueBwdISC_SD_SF_Li256ELb1ELb0ELi1EEENS1_25SingleTileBwdLPTSchedulerILb1ELi128ELb1EEEEEEEEEvNT_6ParamsE,@"STO_CUDA_ENTRY STV_DEFAULT"
_ZN7cutlass13device_kernelIN5flash11enable_sm90INS1_16FlashAttnBwdSm90INS1_25CollectiveMainloopBwdSm90ILi2ELi2ELi2EN4cute5tupleIJNS5_1CILi1EEES8_S8_EEENS6_IJNS7_ILi64EEENS7_ILi128EEESB_EEENS_6half_tEfNS_4arch4Sm90ELb1ELb0ELb1ELb1ELb1ELb1ELb0ELb0ELi2ELi1ELi2ELi1ELb0EEENS1_21CollectiveEpilogueBwdISC_SD_SF_Li256ELb1ELb0ELi1EEENS1_25SingleTileBwdLPTSchedulerILb1ELi128ELb1EEEEEEEEEvNT_6ParamsE:
        /* <DEDUP_REMOVED lines=24> */
.L_x_3111:
[----:B------:R-:W-:Y:S05]  /*0180*/  BSYNC B0 ;  /* 0x0000000000007941 */ /* 0x000fea0003800000 */
.L_x_3110:
        /* <DEDUP_REMOVED lines=37> */
.L_x_3112:
        /* <DEDUP_REMOVED lines=22> */
.L_x_3113:
[----:B------:R-:W-:Y:S01]  /*0540*/  PLOP3.LUT P0, PT, PT, PT, UP0, 0x80, 0x0 ;  /* 0x000000000000781c */ /* 0x000fe20003f0f008 */
[----:B------:R-:W-:Y:S01]  /*0550*/  NOP ;  /* 0x0000000000007918 */ /* 0x000fe20000000000 */
[----:B------:R-:W-:Y:S01]  /*0560*/  ULDC.64 UR46, c[0x0][0x208] ;  /* 0x00008200002e7ab9 */ /* 0x000fe20000000a00 */
[----:B------:R-:W-:Y:S01]  /*0570*/  BSSY B6, `(.L_x_3114) ;  /* 0x0000c97000067945 */ /* 0x000fe20003800000 */
[----:B-12-4-:R-:W-:Y:S09]  /*0580*/  BAR.SYNC.DEFER_BLOCKING 0x0 ;  /* 0x0000000000007b1d */ /* 0x016ff20000010000 */
[----:B------:R-:W-:Y:S05]  /*0590*/  @!P0 BRA `(.L_x_3115) ;  /* 0x0000008000588947 */ /* 0x000fea0003800000 */
.L_x_3116:
        /* <DEDUP_REMOVED lines=32> */
.L_x_3117:
[----:B------:R-:W-:Y:S01]  /*07a0*/  ULDC UR8, c[0x0][0x8c4] ;  /* 0x0002310000087ab9 */ /* 0x000fe20000000800 */
[----:B------:R-:W-:Y:S01]  /*07b0*/  UMOV UR7, UR9 ;  /* 0x0000000900077c82 */ /* 0x000fe20008000000 */
[----:B------:R-:W-:-:S11]  /*07c0*/  UISETP.NE.AND UP0, UPT, UR8, 0x1, UPT ;  /* 0x000000010800788c */ /* 0x000fd6000bf05270 */
[----:B------:R-:W-:Y:S02]  /*07d0*/  @UP0 ULDC.64 UR10, c[0x0][0x8c8] ;  /* 0x00023200000a0ab9 */ /* 0x000fe40000000a00 */
[----:B------:R-:W-:-:S04]  /*07e0*/  UIMAD.WIDE.U32 UR4, UR9, UR10, URZ ;  /* 0x0000000a090472a5 */ /* 0x000fc8000f8e003f */
[----:B------:R-:W-:-:S04]  /*07f0*/  @UP0 USHF.R.U32.HI UR7, URZ, UR11, UR5 ;  /* 0x0000000b3f070299 */ /* 0x000fc80008011605 */
[----:B------:R-:W-:-:S12]  /*0800*/  UIMAD UR4, UR7, UR8, URZ ;  /* 0x00000008070472a4 */ /* 0x000fd8000f8e023f */
.L_x_3118:
        /* <DEDUP_REMOVED lines=23> */
.L_x_3119:
        /* <DEDUP_REMOVED lines=14> */
.L_x_3121:
[----:B------:R-:W-:-:S05]  /*0a60*/  ULDC UR4, c[0x0][0x8ec] ;  /* 0x00023b0000047ab9 */ /* 0x000fca0000000800 */
.L_x_3120:
[----:B------:R-:W-:Y:S02]  /*0a70*/  UIADD3 UR4, UR4, 0x7f, URZ ;  /* 0x0000007f04047890 */ /* 0x000fe4000fffe03f */
[----:B------:R-:W-:Y:S02]  /*0a80*/  ULOP3.LUT UR39, URZ, UR7, URZ, 0x33, !UPT ;  /* 0x000000073f277292 */ /* 0x000fe4000f8e333f */
[----:B------:R-:W-:-:S04]  /*0a90*/  USHF.R.S32.HI UR5, URZ, 0x1f, UR4 ;  /* 0x0000001f3f057899 */ /* 0x000fc80008011404 */
[----:B------:R-:W-:-:S04]  /*0aa0*/  ULEA.HI UR5, UR5, UR4, URZ, 0x7 ;  /* 0x0000000405057291 */ /* 0x000fc8000f8f383f */
[----:B------:R-:W-:-:S04]  /*0ab0*/  USHF.R.S32.HI UR5, URZ, 0x7, UR5 ;  /* 0x000000073f057899 */ /* 0x000fc80008011405 */
[----:B------:R-:W-:Y:S02]  /*0ac0*/  UISETP.GT.AND UP0, UPT, UR5, UR7, UPT ;  /* 0x000000070500728c */ /* 0x000fe4000bf04270 */
[----:B------:R-:W-:Y:S02]  /*0ad0*/  UIADD3 UR39, UR5, UR39, URZ ;  /* 0x0000002705277290 */ /* 0x000fe4000fffe03f */
[----:B------:R-:W-:-:S06]  /*0ae0*/  USEL UR37, UR37, 0xffffffff, UP0 ;  /* 0xffffffff25257887 */ /* 0x000fcc0008000000 */
        /* <DEDUP_REMOVED lines=14> */
.L_x_3123:
        /* <DEDUP_REMOVED lines=14> */
.L_x_3124:
        /* <DEDUP_REMOVED lines=11> */
.L_x_3125:
        /* <DEDUP_REMOVED lines=13> */
.L_x_3126:
        /* <DEDUP_REMOVED lines=104> */
.L_x_3129:
        /* <DEDUP_REMOVED lines=15> */
.L_x_3128:
        /* <DEDUP_REMOVED lines=23> */
.L_x_3131:
        /* <DEDUP_REMOVED lines=15> */
.L_x_3130:
        /* <DEDUP_REMOVED lines=8> */
.L_x_3294:
        /* <DEDUP_REMOVED lines=15> */
.L_x_3133:
        /* <DEDUP_REMOVED lines=104> */
.L_x_3145:
[----:B------:R-:W-:-:S05]  /*1ff0*/  IMAD.U32 R0, RZ, RZ, UR38 ;  /* 0x00000026ff007e24 */ /* 0x000fca000f8e00ff */
[----:B------:R-:W-:-:S04]  /*2000*/  LOP3.LUT R0, R0, 0x1, RZ, 0xfc, !PT ;  /* 0x0000000100007812 */ /* 0x000fc800078efcff */
[----:B------:R-:W-:-:S13]  /*2010*/  ISETP.NE.AND P0, PT, R0, 0x3, PT ;  /* 0x000000030000780c */ /* 0x000fda0003f05270 */
[----:B------:R-:W-:Y:S05]  /*2020*/  @!P0 BRA `(.L_x_3135) ;  /* 0x0000000000048947 */ /* 0x000fea0003800000 */
[----:B------:R-:W-:Y:S01]  /*2030*/  BPT.TRAP 0x1 ;  /* 0x000000040000795c */ /* 0x000fe20000300000 */
.L_x_3135:
        /* <DEDUP_REMOVED lines=8> */
.L_x_3136:
[----:B---3--:R-:W-:Y:S05]  /*20c0*/  @P1 BRA `(.L_x_3137) ;  /* 0x0000000000081947 */ /* 0x008fea0003800000 */
[----:B------:R-:W3:Y:S02]  /*20d0*/  SYNCS.PHASECHK.TRANS64.TRYWAIT P1, [R0+URZ+0x30810], R209 ;  /* 0x030810d1000075a7 */ /* 0x000ee4000802017f */
[----:B---3--:R-:W-:Y:S05]  /*20e0*/  @!P1 BRA `(.L_x_3138) ;  /* 0x000000ac00c09947 */ /* 0x008fea0003800000 */
.L_x_3137:
        /* <DEDUP_REMOVED lines=84> */
.L_x_3139:
[----:B------:R1:W1:Y:S01]  /*2630*/  SYNCS.PHASECHK.TRANS64.TRYWAIT P1, [R0+URZ+0x30830], R209 ;  /* 0x030830d1000075a7 */ /* 0x000262000802017f */
[----:B------:R-:W-:Y:S05]  /*2640*/  @!P0 BRA `(.L_x_3140) ;  /* 0x0000000000048947 */ /* 0x000fea0003800000 */
[----:B------:R-:W-:Y:S01]  /*2650*/  BPT.TRAP 0x1 ;  /* 0x000000040000795c */ /* 0x000fe20000300000 */
.L_x_3140:
        /* <DEDUP_REMOVED lines=54> */
.L_x_3141:
        /* <DEDUP_REMOVED lines=492> */
.L_x_3143:
        /* <DEDUP_REMOVED lines=49> */
.L_x_3144:
        /* <DEDUP_REMOVED lines=78> */
.L_x_3127:
        /* <DEDUP_REMOVED lines=163> */
.L_x_3147:
        /* <DEDUP_REMOVED lines=60> */
.L_x_3149:
[----:B------:R-:W-:Y:S05]  /*5e60*/  BSYNC B0 ;  /* 0x0000000000007941 */ /* 0x000fea0003800000 */
.L_x_3148:
        /* <DEDUP_REMOVED lines=15> */
.L_x_3151:
[----:B------:R-:W-:Y:S05]  /*5f60*/  BSYNC B0 ;  /* 0x0000000000007941 */ /* 0x000fea0003800000 */
.L_x_3150:
        /* <DEDUP_REMOVED lines=18> */
.L_x_3153:
[----:B------:R-:W-:Y:S05]  /*6090*/  BSYNC B0 ;  /* 0x0000000000007941 */ /* 0x000fea0003800000 */
.L_x_3152:
        /* <DEDUP_REMOVED lines=17> */
.L_x_3155:
[----:B------:R-:W-:Y:S05]  /*61b0*/  BSYNC B0 ;  /* 0x0000000000007941 */ /* 0x000fea0003800000 */
.L_x_3154:
        /* <DEDUP_REMOVED lines=18> */
.L_x_3157:
[----:B------:R-:W-:Y:S05]  /*62e0*/  BSYNC B0 ;  /* 0x0000000000007941 */ /* 0x000fea0003800000 */
.L_x_3156:
        /* <DEDUP_REMOVED lines=18> */
.L_x_3159:
[----:B------:R-:W-:Y:S05]  /*6410*/  BSYNC B0 ;  /* 0x0000000000007941 */ /* 0x000fea0003800000 */
.L_x_3158:
        /* <DEDUP_REMOVED lines=19> */
.L_x_3161:
[----:B------:R-:W-:Y:S05]  /*6550*/  BSYNC B0 ;  /* 0x0000000000007941 */ /* 0x000fea0003800000 */
.L_x_3160:
        /* <DEDUP_REMOVED lines=18> */
.L_x_3163:
[----:B------:R-:W-:Y:S05]  /*6680*/  BSYNC B0 ;  /* 0x0000000000007941 */ /* 0x000fea0003800000 */
.L_x_3162:
        /* <DEDUP_REMOVED lines=39> */
.L_x_3165:
[----:B------:R-:W-:Y:S05]  /*6900*/  BSYNC B0 ;  /* 0x0000000000007941 */ /* 0x000fea0003800000 */
.L_x_3164:
        /* <DEDUP_REMOVED lines=17> */
.L_x_3167:
[----:B------:R-:W-:Y:S05]  /*6a20*/  BSYNC B0 ;  /* 0x0000000000007941 */ /* 0x000fea0003800000 */
.L_x_3166:
        /* <DEDUP_REMOVED lines=15> */
.L_x_3169:
[----:B------:R-:W-:Y:S05]  /*6b20*/  BSYNC B0 ;  /* 0x0000000000007941 */ /* 0x000fea0003800000 */
.L_x_3168:
        /* <DEDUP_REMOVED lines=15> */
.L_x_3171:
[----:B------:R-:W-:Y:S05]  /*6c20*/  BSYNC B0 ;  /* 0x0000000000007941 */ /* 0x000fea0003800000 */
.L_x_3170:
        /* <DEDUP_REMOVED lines=15> */
.L_x_3173:
[----:B------:R-:W-:Y:S05]  /*6d20*/  BSYNC B0 ;  /* 0x0000000000007941 */ /* 0x000fea0003800000 */
.L_x_3172:
        /* <DEDUP_REMOVED lines=15> */
.L_x_3175:
[----:B------:R-:W-:Y:S05]  /*6e20*/  BSYNC B0 ;  /* 0x0000000000007941 */ /* 0x000fea0003800000 */
.L_x_3174:
        /* <DEDUP_REMOVED lines=15> */
.L_x_3177:
[----:B------:R-:W-:Y:S05]  /*6f20*/  BSYNC B0 ;  /* 0x0000000000007941 */ /* 0x000fea0003800000 */
.L_x_3176:
        /* <DEDUP_REMOVED lines=15> */
.L_x_3146:
        /* <DEDUP_REMOVED lines=40> */
.L_x_3178:
        /* <DEDUP_REMOVED lines=50> */
.L_x_3180:
[----:B------:R-:W-:Y:S05]  /*75c0*/  BSYNC B0 ;  /* 0x0000000000007941 */ /* 0x000fea0003800000 */
.L_x_3179:
        /* <DEDUP_REMOVED lines=16> */
.L_x_3182:
[----:B------:R-:W-:Y:S05]  /*76d0*/  BSYNC B0 ;  /* 0x0000000000007941 */ /* 0x000fea0003800000 */
.L_x_3181:
        /* <DEDUP_REMOVED lines=16> */
.L_x_3184:
[----:B------:R-:W-:Y:S05]  /*77e0*/  BSYNC B0 ;  /* 0x0000000000007941 */ /* 0x000fea0003800000 */
.L_x_3183:
        /* <DEDUP_REMOVED lines=17> */
.L_x_3186:
[----:B------:R-:W-:Y:S05]  /*7900*/  BSYNC B0 ;  /* 0x0000000000007941 */ /* 0x000fea0003800000 */
.L_x_3185:
        /* <DEDUP_REMOVED lines=16> */
.L_x_3188:
[----:B------:R-:W-:Y:S05]  /*7a10*/  BSYNC B0 ;  /* 0x0000000000007941 */ /* 0x000fea0003800000 */
.L_x_3187:
        /* <DEDUP_REMOVED lines=17> */
.L_x_3190:
[----:B------:R-:W-:Y:S05]  /*7b30*/  BSYNC B0 ;  /* 0x0000000000007941 */ /* 0x000fea0003800000 */
.L_x_3189:
        /* <DEDUP_REMOVED lines=18> */
.L_x_3192:
[----:B------:R-:W-:Y:S05]  /*7c60*/  BSYNC B0 ;  /* 0x0000000000007941 */ /* 0x000fea0003800000 */
.L_x_3191:
        /* <DEDUP_REMOVED lines=17> */
.L_x_3194:
[----:B------:R-:W-:Y:S05]  /*7d80*/  BSYNC B0 ;  /* 0x0000000000007941 */ /* 0x000fea0003800000 */
.L_x_3193:
        /* <DEDUP_REMOVED lines=38> */
.L_x_3196:
[----:B------:R-:W-:Y:S05]  /*7ff0*/  BSYNC B0 ;  /* 0x0000000000007941 */ /* 0x000fea0003800000 */
.L_x_3195:
        /* <DEDUP_REMOVED lines=16> */
.L_x_3198:
[----:B------:R-:W-:Y:S05]  /*8100*/  BSYNC B0 ;  /* 0x0000000000007941 */ /* 0x000fea0003800000 */
.L_x_3197:
        /* <DEDUP_REMOVED lines=15> */
.L_x_3200:
[----:B------:R-:W-:Y:S05]  /*8200*/  BSYNC B0 ;  /* 0x0000000000007941 */ /* 0x000fea0003800000 */
.L_x_3199:
        /* <DEDUP_REMOVED lines=15> */
.L_x_3202:
[----:B------:R-:W-:Y:S05]  /*8300*/  BSYNC B0 ;  /* 0x0000000000007941 */ /* 0x000fea0003800000 */
.L_x_3201:
        /* <DEDUP_REMOVED lines=15> */
.L_x_3204:
[----:B------:R-:W-:Y:S05]  /*8400*/  BSYNC B0 ;  /* 0x0000000000007941 */ /* 0x000fea0003800000 */
.L_x_3203:
        /* <DEDUP_REMOVED lines=15> */
.L_x_3206:
[----:B------:R-:W-:Y:S05]  /*8500*/  BSYNC B0 ;  /* 0x0000000000007941 */ /* 0x000fea0003800000 */
.L_x_3205:
        /* <DEDUP_REMOVED lines=15> */
.L_x_3208:
[----:B------:R-:W-:Y:S05]  /*8600*/  BSYNC B0 ;  /* 0x0000000000007941 */ /* 0x000fea0003800000 */
.L_x_3207:
        /* <DEDUP_REMOVED lines=15> */
.L_x_3115:
        /* <DEDUP_REMOVED lines=29> */
.L_x_3210:
[----:B------:R-:W-:Y:S01]  /*88d0*/  ULDC UR9, c[0x0][0x8c4] ;  /* 0x0002310000097ab9 */ /* 0x000fe20000000800 */
[----:B------:R-:W-:Y:S01]  /*88e0*/  UMOV UR7, UR8 ;  /* 0x0000000800077c82 */ /* 0x000fe20008000000 */
[----:B------:R-:W-:-:S11]  /*88f0*/  UISETP.NE.AND UP0, UPT, UR9, 0x1, UPT ;  /* 0x000000010900788c */ /* 0x000fd6000bf05270 */
[----:B------:R-:W-:Y:S02]  /*8900*/  @UP0 ULDC.64 UR10, c[0x0][0x8c8] ;  /* 0x00023200000a0ab9 */ /* 0x000fe40000000a00 */
[----:B------:R-:W-:-:S04]  /*8910*/  UIMAD.WIDE.U32 UR4, UR8, UR10, URZ ;  /* 0x0000000a080472a5 */ /* 0x000fc8000f8e003f */
[----:B------:R-:W-:-:S04]  /*8920*/  @UP0 USHF.R.U32.HI UR7, URZ, UR11, UR5 ;  /* 0x0000000b3f070299 */ /* 0x000fc80008011605 */
[----:B------:R-:W-:-:S12]  /*8930*/  UIMAD UR4, UR7, UR9, URZ ;  /* 0x00000009070472a4 */ /* 0x000fd8000f8e023f */
.L_x_3211:
        /* <DEDUP_REMOVED lines=23> */
.L_x_3212:
        /* <DEDUP_REMOVED lines=13> */
.L_x_3214:
[----:B------:R-:W-:-:S05]  /*8b80*/  ULDC UR4, c[0x0][0x8ec] ;  /* 0x00023b0000047ab9 */ /* 0x000fca0000000800 */
.L_x_3213:
[----:B------:R-:W-:-:S04]  /*8b90*/  UIADD3 UR4, UR4, 0x7f, URZ ;  /* 0x0000007f04047890 */ /* 0x000fc8000fffe03f */
[----:B------:R-:W-:-:S04]  /*8ba0*/  USHF.R.S32.HI UR5, URZ, 0x1f, UR4 ;  /* 0x0000001f3f057899 */ /* 0x000fc80008011404 */
[----:B------:R-:W-:-:S04]  /*8bb0*/  ULEA.HI UR5, UR5, UR4, URZ, 0x7 ;  /* 0x0000000405057291 */ /* 0x000fc8000f8f383f */
[----:B------:R-:W-:-:S04]  /*8bc0*/  USHF.R.S32.HI UR5, URZ, 0x7, UR5 ;  /* 0x000000073f057899 */ /* 0x000fc80008011405 */
[----:B------:R-:W-:Y:S02]  /*8bd0*/  UISETP.GT.AND UP0, UPT, UR5, UR7, UPT ;  /* 0x000000070500728c */ /* 0x000fe4000bf04270 */
[----:B------:R-:W-:Y:S02]  /*8be0*/  ULOP3.LUT UR7, URZ, UR7, URZ, 0x33, !UPT ;  /* 0x000000073f077292 */ /* 0x000fe4000f8e333f */
[----:B------:R-:W-:Y:S02]  /*8bf0*/  USEL UR10, UR10, 0xffffffff, UP0 ;  /* 0xffffffff0a0a7887 */ /* 0x000fe40008000000 */
[----:B------:R-:W-:-:S04]  /*8c00*/  UIADD3 UR7, UR5, UR7, URZ ;  /* 0x0000000705077290 */ /* 0x000fc8000fffe03f */
        /* <DEDUP_REMOVED lines=40> */
.L_x_3215:
        /* <DEDUP_REMOVED lines=13> */
.L_x_3216:
        /* <DEDUP_REMOVED lines=12> */
.L_x_3217:
[----:B------:R-:W-:Y:S01]  /*9020*/  ULEA UR8, UR7, UR14, 0x7 ;  /* 0x0000000e07087291 */ /* 0x000fe2000f8e383f */
[----:B------:R-:W-:-:S03]  /*9030*/  ULDC UR9, c[0x0][0x74c] ;  /* 0x0001d30000097ab9 */ /* 0x000fc60000000800 */
[----:B------:R-:W-:Y:S02]  /*9040*/  UIADD3 UR9, UR8, -UR9, -UR11 ;  /* 0x8000000908097290 */ /* 0x000fe4000fffe80b */
        /* <DEDUP_REMOVED lines=13> */
[----:B------:R-:W1:Y:S01]  /*9120*/  S2R R0, SR_TID.X ;  /* 0x0000000000007919 */ /* 0x000e620000002100 */
[----:B------:R-:W-:Y:S01]  /*9130*/  UIMAD UR16, UR20, UR18, URZ ;  /* 0x00000012141072a4 */ /* 0x000fe2000f8e023f */
[----:B------:R-:W-:Y:S01]  /*9140*/  LOP3.LUT R8, RZ, UR7, RZ, 0x33, !PT ;  /* 0x00000007ff087c12 */ /* 0x000fe2000f8e33ff */
[----:B------:R-:W-:Y:S02]  /*9150*/  USHF.R.S32.HI UR15, URZ, 0x1f, UR10 ;  /* 0x0000001f3f0f7899 */ /* 0x000fe4000801140a */
[----:B------:R-:W-:Y:S02]  /*9160*/  UIMAD UR17, UR6, UR19, UR16 ;  /* 0x00000013061172a4 */ /* 0x000fe4000f8e0210 */
[----:B------:R-:W-:Y:S02]  /*9170*/  UIADD3 UR19, UR11, 0x7f, URZ ;  /* 0x0000007f0b137890 */ /* 0x000fe4000fffe03f */
[----:B------:R-:W-:Y:S01]  /*9180*/  UIMAD.WIDE.U32 UR8, UR6, UR18, URZ ;  /* 0x00000012060872a5 */ /* 0x000fe2000f8e003f */
[----:B------:R-:W-:Y:S01]  /*9190*/  ULDC UR21, c[0x0][0x288] ;  /* 0x0000a20000157ab9 */ /* 0x000fe20000000800 */
[----:B------:R-:W-:-:S02]  /*91a0*/  UIADD3 UR16, UR12, -UR13, URZ ;  /* 0x8000000d0c107290 */ /* 0x000fc4000fffe03f */
[----:B------:R-:W-:Y:S01]  /*91b0*/  UIADD3 UR14, UR11, 0xbf, -UR14 ;  /* 0x000000bf0b0e7890 */ /* 0x000fe2000fffe80e */
[----:B------:R-:W-:Y:S01]  /*91c0*/  ULDC UR22, c[0x0][0x760] ;  /* 0x0001d80000167ab9 */ /* 0x000fe20000000800 */
[----:B------:R-:W-:Y:S02]  /*91d0*/  USEL UR29, UR10, URZ, !UP0 ;  /* 0x0000003f0a1d7287 */ /* 0x000fe4000c000000 */
[----:B------:R-:W-:Y:S02]  /*91e0*/  USEL UR23, UR15, URZ, !UP0 ;  /* 0x0000003f0f177287 */ /* 0x000fe4000c000000 */
[----:B------:R-:W-:Y:S02]  /*91f0*/  UIMAD UR18, UR10, UR21, URZ ;  /* 0x000000150a1272a4 */ /* 0x000fe4000f8e023f */
[----:B------:R-:W-:Y:S02]  /*9200*/  USHF.R.S32.HI UR11, URZ, 0x1f, UR19 ;  /* 0x0000001f3f0b7899 */ /* 0x000fe40008011413 */
[----:B------:R-:W-:-:S02]  /*9210*/  UIMAD UR15, UR21, UR22, URZ ;  /* 0x00000016150f72a4 */ /* 0x000fc4000f8e023f */
[----:B------:R-:W-:Y:S02]  /*9220*/  UIADD3 UR10, UP0, UR4, UR8, URZ ;  /* 0x00000008040a7290 */ /* 0x000fe4000ff1e03f */
[----:B------:R-:W-:Y:S02]  /*9230*/  UIADD3 UR17, UR9, UR17, URZ ;  /* 0x0000001109117290 */ /* 0x000fe4000fffe03f */
[----:B------:R-:W-:Y:S01]  /*9240*/  ULOP3.LUT UR21, UR16, 0x1, URZ, 0xc0, !UPT ;  /* 0x0000000110157892 */ /* 0x000fe2000f8ec03f */
[----:B-1----:R-:W-:Y:S01]  /*9250*/  LOP3.LUT R0, R0, 0x1f, RZ, 0xc0, !PT ;  /* 0x0000001f00007812 */ /* 0x002fe200078ec0ff */
[----:B------:R-:W-:Y:S02]  /*9260*/  ULEA.HI UR22, UR11, UR19, URZ, 0x7 ;  /* 0x000000130b167291 */ /* 0x000fe4000f8f383f */
[----:B------:R-:W-:Y:S02]  /*9270*/  UIADD3.X UR11, UR5, UR17, URZ, UP0, !UPT ;  /* 0x00000011050b7290 */ /* 0x000fe400087fe43f */
[----:B------:R-:W-:Y:S01]  /*9280*/  UISETP.NE.U32.AND UP0, UPT, UR21, 0x1, UPT ;  /* 0x000000011500788c */ /* 0x000fe2000bf05070 */
[----:B------:R-:W-:Y:S01]  /*9290*/  ULDC.64 UR30, c[0x0][0x2e0] ;  /* 0x0000b800001e7ab9 */ /* 0x000fe20000000a00 */
[----:B------:R-:W-:-:S02]  /*92a0*/  UIADD3 UR16, UP1, UR6, UR18, URZ ;  /* 0x0000001206107290 */ /* 0x000fc4000ff3e03f */
[----:B------:R-:W-:Y:S02]  /*92b0*/  UIMAD UR6, UR23, UR30, URZ ;  /* 0x0000001e170672a4 */ /* 0x000fe4000f8e023f */
[----:B------:R-:W-:Y:S01]  /*92c0*/  PLOP3.LUT P1, PT, PT, PT, UP0, 0x80, 0x0 ;  /* 0x000000000000781c */ /* 0x000fe20003f2f008 */
[----:B------:R-:W-:Y:S02]  /*92d0*/  UIMAD.WIDE.U32 UR10, UR29, UR30, UR10 ;  /* 0x0000001e1d0a72a5 */ /* 0x000fe4000f8e000a */
[----:B------:R-:W-:Y:S01]  /*92e0*/  UIMAD UR21, UR29, UR31, UR6 ;  /* 0x0000001f1d1572a4 */ /* 0x000fe2000f8e0206 */
[----:B------:R-:W-:Y:S01]  /*92f0*/  ELECT P0, URZ, PT ;  /* 0x00000000003f782f */ /* 0x000fe20003800000 */
[----:B------:R-:W-:Y:S02]  /*9300*/  ULEA.HI.X.SX32 UR20, UR18, UR20, 0x1, UP1 ;  /* 0x0000001412147291 */ /* 0x000fe400088f0e3f */
[----:B------:R-:W-:Y:S02]  /*9310*/  USHF.R.S32.HI UR22, URZ, 0x7, UR22 ;  /* 0x000000073f167899 */ /* 0x000fe40008011416 */
[----:B------:R-:W-:-:S04]  /*9320*/  UIADD3 UR32, UR11, UR21, URZ ;  /* 0x000000150b207290 */ /* 0x000fc8000fffe03f */
[----:B------:R-:W-:Y:S08]  /*9330*/  @P1 BRA `(.L_x_3218) ;  /* 0x0000000400881947 */ /* 0x000ff00003800000 */
        /* <DEDUP_REMOVED lines=18> */
.L_x_3221:
[----:B------:R-:W2:Y:S04]  /*9460*/  LDG.E.STRONG.GPU R4, desc[UR46][R2.64] ;  /* 0x0000002e02047981 */ /* 0x000ea8000c1ef900 */
[----:B--2---:R-:W-:Y:S01]  /*9470*/  CCTL.IVALL ;  /* 0x00000000ff00798f */ /* 0x004fe20002000000 */
[----:B------:R-:W-:Y:S05]  /*9480*/  YIELD ;  /* 0x0000000000007946 */ /* 0x000fea0003800000 */
[----:B------:R-:W-:-:S13]  /*9490*/  ISETP.NE.AND P1, PT, R4, R5, PT ;  /* 0x000000050400720c */ /* 0x000fda0003f25270 */
[----:B------:R-:W-:Y:S05]  /*94a0*/  @P1 BRA `(.L_x_3221) ;  /* 0xfffffffc00ec1947 */ /* 0x000fea000383ffff */
.L_x_3220:
[----:B------:R-:W-:Y:S05]  /*94b0*/  BSYNC B0 ;  /* 0x0000000000007941 */ /* 0x000fea0003800000 */
.L_x_3219:
[----:B------:R-:W-:-:S03]  /*94c0*/  UMOV UR6, 0xffffffff ;  /* 0xffffffff00067882 */ /* 0x000fc60000000000 */
[----:B------:R-:W-:Y:S05]  /*94d0*/  BRA.DIV UR6, `(.L_x_3222) ;  /* 0x0000003a06ec7947 */ /* 0x000fea000b800000 */
[----:B------:R-:W-:Y:S01]  /*94e0*/  NOP ;  /* 0x0000000000007918 */ /* 0x000fe20000000000 */
.L_x_3297:
        /* <DEDUP_REMOVED lines=22> */
.L_x_3224:
[----:B------:R-:W-:Y:S05]  /*9650*/  BSYNC B0 ;  /* 0x0000000000007941 */ /* 0x000fea0003800000 */
.L_x_3223:
        /* <DEDUP_REMOVED lines=9> */
[----:B------:R-:W-:Y:S02]  /*96f0*/  UIADD3 UR24, UP0, UR6, UR10, URZ ;  /* 0x0000000a06187290 */ /* 0x000fe4000ff1e03f */
[----:B-1----:R-:W-:Y:S02]  /*9700*/  ULEA UR23, UR23, UR7, 0x18 ;  /* 0x0000000717177291 */ /* 0x002fe4000f8ec03f */
[----:B------:R-:W-:Y:S02]  /*9710*/  ULEA.HI.X.SX32 UR7, UR6, UR32, 0x1, UP0 ;  /* 0x0000002006077291 */ /* 0x000fe400080f0e3f */
        /* <DEDUP_REMOVED lines=8> */
.L_x_3226:
[----:B------:R-:W-:Y:S05]  /*97a0*/  BSYNC B0 ;  /* 0x0000000000007941 */ /* 0x000fea0003800000 */
.L_x_3225:
[----:B------:R-:W-:Y:S06]  /*97b0*/  BAR.ARV 0xa, 0xa0 ;  /* 0x0282800000007b1d */ /* 0x000fec0000002000 */
[----:B------:R-:W-:Y:S04]  /*97c0*/  BSSY B0, `(.L_x_3227) ;  /* 0x0000003000007945 */ /* 0x000fe80003800000 */
[----:B------:R-:W-:Y:S05]  /*97d0*/  @!P0 BRA `(.L_x_3228) ;  /* 0x0000000000048947 */ /* 0x000fea0003800000 */
[----:B------:R-:W-:-:S04]  /*97e0*/  DEPBAR.LE SB0, 0x0 ;  /* 0x000080000000791a */ /* 0x000fc80000000000 */
.L_x_3228:
[----:B------:R-:W-:Y:S05]  /*97f0*/  BSYNC B0 ;  /* 0x0000000000007941 */ /* 0x000fea0003800000 */
.L_x_3227:
        /* <DEDUP_REMOVED lines=19> */
.L_x_3230:
[----:B------:R-:W-:Y:S05]  /*9930*/  BSYNC B0 ;  /* 0x0000000000007941 */ /* 0x000fea0003800000 */
.L_x_3229:
[----:B------:R-:W-:Y:S01]  /*9940*/  UIADD3 UR7, UR13, 0x1, URZ ;  /* 0x000000010d077890 */ /* 0x000fe2000fffe03f */
[----:B------:R-:W-:Y:S11]  /*9950*/  BRA `(.L_x_3231) ;  /* 0x0000000000047947 */ /* 0x000ff60003800000 */
.L_x_3218:
[----:B------:R-:W-:-:S05]  /*9960*/  UMOV UR7, UR13 ;  /* 0x0000000d00077c82 */ /* 0x000fca0008000000 */
.L_x_3231:
[----:B------:R-:W-:-:S04]  /*9970*/  UIADD3 UR6, UR13, 0x1, URZ ;  /* 0x000000010d067890 */ /* 0x000fc8000fffe03f */
[----:B------:R-:W-:-:S06]  /*9980*/  UISETP.NE.AND UP0, UPT, UR12, UR6, UPT ;  /* 0x000000060c00728c */ /* 0x000fcc000bf05270 */
[----:B------:R-:W-:-:S13]  /*9990*/  PLOP3.LUT P1, PT, PT, PT, UP0, 0x80, 0x0 ;  /* 0x000000000000781c */ /* 0x000fda0003f2f008 */
[----:B------:R-:W-:Y:S05]  /*99a0*/  @!P1 BRA `(.L_x_3122) ;  /* 0x00000034004c9947 */ /* 0x000fea0003800000 */
[----:B------:R-:W-:Y:S01]  /*99b0*/  UMOV UR18, UR8 ;  /* 0x0000000800127c82 */ /* 0x000fe20008000000 */
[----:B------:R-:W-:Y:S01]  /*99c0*/  UMOV UR19, UR17 ;  /* 0x0000001100137c82 */ /* 0x000fe20008000000 */
[----:B------:R-:W-:Y:S01]  /*99d0*/  ULDC.64 UR24, c[0x0][0x2c0] ;  /* 0x0000b00000187ab9 */ /* 0x000fe20000000a00 */
[----:B------:R-:W-:Y:S01]  /*99e0*/  UIMAD.WIDE.U32 UR18, UR29, UR30, UR18 ;  /* 0x0000001e1d1272a5 */ /* 0x000fe2000f8e0012 */
[----:B------:R-:W-:Y:S01]  /*99f0*/  UMOV UR23, UR7 ;  /* 0x0000000700177c82 */ /* 0x000fe20008000000 */
[----:B------:R-:W-:Y:S02]  /*9a00*/  UMOV UR6, URZ ;  /* 0x0000003f00067c82 */ /* 0x000fe40008000000 */
[----:B------:R-:W-:-:S04]  /*9a10*/  UIADD3 UR27, UP0, UR4, UR18, URZ ;  /* 0x00000012041b7290 */ /* 0x000fc8000ff1e03f */
[----:B------:R-:W-:Y:S02]  /*9a20*/  UIADD3.X UR18, UR5, UR21, UR19, UP0, !UPT ;  /* 0x0000001505127290 */ /* 0x000fe400087fe413 */
[----:B------:R-:W-:-:S04]  /*9a30*/  ULEA UR26, UP0, UR27, UR24, 0x2 ;  /* 0x000000181b1a7291 */ /* 0x000fc8000f80103f */
[----:B------:R-:W-:Y:S02]  /*9a40*/  ULEA.HI.X UR27, UR27, UR25, UR18, 0x2, UP0 ;  /* 0x000000191b1b7291 */ /* 0x000fe400080f1412 */
[----:B------:R-:W-:-:S04]  /*9a50*/  UIADD3 UR26, UP0, UR26, 0x4000, URZ ;  /* 0x000040001a1a7890 */ /* 0x000fc8000ff1e03f */
[----:B------:R-:W-:-:S12]  /*9a60*/  UIADD3.X UR27, URZ, UR27, URZ, UP0, !UPT ;  /* 0x0000001b3f1b7290 */ /* 0x000fd800087fe43f */
.L_x_3256:
        /* <DEDUP_REMOVED lines=18> */
.L_x_3234:
[----:B------:R-:W2:Y:S04]  /*9b90*/  LDG.E.STRONG.GPU R4, desc[UR46][R2.64] ;  /* 0x0000002e02047981 */ /* 0x000ea8000c1ef900 */
[----:B--2---:R-:W-:Y:S01]  /*9ba0*/  CCTL.IVALL ;  /* 0x00000000ff00798f */ /* 0x004fe20002000000 */
[----:B------:R-:W-:Y:S05]  /*9bb0*/  YIELD ;  /* 0x0000000000007946 */ /* 0x000fea0003800000 */
[----:B------:R-:W-:-:S13]  /*9bc0*/  ISETP.NE.AND P1, PT, R4, R5, PT ;  /* 0x000000050400720c */ /* 0x000fda0003f25270 */
[----:B------:R-:W-:Y:S05]  /*9bd0*/  @P1 BRA `(.L_x_3234) ;  /* 0xfffffffc00ec1947 */ /* 0x000fea000383ffff */
.L_x_3233:
[----:B------:R-:W-:Y:S05]  /*9be0*/  BSYNC B0 ;  /* 0x0000000000007941 */ /* 0x000fea0003800000 */
.L_x_3232:
[----:B------:R-:W-:-:S03]  /*9bf0*/  UMOV UR24, 0xffffffff ;  /* 0xffffffff00187882 */ /* 0x000fc60000000000 */
[----:B------:R-:W-:Y:S05]  /*9c00*/  BRA.DIV UR24, `(.L_x_3235) ;  /* 0x00000036183c7947 */ /* 0x000fea000b800000 */
[----:B------:R-:W-:Y:S01]  /*9c10*/  NOP ;  /* 0x0000000000007918 */ /* 0x000fe20000000000 */
.L_x_3300:
        /* <DEDUP_REMOVED lines=19> */
.L_x_3237:
[----:B------:R-:W-:Y:S05]  /*9d50*/  BSYNC B0 ;  /* 0x0000000000007941 */ /* 0x000fea0003800000 */
.L_x_3236:
        /* <DEDUP_REMOVED lines=15> */
.L_x_3239:
[----:B------:R-:W-:Y:S05]  /*9e50*/  BSYNC B0 ;  /* 0x0000000000007941 */ /* 0x000fea0003800000 */
.L_x_3238:
[----:B------:R-:W-:Y:S06]  /*9e60*/  BAR.ARV 0xa, 0xa0 ;  /* 0x0282800000007b1d */ /* 0x000fec0000002000 */
[----:B------:R-:W-:Y:S04]  /*9e70*/  BSSY B0, `(.L_x_3240) ;  /* 0x0000003000007945 */ /* 0x000fe80003800000 */
[----:B------:R-:W-:Y:S05]  /*9e80*/  @!P0 BRA `(.L_x_3241) ;  /* 0x0000000000048947 */ /* 0x000fea0003800000 */
[----:B------:R-:W-:-:S04]  /*9e90*/  DEPBAR.LE SB0, 0x0 ;  /* 0x000080000000791a */ /* 0x000fc80000000000 */
.L_x_3241:
[----:B------:R-:W-:Y:S05]  /*9ea0*/  BSYNC B0 ;  /* 0x0000000000007941 */ /* 0x000fea0003800000 */
.L_x_3240:
        /* <DEDUP_REMOVED lines=19> */
.L_x_3243:
[----:B------:R-:W-:Y:S05]  /*9fe0*/  BSYNC B0 ;  /* 0x0000000000007941 */ /* 0x000fea0003800000 */
.L_x_3242:
        /* <DEDUP_REMOVED lines=17> */
.L_x_3246:
[----:B------:R-:W2:Y:S04]  /*a100*/  LDG.E.STRONG.GPU R4, desc[UR46][R2.64] ;  /* 0x0000002e02047981 */ /* 0x000ea8000c1ef900 */
[----:B--2---:R-:W-:Y:S01]  /*a110*/  CCTL.IVALL ;  /* 0x00000000ff00798f */ /* 0x004fe20002000000 */
[----:B------:R-:W-:Y:S05]  /*a120*/  YIELD ;  /* 0x0000000000007946 */ /* 0x000fea0003800000 */
[----:B------:R-:W-:-:S13]  /*a130*/  ISETP.NE.AND P1, PT, R4, R5, PT ;  /* 0x000000050400720c */ /* 0x000fda0003f25270 */
[----:B------:R-:W-:Y:S05]  /*a140*/  @P1 BRA `(.L_x_3246) ;  /* 0xfffffffc00ec1947 */ /* 0x000fea000383ffff */
.L_x_3245:
[----:B------:R-:W-:Y:S05]  /*a150*/  BSYNC B0 ;  /* 0x0000000000007941 */ /* 0x000fea0003800000 */
.L_x_3244:
[----:B------:R-:W-:-:S03]  /*a160*/  UMOV UR18, 0xffffffff ;  /* 0xffffffff00127882 */ /* 0x000fc60000000000 */
[----:B------:R-:W-:Y:S05]  /*a170*/  BRA.DIV UR18, `(.L_x_3247) ;  /* 0x0000002e12fc7947 */ /* 0x000fea000b800000 */
[----:B------:R-:W-:Y:S01]  /*a180*/  NOP ;  /* 0x0000000000007918 */ /* 0x000fe20000000000 */
.L_x_3303:
        /* <DEDUP_REMOVED lines=15> */
.L_x_3249:
[----:B------:R-:W-:Y:S05]  /*a280*/  BSYNC B0 ;  /* 0x0000000000007941 */ /* 0x000fea0003800000 */
.L_x_3248:
        /* <DEDUP_REMOVED lines=15> */
.L_x_3251:
[----:B------:R-:W-:Y:S05]  /*a380*/  BSYNC B0 ;  /* 0x0000000000007941 */ /* 0x000fea0003800000 */
.L_x_3250:
[----:B------:R-:W-:Y:S06]  /*a390*/  BAR.ARV 0xa, 0xa0 ;  /* 0x0282800000007b1d */ /* 0x000fec0000002000 */
[----:B------:R-:W-:Y:S04]  /*a3a0*/  BSSY B0, `(.L_x_3252) ;  /* 0x0000003000007945 */ /* 0x000fe80003800000 */
[----:B------:R-:W-:Y:S05]  /*a3b0*/  @!P0 BRA `(.L_x_3253) ;  /* 0x0000000000048947 */ /* 0x000fea0003800000 */
[----:B------:R-:W-:-:S04]  /*a3c0*/  DEPBAR.LE SB0, 0x0 ;  /* 0x000080000000791a */ /* 0x000fc80000000000 */
.L_x_3253:
[----:B------:R-:W-:Y:S05]  /*a3d0*/  BSYNC B0 ;  /* 0x0000000000007941 */ /* 0x000fea0003800000 */
.L_x_3252:
        /* <DEDUP_REMOVED lines=19> */
.L_x_3255:
[----:B------:R-:W-:Y:S05]  /*a510*/  BSYNC B0 ;  /* 0x0000000000007941 */ /* 0x000fea0003800000 */
.L_x_3254:
[----:B------:R-:W-:Y:S02]  /*a520*/  UIADD3 UR7, UR7, 0x2, URZ ;  /* 0x0000000207077890 */ /* 0x000fe4000fffe03f */
[----:B------:R-:W-:Y:S02]  /*a530*/  UIADD3 UR6, UR6, 0x4000, URZ ;  /* 0x0000400006067890 */ /* 0x000fe4000fffe03f */
[----:B------:R-:W-:-:S06]  /*a540*/  UISETP.GE.AND UP0, UPT, UR7, UR12, UPT ;  /* 0x0000000c0700728c */ /* 0x000fcc000bf06270 */
[----:B------:R-:W-:-:S13]  /*a550*/  PLOP3.LUT P1, PT, PT, PT, UP0, 0x80, 0x0 ;  /* 0x000000000000781c */ /* 0x000fda0003f2f008 */
[----:B------:R-:W-:Y:S05]  /*a560*/  @!P1 BRA `(.L_x_3256) ;  /* 0xfffffff400409947 */ /* 0x000fea000383ffff */
[----:B------:R-:W-:Y:S05]  /*a570*/  BRA `(.L_x_3122) ;  /* 0x0000002800587947 */ /* 0x000fea0003800000 */
.L_x_3209:
[----:B------:R-:W1:Y:S01]  /*a580*/  LDC R5, c[0x0][0x8d0] ;  /* 0x00023400ff057b82 */ /* 0x000e620000000800 */
[----:B------:R-:W2:Y:S01]  /*a590*/  S2R R3, SR_CTAID.X ;  /* 0x0000000000037919 */ /* 0x000ea20000002500 */
[----:B------:R-:W-:Y:S01]  /*a5a0*/  ULDC UR4, c[0x0][0x8e8] ;  /* 0x00023a0000047ab9 */ /* 0x000fe20000000800 */
[----:B-1----:R-:W-:Y:S01]  /*a5b0*/  ISETP.NE.AND P0, PT, R5, 0x1, PT ;  /* 0x000000010500780c */ /* 0x002fe20003f05270 */
[----:B--2---:R-:W-:-:S12]  /*a5c0*/  IMAD.MOV.U32 R2, RZ, RZ, R3 ;  /* 0x000000ffff027224 */ /* 0x004fd800078e0003 */
[----:B------:R-:W1:Y:S08]  /*a5d0*/  @P0 LDC R0, c[0x0][0x8d4] ;  /* 0x00023500ff000b82 */ /* 0x000e700000000800 */
[----:B------:R-:W2:Y:S01]  /*a5e0*/  @P0 LDC R7, c[0x0][0x8d8] ;  /* 0x00023600ff070b82 */ /* 0x000ea20000000800 */
[----:B-1----:R-:W-:-:S05]  /*a5f0*/  @P0 IMAD.HI.U32 R0, R3, R0, RZ ;  /* 0x0000000003000227 */ /* 0x002fca00078e00ff */
[----:B--2---:R-:W-:-:S04]  /*a600*/  @P0 SHF.R.U32.HI R2, RZ, R7, R0 ;  /* 0x00000007ff020219 */ /* 0x004fc80000011600 */
[----:B------:R-:W-:Y:S01]  /*a610*/  ISETP.GE.AND P0, PT, R2, UR4, PT ;  /* 0x0000000402007c0c */ /* 0x000fe2000bf06270 */
[----:B------:R-:W-:-:S04]  /*a620*/  IMAD.MOV R0, RZ, RZ, -R2 ;  /* 0x000000ffff007224 */ /* 0x000fc800078e0a02 */
[----:B------:R-:W-:-:S08]  /*a630*/  IMAD R5, R5, R0, R3 ;  /* 0x0000000005057224 */ /* 0x000fd000078e0203 */
[----:B------:R-:W-:Y:S05]  /*a640*/  @!P0 BRA `(.L_x_3257) ;  /* 0x0000000000208947 */ /* 0x000fea0003800000 */
[----:B------:R-:W1:Y:S01]  /*a650*/  LDC R3, c[0x0][0x8dc] ;  /* 0x00023700ff037b82 */ /* 0x000e620000000800 */
[----:B------:R-:W-:Y:S01]  /*a660*/  IMAD.MOV.U32 R0, RZ, RZ, R5 ;  /* 0x000000ffff007224 */ /* 0x000fe200078e0005 */
[----:B-1----:R-:W-:-:S13]  /*a670*/  ISETP.NE.AND P0, PT, R3, 0x1, PT ;  /* 0x000000010300780c */ /* 0x002fda0003f05270 */
[----:B------:R-:W1:Y:S02]  /*a680*/  @P0 LDC.64 R6, c[0x0][0x8e0] ;  /* 0x00023800ff060b82 */ /* 0x000e640000000a00 */
[----:B-1----:R-:W-:-:S05]  /*a690*/  @P0 IMAD.HI.U32 R4, R5, R6, RZ ;  /* 0x0000000605040227 */ /* 0x002fca00078e00ff */
[----:B------:R-:W-:-:S05]  /*a6a0*/  @P0 SHF.R.U32.HI R0, RZ, R7, R4 ;  /* 0x00000007ff000219 */ /* 0x000fca0000011604 */
[----:B------:R-:W-:Y:S01]  /*a6b0*/  IMAD R3, R0, R3, RZ ;  /* 0x0000000300037224 */ /* 0x000fe200078e02ff */
[----:B------:R-:W-:Y:S06]  /*a6c0*/  BRA `(.L_x_3258) ;  /* 0x00000000001c7947 */ /* 0x000fec0003800000 */
.L_x_3257:
[----:B------:R-:W1:Y:S01]  /*a6d0*/  LDC R3, c[0x0][0x8c4] ;  /* 0x00023100ff037b82 */ /* 0x000e620000000800 */
[----:B------:R-:W-:Y:S01]  /*a6e0*/  IMAD.MOV.U32 R0, RZ, RZ, R5 ;  /* 0x000000ffff007224 */ /* 0x000fe200078e0005 */
[----:B-1----:R-:W-:-:S13]  /*a6f0*/  ISETP.NE.AND P0, PT, R3, 0x1, PT ;  /* 0x000000010300780c */ /* 0x002fda0003f05270 */
[----:B------:R-:W1:Y:S02]  /*a700*/  @P0 LDC.64 R6, c[0x0][0x8c8] ;  /* 0x00023200ff060b82 */ /* 0x000e640000000a00 */
[----:B-1----:R-:W-:-:S05]  /*a710*/  @P0 IMAD.HI.U32 R4, R5, R6, RZ ;  /* 0x0000000605040227 */ /* 0x002fca00078e00ff */
[----:B------:R-:W-:-:S05]  /*a720*/  @P0 SHF.R.U32.HI R0, RZ, R7, R4 ;  /* 0x00000007ff000219 */ /* 0x000fca0000011604 */
[----:B------:R-:W-:-:S07]  /*a730*/  IMAD R3, R0, R3, RZ ;  /* 0x0000000300037224 */ /* 0x000fce00078e02ff */
.L_x_3258:
[----:B------:R-:W1:Y:S01]  /*a740*/  LDC R8, c[0x0][0x8b8] ;  /* 0x00022e00ff087b82 */ /* 0x000e620000000800 */
[----:B------:R-:W-:Y:S01]  /*a750*/  IMAD.IADD R3, R5, 0x1, -R3 ;  /* 0x0000000105037824 */ /* 0x000fe200078e0a03 */
[----:B------:R-:W-:-:S06]  /*a760*/  ULDC.64 UR6, c[0x0][0x8f8] ;  /* 0x00023e0000067ab9 */ /* 0x000fcc0000000a00 */
[----:B------:R-:W2:Y:S01]  /*a770*/  LDC R4, c[0x0][0x8c4] ;  /* 0x00023100ff047b82 */ /* 0x000ea20000000800 */
[C---:B-1----:R-:W-:Y:S02]  /*a780*/  ISETP.NE.AND P0, PT, R8.reuse, 0x1, PT ;  /* 0x000000010800780c */ /* 0x042fe40003f05270 */
[----:B------:R-:W-:Y:S01]  /*a790*/  R2UR UR20, R8 ;  /* 0x00000000081472ca */ /* 0x000fe200000e0000 */
[----:B--2---:R-:W-:-:S04]  /*a7a0*/  IMAD R3, R2, R4, R3 ;  /* 0x0000000402037224 */ /* 0x004fc800078e0203 */
[----:B------:R-:W-:-:S06]  /*a7b0*/  IMAD.MOV.U32 R11, RZ, RZ, R3 ;  /* 0x000000ffff0b7224 */ /* 0x000fcc00078e0003 */
[----:B------:R-:W1:Y:S01]  /*a7c0*/  @P0 LDC R6, c[0x0][0x8bc] ;  /* 0x00022f00ff060b82 */ /* 0x000e620000000800 */
[----:B------:R-:W-:-:S07]  /*a7d0*/  R2UR UR5, R3 ;  /* 0x00000000030572ca */ /* 0x000fce00000e0000 */
[----:B------:R-:W2:Y:S01]  /*a7e0*/  @P0 LDC R7, c[0x0][0x8c0] ;  /* 0x00023000ff070b82 */ /* 0x000ea20000000800 */
[----:B-1----:R-:W-:-:S05]  /*a7f0*/  @P0 IMAD.HI.U32 R2, R3, R6, RZ ;  /* 0x0000000603020227 */ /* 0x002fca00078e00ff */
[----:B--2---:R-:W-:Y:S02]  /*a800*/  @P0 SHF.R.U32.HI R11, RZ, R7, R2 ;  /* 0x00000007ff0b0219 */ /* 0x004fe40000011602 */
[----:B------:R-:W-:-:S03]  /*a810*/  ISETP.NE.U32.AND P0, PT, RZ, UR6, PT ;  /* 0x00000006ff007c0c */ /* 0x000fc6000bf05070 */
[----:B------:R-:W-:Y:S01]  /*a820*/  IMAD.MOV R2, RZ, RZ, -R11 ;  /* 0x000000ffff027224 */ /* 0x000fe200078e0a0b */
[----:B------:R-:W-:-:S04]  /*a830*/  ISETP.NE.AND.EX P0, PT, RZ, UR7, PT, P0 ;  /* 0x00000007ff007c0c */ /* 0x000fc8000bf05300 */
[----:B------:R-:W-:-:S13]  /*a840*/  R2UR UR4, R2 ;  /* 0x00000000020472ca */ /* 0x000fda00000e0000 */
[----:B------:R-:W-:Y:S01]  /*a850*/  UIMAD UR20, UR20, UR4, UR5 ;  /* 0x00000004141472a4 */ /* 0x000fe2000f8e0205 */
[----:B------:R-:W-:Y:S11]  /*a860*/  @!P0 BRA `(.L_x_3259) ;  /* 0x0000000000108947 */ /* 0x000ff60003800000 */
[----:B------:R-:W1:Y:S02]  /*a870*/  LDC.64 R2, c[0x0][0x8f8] ;  /* 0x00023e00ff027b82 */ /* 0x000e640000000a00 */
[----:B-1----:R-:W-:-:S05]  /*a880*/  IMAD.WIDE R2, R11, 0x4, R2 ;  /* 0x000000040b027825 */ /* 0x002fca00078e0202 */
[----:B------:R2:W5:Y:S01]  /*a890*/  LDG.E R4, desc[UR46][R2.64] ;  /* 0x0000002e02047981 */ /* 0x000562000c1e1900 */
[----:B------:R-:W-:Y:S05]  /*a8a0*/  BRA `(.L_x_3260) ;  /* 0x00000000002c7947 */ /* 0x000fea0003800000 */
.L_x_3259:
        /* <DEDUP_REMOVED lines=10> */
.L_x_3261:
[----:B------:R-:W1:Y:S02]  /*a950*/  LDC R4, c[0x0][0x8ec] ;  /* 0x00023b00ff047b82 */ /* 0x000e640000000800 */
.L_x_3260:
[----:B-1---5:R-:W-:Y:S01]  /*a960*/  VIADD R4, R4, 0x7f ;  /* 0x0000007f04047836 */ /* 0x022fe20000000000 */
[----:B------:R-:W-:Y:S01]  /*a970*/  LOP3.LUT R12, R0, 0x1ffffff, RZ, 0x3c, !PT ;  /* 0x01ffffff000c7812 */ /* 0x000fe200078e3cff */
[----:B------:R-:W-:Y:S02]  /*a980*/  IMAD.MOV.U32 R10, RZ, RZ, 0x1 ;  /* 0x00000001ff0a7424 */ /* 0x000fe400078e00ff */
[----:B--2---:R-:W-:Y:S01]  /*a990*/  IMAD.MOV.U32 R2, RZ, RZ, RZ ;  /* 0x000000ffff027224 */ /* 0x004fe200078e00ff */
[----:B------:R-:W-:-:S04]  /*a9a0*/  SHF.R.S32.HI R3, RZ, 0x1f, R4 ;  /* 0x0000001fff037819 */ /* 0x000fc80000011404 */
[----:B------:R-:W-:-:S04]  /*a9b0*/  LEA.HI R3, R3, R4, RZ, 0x7 ;  /* 0x0000000403037211 */ /* 0x000fc800078f38ff */
[----:B------:R-:W-:-:S04]  /*a9c0*/  SHF.R.S32.HI R3, RZ, 0x7, R3 ;  /* 0x00000007ff037819 */ /* 0x000fc80000011403 */
[C---:B------:R-:W-:Y:S01]  /*a9d0*/  ISETP.GT.AND P0, PT, R3.reuse, R0, PT ;  /* 0x000000000300720c */ /* 0x040fe20003f04270 */
[----:B------:R-:W-:-:S03]  /*a9e0*/  IMAD.IADD R12, R3, 0x1, R12 ;  /* 0x00000001030c7824 */ /* 0x000fc600078e020c */
[----:B------:R-:W-:-:S04]  /*a9f0*/  SEL R11, R11, 0xffffffff, P0 ;  /* 0xffffffff0b0b7807 */ /* 0x000fc80000000000 */
[----:B------:R-:W-:-:S13]  /*aa00*/  ISETP.GE.AND P0, PT, R11, RZ, PT ;  /* 0x000000ff0b00720c */ /* 0x000fda0003f06270 */
[----:B------:R-:W-:Y:S05]  /*aa10*/  @!P0 BRA `(.L_x_3262) ;  /* 0x00000020009c8947 */ /* 0x000fea0003800000 */
[----:B------:R-:W1:Y:S08]  /*aa20*/  LDC.64 R8, c[0x0][0x770] ;  /* 0x0001dc00ff087b82 */ /* 0x000e700000000a00 */
[----:B------:R-:W2:Y:S08]  /*aa30*/  LDC.64 R2, c[0x0][0x780] ;  /* 0x0001e000ff027b82 */ /* 0x000eb00000000a00 */
[----:B------:R-:W3:Y:S01]  /*aa40*/  LDC.64 R6, c[0x0][0x778] ;  /* 0x0001de00ff067b82 */ /* 0x000ee20000000a00 */
[----:B-1----:R-:W-:-:S07]  /*aa50*/  ISETP.NE.U32.AND P0, PT, R8, RZ, PT ;  /* 0x000000ff0800720c */ /* 0x002fce0003f05070 */
[----:B------:R-:W1:Y:S01]  /*aa60*/  LDC.64 R14, c[0x0][0x778] ;  /* 0x0001de00ff0e7b82 */ /* 0x000e620000000a00 */
[----:B------:R-:W-:Y:S02]  /*aa70*/  ISETP.NE.AND.EX P0, PT, R9, RZ, PT, P0 ;  /* 0x000000ff0900720c */ /* 0x000fe40003f05300 */
[----:B--2---:R-:W-:-:S05]  /*aa80*/  ISETP.NE.U32.AND P1, PT, R2, RZ, PT ;  /* 0x000000ff0200720c */ /* 0x004fca0003f25070 */
[----:B------:R-:W2:Y:S01]  /*aa90*/  LDC.64 R4, c[0x0][0x770] ;  /* 0x0001dc00ff047b82 */ /* 0x000ea20000000a00 */
[----:B------:R-:W-:-:S05]  /*aaa0*/  ISETP.NE.AND.EX P1, PT, R3, RZ, PT, P1 ;  /* 0x000000ff0300720c */ /* 0x000fca0003f25310 */
[----:B------:R-:W-:Y:S01]  /*aab0*/  VOTEU.ANY UP0, P0 ;  /* 0x00000000003f7886 */ /* 0x000fe20000000100 */
[----:B---3--:R-:W-:Y:S02]  /*aac0*/  ISETP.NE.U32.AND P0, PT, R6, RZ, PT ;  /* 0x000000ff0600720c */ /* 0x008fe40003f05070 */
[----:B------:R-:W-:Y:S02]  /*aad0*/  PLOP3.LUT P2, PT, PT, PT, UP0, 0x80, 0x0 ;  /* 0x000000000000781c */ /* 0x000fe40003f4f008 */
[----:B------:R-:W-:-:S03]  /*aae0*/  ISETP.NE.AND.EX P0, PT, R7, RZ, PT, P0 ;  /* 0x000000ff0700720c */ /* 0x000fc60003f05300 */
[----:B------:R-:W3:Y:S01]  /*aaf0*/  @P1 LDC.64 R6, c[0x0][0x780] ;  /* 0x0001e000ff061b82 */ /* 0x000ee20000000a00 */
[----:B-1----:R-:W-:-:S07]  /*ab00*/  IMAD.WIDE R2, R11, 0x4, R14 ;  /* 0x000000040b027825 */ /* 0x002fce00078e020e */
[----:B------:R-:W1:Y:S01]  /*ab10*/  LDC R15, c[0x0][0x280] ;  /* 0x0000a000ff0f7b82 */ /* 0x000e620000000800 */
[----:B--2---:R-:W-:-:S05]  /*ab20*/  IMAD.WIDE R4, R11, 0x4, R4 ;  /* 0x000000040b047825 */ /* 0x004fca00078e0204 */
[----:B------:R-:W2:Y:S01]  /*ab30*/  @P2 LDG.E R16, desc[UR46][R4.64] ;  /* 0x0000002e04102981 */ /* 0x000ea2000c1e1900 */
[----:B------:R-:W-:-:S03]  /*ab40*/  IMAD.MOV.U32 R13, RZ, RZ, RZ ;  /* 0x000000ffff0d7224 */ /* 0x000fc600078e00ff */
[----:B------:R4:W5:Y:S04]  /*ab50*/  @P2 LDG.E R0, desc[UR46][R4.64] ;  /* 0x0000002e04002981 */ /* 0x000968000c1e1900 */
[----:B------:R4:W5:Y:S01]  /*ab60*/  @P0 LDG.E R13, desc[UR46][R2.64] ;  /* 0x0000002e020d0981 */ /* 0x000962000c1e1900 */
[----:B---3--:R-:W-:-:S05]  /*ab70*/  @P1 IMAD.WIDE R6, R11, 0x4, R6 ;  /* 0x000000040b061825 */ /* 0x008fca00078e0206 */
[----:B-1----:R4:W5:Y:S01]  /*ab80*/  @P1 LDG.E R15, desc[UR46][R6.64] ;  /* 0x0000002e060f1981 */ /* 0x002962000c1e1900 */
[----:B--2---:R-:W-:-:S05]  /*ab90*/  @P2 IMAD R16, R11, 0x40, R16 ;  /* 0x000000400b102824 */ /* 0x004fca00078e0210 */
[----:B------:R-:W-:Y:S01]  /*aba0*/  @P2 R2UR UR4, R16 ;  /* 0x00000000100422ca */ /* 0x000fe200000e0000 */
[----:B----4-:R-:W-:-:S14]  /*abb0*/  @P1 BRA `(.L_x_3263) ;  /* 0x0000000000101947 */ /* 0x010fdc0003800000 */
[----:B------:R-:W-:Y:S05]  /*abc0*/  @!P2 BRA `(.L_x_3263) ;  /* 0x00000000000ca947 */ /* 0x000fea0003800000 */
[----:B------:R-:W2:Y:S04]  /*abd0*/  LDG.E R6, desc[UR46][R4.64] ;  /* 0x0000002e04067981 */ /* 0x000ea8000c1e1900 */
[----:B-----5:R-:W2:Y:S02]  /*abe0*/  LDG.E R15, desc[UR46][R4.64+0x4] ;  /* 0x0000042e040f7981 */ /* 0x020ea4000c1e1900 */
[----:B--2---:R-:W-:-:S07]  /*abf0*/  IMAD.IADD R15, R15, 0x1, -R6 ;  /* 0x000000010f0f7824 */ /* 0x004fce00078e0a06 */
.L_x_3263:
[----:B------:R-:W-:Y:S01]  /*ac00*/  @UP0 USHF.R.S32.HI UR5, URZ, 0x1f, UR4 ;  /* 0x0000001f3f050899 */ /* 0x000fe20008011404 */
[----:B------:R-:W-:Y:S01]  /*ac10*/  ULDC.64 UR8, c[0x0][0x788] ;  /* 0x0001e20000087ab9 */ /* 0x000fe20000000a00 */
[----:B------:R-:W-:Y:S01]  /*ac20*/  UMOV UR6, URZ ;  /* 0x0000003f00067c82 */ /* 0x000fe20008000000 */
[----:B------:R-:W-:Y:S01]  /*ac30*/  ISETP.NE.U32.AND P1, PT, RZ, UR8, PT ;  /* 0x00000008ff007c0c */ /* 0x000fe2000bf25070 */
[----:B------:R-:W-:Y:S01]  /*ac40*/  @UP0 ULEA.HI UR5, UR5, UR4, URZ, 0x6 ;  /* 0x0000000405050291 */ /* 0x000fe2000f8f303f */
[----:B-----5:R-:W-:Y:S02]  /*ac50*/  @P2 R2UR UR6, R0 ;  /* 0x00000000000622ca */ /* 0x020fe400000e0000 */
[----:B------:R-:W-:Y:S01]  /*ac60*/  ISETP.NE.AND.EX P1, PT, RZ, UR9, PT, P1 ;  /* 0x00000009ff007c0c */ /* 0x000fe2000bf25310 */
[----:B------:R-:W-:Y:S01]  /*ac70*/  @UP0 ULOP3.LUT UR7, UR5, 0xffffffc0, URZ, 0xc0, !UPT ;  /* 0xffffffc005070892 */ /* 0x000fe2000f8ec03f */
[----:B------:R-:W-:Y:S01]  /*ac80*/  ULDC UR9, c[0x0][0x290] ;  /* 0x0000a40000097ab9 */ /* 0x000fe20000000800 */
[----:B------:R-:W-:-:S02]  /*ac90*/  UMOV UR4, URZ ;  /* 0x0000003f00047c82 */ /* 0x000fc40008000000 */
[----:B------:R-:W-:Y:S01]  /*aca0*/  @UP0 USHF.R.S32.HI UR8, URZ, 0x1f, UR7 ;  /* 0x0000001f3f080899 */ /* 0x000fe20008011407 */
[----:B------:R-:W-:Y:S01]  /*acb0*/  IMAD.U32 R0, RZ, RZ, UR9 ;  /* 0x00000009ff007e24 */ /* 0x000fe2000f8e00ff */
[----:B------:R-:W-:Y:S01]  /*acc0*/  UMOV UR5, URZ ;  /* 0x0000003f00057c82 */ /* 0x000fe20008000000 */
[----:B------:R-:W-:-:S04]  /*acd0*/  @UP0 UMOV UR4, UR7 ;  /* 0x0000000700040c82 */ /* 0x000fc80008000000 */
[----:B------:R-:W-:Y:S01]  /*ace0*/  @UP0 UMOV UR5, UR8 ;  /* 0x0000000800050c82 */ /* 0x000fe20008000000 */
[----:B------:R-:W-:Y:S05]  /*acf0*/  @!P1 BRA `(.L_x_3264) ;  /* 0x0000000000109947 */ /* 0x000fea0003800000 */
[----:B------:R-:W1:Y:S02]  /*ad00*/  LDC.64 R2, c[0x0][0x788] ;  /* 0x0001e200ff027b82 */ /* 0x000e640000000a00 */
[----:B-1----:R-:W-:-:S05]  /*ad10*/  IMAD.WIDE R2, R11, 0x4, R2 ;  /* 0x000000040b027825 */ /* 0x002fca00078e0202 */
[----:B------:R1:W5:Y:S01]  /*ad20*/  LDG.E R0, desc[UR46][R2.64] ;  /* 0x0000002e02007981 */ /* 0x000362000c1e1900 */
[----:B------:R-:W-:Y:S05]  /*ad30*/  BRA `(.L_x_3265) ;  /* 0x0000000000107947 */ /* 0x000fea0003800000 */
.L_x_3264:
[----:B------:R-:W-:Y:S05]  /*ad40*/  @!P0 BRA `(.L_x_3265) ;  /* 0x00000000000c8947 */ /* 0x000fea0003800000 */
[----:B------:R-:W2:Y:S04]  /*ad50*/  LDG.E R5, desc[UR46][R2.64] ;  /* 0x0000002e02057981 */ /* 0x000ea8000c1e1900 */
[----:B------:R-:W2:Y:S02]  /*ad60*/  LDG.E R0, desc[UR46][R2.64+0x4] ;  /* 0x0000042e02007981 */ /* 0x000ea4000c1e1900 */
[----:B--2---:R-:W-:-:S07]  /*ad70*/  IMAD.IADD R0, R0, 0x1, -R5 ;  /* 0x0000000100007824 */ /* 0x004fce00078e0a05 */
.L_x_3265:
[----:B-1----:R-:W-:Y:S01]  /*ad80*/  IMAD R3, R12, 0x80, R15 ;  /* 0x000000800c037824 */ /* 0x002fe200078e020f */
[----:B------:R-:W-:Y:S01]  /*ad90*/  ULDC UR7, c[0x0][0x74c] ;  /* 0x0001d30000077ab9 */ /* 0x000fe20000000800 */
[----:B------:R-:W-:Y:S02]  /*ada0*/  VIADD R15, R15, 0x3f ;  /* 0x0000003f0f0f7836 */ /* 0x000fe40000000000 */
[----:B------:R-:W-:Y:S01]  /*adb0*/  IMAD.MOV.U32 R2, RZ, RZ, RZ ;  /* 0x000000ffff027224 */ /* 0x000fe200078e00ff */
[----:B-----5:R-:W-:-:S04]  /*adc0*/  IADD3 R0, R3, -UR7, -R0 ;  /* 0x8000000703007c10 */ /* 0x020fc8000fffe800 */
[----:B------:R-:W-:-:S04]  /*add0*/  SHF.R.S32.HI R3, RZ, 0x1f, R0 ;  /* 0x0000001fff037819 */ /* 0x000fc80000011400 */
[----:B------:R-:W-:Y:S02]  /*ade0*/  LEA.HI R3, R3, R0, RZ, 0x6 ;  /* 0x0000000003037211 */ /* 0x000fe400078f30ff */
[----:B------:R-:W-:Y:S02]  /*adf0*/  SHF.R.S32.HI R0, RZ, 0x1f, R15 ;  /* 0x0000001fff007819 */ /* 0x000fe4000001140f */
[----:B------:R-:W-:Y:S02]  /*ae00*/  SHF.R.S32.HI R3, RZ, 0x6, R3 ;  /* 0x00000006ff037819 */ /* 0x000fe40000011403 */
[----:B------:R-:W-:Y:S02]  /*ae10*/  LEA.HI R0, R0, R15, RZ, 0x6 ;  /* 0x0000000f00007211 */ /* 0x000fe400078f30ff */
[----:B------:R-:W-:Y:S02]  /*ae20*/  VIMNMX R4, RZ, R3, !PT ;  /* 0x00000003ff047248 */ /* 0x000fe40007fe0100 */
[----:B------:R-:W-:-:S04]  /*ae30*/  SHF.R.S32.HI R0, RZ, 0x6, R0 ;  /* 0x00000006ff007819 */ /* 0x000fc80000011400 */
[----:B------:R-:W-:-:S13]  /*ae40*/  ISETP.GT.AND P1, PT, R0, R4, PT ;  /* 0x000000040000720c */ /* 0x000fda0003f24270 */
[----:B------:R-:W-:Y:S05]  /*ae50*/  @!P1 BRA `(.L_x_3262) ;  /* 0x0000001c008c9947 */ /* 0x000fea0003800000 */
[----:B------:R-:W-:Y:S01]  /*ae60*/  ISETP.NE.U32.AND P1, PT, R8, RZ, PT ;  /* 0x000000ff0800720c */ /* 0x000fe20003f25070 */
[----:B------:R-:W-:Y:S01]  /*ae70*/  USHF.R.S32.HI UR7, URZ, 0x1f, UR20 ;  /* 0x0000001f3f077899 */ /* 0x000fe20008011414 */
[----:B------:R-:W-:Y:S01]  /*ae80*/  SHF.R.S32.HI R2, RZ, 0x1f, R11 ;  /* 0x0000001fff027819 */ /* 0x000fe2000001140b */
[----:B------:R-:W-:Y:S01]  /*ae90*/  ULDC.64 UR10, c[0x0][0x718] ;  /* 0x0001c600000a7ab9 */ /* 0x000fe20000000a00 */
[----:B------:R-:W-:Y:S01]  /*aea0*/  ISETP.NE.AND.EX P1, PT, R9, RZ, PT, P1 ;  /* 0x000000ff0900720c */ /* 0x000fe20003f25310 */
[----:B------:R-:W-:Y:S01]  /*aeb0*/  UMOV UR8, UR4 ;  /* 0x0000000400087c82 */ /* 0x000fe20008000000 */
[----:B------:R-:W-:Y:S01]  /*aec0*/  UMOV UR9, UR5 ;  /* 0x0000000500097c82 */ /* 0x000fe20008000000 */
[----:B------:R-:W-:Y:S01]  /*aed0*/  R2UR UR21, R11 ;  /* 0x000000000b1572ca */ /* 0x000fe200000e0000 */
[----:B------:R-:W-:Y:S01]  /*aee0*/  UIMAD.WIDE.U32 UR4, UR20, UR10, UR8 ;  /* 0x0000000a140472a5 */ /* 0x000fe2000f8e0008 */
[----:B------:R-:W-:Y:S01]  /*aef0*/  SEL R2, R2, RZ, !P1 ;  /* 0x000000ff02027207 */ /* 0x000fe20004800000 */
[----:B------:R-:W-:Y:S01]  /*af00*/  UIMAD UR10, UR7, UR10, URZ ;  /* 0x0000000a070a72a4 */ /* 0x000fe2000f8e023f */
[----:B------:R-:W-:Y:S01]  /*af10*/  R2UR UR18, R12 ;  /* 0x000000000c1272ca */ /* 0x000fe200000e0000 */
[----:B------:R-:W-:Y:S01]  /*af20*/  ULDC.64 UR14, c[0x0][0x730] ;  /* 0x0001cc00000e7ab9 */ /* 0x000fe20000000a00 */
[----:B------:R-:W-:Y:S01]  /*af30*/  R2UR UR12, R2 ;  /* 0x00000000020c72ca */ /* 0x000fe200000e0000 */
[----:B------:R-:W-:Y:S01]  /*af40*/  UIMAD UR7, UR7, UR14, URZ ;  /* 0x0000000e070772a4 */ /* 0x000fe2000f8e023f */
[----:B------:R-:W-:Y:S01]  /*af50*/  R2UR UR19, R13 ;  /* 0x000000000d1372ca */ /* 0x000fe200000e0000 */
[----:B------:R-:W-:Y:S01]  /*af60*/  UIMAD UR10, UR20, UR11, UR10 ;  /* 0x0000000b140a72a4 */ /* 0x000fe2000f8e020a */
[----:B------:R-:W-:Y:S01]  /*af70*/  SEL R11, R11, RZ, !P0 ;  /* 0x000000ff0b0b7207 */ /* 0x000fe20004000000 */
[----:B------:R-:W-:Y:S01]  /*af80*/  UIMAD.WIDE.U32 UR8, UR20, UR14, UR8 ;  /* 0x0000000e140872a5 */ /* 0x000fe2000f8e0008 */
[----:B------:R-:W-:Y:S01]  /*af90*/  BSSY B0, `(.L_x_3262) ;  /* 0x00001cf000007945 */ /* 0x000fe20003800000 */
[----:B------:R-:W-:Y:S01]  /*afa0*/  ULDC UR11, c[0x0][0x2e8] ;  /* 0x0000ba00000b7ab9 */ /* 0x000fe20000000800 */
[----:B------:R-:W-:Y:S01]  /*afb0*/  UIMAD UR7, UR20, UR15, UR7 ;  /* 0x0000000f140772a4 */ /* 0x000fe2000f8e0207 */
[----:B------:R-:W-:Y:S01]  /*afc0*/  R2UR UR13, R11 ;  /* 0x000000000b0d72ca */ /* 0x000fe200000e0000 */
[----:B------:R-:W-:Y:S01]  /*afd0*/  UISETP.NE.AND UP0, UPT, UR11, 0x1, UPT ;  /* 0x000000010b00788c */ /* 0x000fe2000bf05270 */
[----:B------:R-:W-:Y:S01]  /*afe0*/  IMAD.MOV.U32 R2, RZ, RZ, RZ ;  /* 0x000000ffff027224 */ /* 0x000fe200078e00ff */
[----:B------:R-:W-:Y:S01]  /*aff0*/  ULDC.64 UR14, c[0x0][0x720] ;  /* 0x0001c800000e7ab9 */ /* 0x000fe20000000a00 */
[----:B------:R-:W-:Y:S01]  /*b000*/  VOTEU.ANY UP1, P1 ;  /* 0x00000000003f7886 */ /* 0x000fe20000820100 */
[----:B------:R-:W-:-:S02]  /*b010*/  UIADD3 UR5, UR5, UR10, URZ ;  /* 0x0000000a05057290 */ /* 0x000fc4000fffe03f */
[----:B------:R-:W-:Y:S02]  /*b020*/  UIADD3 UR9, UR9, UR7, URZ ;  /* 0x0000000709097290 */ /* 0x000fe4000fffe03f */
[----:B------:R-:W-:Y:S02]  /*b030*/  USEL UR21, UR21, URZ, !UP1 ;  /* 0x0000003f15157287 */ /* 0x000fe4000c800000 */
[----:B------:R-:W-:Y:S01]  /*b040*/  UIMAD UR7, UR12, UR14, URZ ;  /* 0x0000000e0c0772a4 */ /* 0x000fe2000f8e023f */
[----:B------:R-:W-:Y:S01]  /*b050*/  ELECT P0, URZ, PT ;  /* 0x00000000003f782f */ /* 0x000fe20003800000 */
[----:B------:R-:W-:Y:S01]  /*b060*/  ULDC.64 UR16, c[0x0][0x738] ;  /* 0x0001ce0000107ab9 */ /* 0x000fe20000000a00 */
[----:B------:R-:W-:Y:S02]  /*b070*/  UIMAD.WIDE.U32 UR22, UR14, UR21, UR4 ;  /* 0x000000150e1672a5 */ /* 0x000fe4000f8e0004 */
[----:B------:R-:W-:Y:S02]  /*b080*/  UIMAD UR5, UR15, UR21, UR7 ;  /* 0x000000150f0572a4 */ /* 0x000fe4000f8e0207 */
[----:B------:R-:W-:-:S02]  /*b090*/  UIMAD.WIDE.U32 UR14, UR16, UR21, UR8 ;  /* 0x00000015100e72a5 */ /* 0x000fc4000f8e0008 */
[----:B------:R-:W-:Y:S01]  /*b0a0*/  UIMAD UR10, UR12, UR16, URZ ;  /* 0x000000100c0a72a4 */ /* 0x000fe2000f8e023f */
[----:B------:R-:W-:Y:S01]  /*b0b0*/  @UP0 ULDC UR8, c[0x0][0x2ec] ;  /* 0x0000bb0000080ab9 */ /* 0x000fe20000000800 */
[----:B------:R-:W-:Y:S01]  /*b0c0*/  @UP0 ULDC UR7, c[0x0][0x2f0] ;  /* 0x0000bc0000070ab9 */ /* 0x000fe20000000800 */
[----:B------:R-:W-:Y:S02]  /*b0d0*/  UIMAD.WIDE.U32 UR8, UR20, UR8, URZ ;  /* 0x00000008140872a5 */ /* 0x000fe4000f8e003f */
[----:B------:R-:W-:Y:S01]  /*b0e0*/  UMOV UR12, UR20 ;  /* 0x00000014000c7c82 */ /* 0x000fe20008000000 */
[----:B------:R-:W-:Y:S02]  /*b0f0*/  UIMAD UR4, UR17, UR21, UR10 ;  /* 0x00000015110472a4 */ /* 0x000fe4000f8e020a */
[----:B------:R-:W-:Y:S02]  /*b100*/  ULEA UR11, UR18, UR19, 0x7 ;  /* 0x00000013120b7291 */ /* 0x000fe4000f8e383f */
        /* <DEDUP_REMOVED lines=9> */
.L_x_3304:
        /* <DEDUP_REMOVED lines=15> */
.L_x_3268:
        /* <DEDUP_REMOVED lines=92> */
.L_x_3279:
[----:B-123--:R-:W-:-:S04]  /*b850*/  SHF.L.U32 R18, R10, 0x1f, RZ ;  /* 0x0000001f0a127819 */ /* 0x00efc800000006ff */
[----:B------:R-:W2:Y:S02]  /*b860*/  SYNCS.PHASECHK.TRANS64.TRYWAIT P1, [R15+URZ+0x30840], R18 ;  /* 0x030840120f0075a7 */ /* 0x000ea4000802017f */
[----:B--2---:R-:W-:Y:S05]  /*b870*/  @!P1 BRA `(.L_x_3271) ;  /* 0x00000018006c9947 */ /* 0x004fea0003800000 */
.L_x_3305:
        /* <DEDUP_REMOVED lines=8> */
.L_x_3272:
        /* <DEDUP_REMOVED lines=37> */
.L_x_3306:
        /* <DEDUP_REMOVED lines=8> */
.L_x_3274:
        /* <DEDUP_REMOVED lines=37> */
.L_x_3307:
        /* <DEDUP_REMOVED lines=8> */
.L_x_3276:
        /* <DEDUP_REMOVED lines=31> */
.L_x_3309:
        /* <DEDUP_REMOVED lines=8> */
.L_x_3278:
        /* <DEDUP_REMOVED lines=37> */
.L_x_3270:
[----:B------:R-:W4:Y:S02]  /*c360*/  LDL.LU R4, [R1+0x8] ;  /* 0x0000080001047983 */ /* 0x000f240000300800 */
[----:B----4-:R-:W-:Y:S02]  /*c370*/  ISETP.NE.AND P1, PT, R4, RZ, PT ;  /* 0x000000ff0400720c */ /* 0x010fe40003f25270 */
[----:B------:R4:W5:Y:S11]  /*c380*/  LDL R4, [R1+0x4] ;  /* 0x0000040001047983 */ /* 0x0009760000100800 */
[----:B----4-:R-:W-:Y:S05]  /*c390*/  @!P1 BRA `(.L_x_3269) ;  /* 0x00000004005c9947 */ /* 0x010fea0003800000 */
[----:B------:R-:W-:-:S04]  /*c3a0*/  SHF.L.U32 R12, R10, 0x1f, RZ ;  /* 0x0000001f0a0c7819 */ /* 0x000fc800000006ff */
[----:B------:R-:W4:Y:S02]  /*c3b0*/  SYNCS.PHASECHK.TRANS64.TRYWAIT P1, [R15+URZ+0x30840], R12 ;  /* 0x0308400c0f0075a7 */ /* 0x000f24000802017f */
[----:B----4-:R-:W-:Y:S05]  /*c3c0*/  @!P1 BRA `(.L_x_3280) ;  /* 0x0000000c00ec9947 */ /* 0x010fea0003800000 */
.L_x_3310:
        /* <DEDUP_REMOVED lines=8> */
.L_x_3281:
        /* <DEDUP_REMOVED lines=34> */
.L_x_3311:
        /* <DEDUP_REMOVED lines=8> */
.L_x_3283:
        /* <DEDUP_REMOVED lines=34> */
.L_x_3269:
[----:B------:R-:W1:Y:S01]  /*c910*/  S2R R0, SR_TID.X ;  /* 0x0000000000007919 */ /* 0x000e620000002100 */
[----:B------:R-:W-:Y:S01]  /*c920*/  IMAD R3, R16, 0x8, R15 ;  /* 0x0000000810037824 */ /* 0x000fe200078e020f */
[----:B-1----:R-:W-:Y:S02]  /*c930*/  LOP3.LUT R2, R0, 0x7f, RZ, 0xc0, !PT ;  /* 0x0000007f00027812 */ /* 0x002fe400078ec0ff */
[----:B------:R-:W-:Y:S02]  /*c940*/  SHF.L.U32 R0, R10, 0x1f, RZ ;  /* 0x0000001f0a007819 */ /* 0x000fe400000006ff */
[----:B------:R-:W-:Y:S02]  /*c950*/  ISETP.NE.AND P1, PT, R2, RZ, PT ;  /* 0x000000ff0200720c */ /* 0x000fe40003f25270 */
[----:B------:R-:W1:Y:S02]  /*c960*/  SYNCS.PHASECHK.TRANS64.TRYWAIT P0, [R3+URZ+0x30840], R0 ;  /* 0x03084000030075a7 */ /* 0x000e64000800017f */
[----:B-1----:R-:W-:Y:S09]  /*c970*/  @!P0 BRA `(.L_x_3284) ;  /* 0x0000000800a88947 */ /* 0x002ff20003800000 */
.L_x_3312:
[----:B------:R-:W-:Y:S05]  /*c980*/  @P1 BRA `(.L_x_3285) ;  /* 0x0000000000181947 */ /* 0x000fea0003800000 */
[----:B------:R-:W1:Y:S01]  /*c990*/  S2R R2, SR_TID.X ;  /* 0x0000000000027919 */ /* 0x000e620000002100 */
[----:B------:R-:W-:-:S04]  /*c9a0*/  IMAD.MOV.U32 R0, RZ, RZ, 0x4100 ;  /* 0x00004100ff007424 */ /* 0x000fc800078e00ff */
[----:B------:R1:W-:Y:S02]  /*c9b0*/  SYNCS.ARRIVE.TRANS64 RZ, [R3+URZ+0x30830], R0 ;  /* 0x0308300003ff79a7 */ /* 0x0003e4000800003f */
[----:B-1----:R-:W-:-:S13]  /*c9c0*/  LOP3.LUT P0, RZ, R2, 0x1f, RZ, 0xc0, !PT ;  /* 0x0000001f02ff7812 */ /* 0x002fda000780c0ff */
[----:B------:R-:W-:Y:S05]  /*c9d0*/  @!P0 BRA `(.L_x_3285) ;  /* 0x0000000000048947 */ /* 0x000fea0003800000 */
[----:B------:R-:W-:Y:S01]  /*c9e0*/  BPT.TRAP 0x1 ;  /* 0x000000040000795c */ /* 0x000fe20000300000 */
.L_x_3285:
        /* <DEDUP_REMOVED lines=41> */
.L_x_3266:
[----:B------:R-:W-:Y:S05]  /*cc80*/  BSYNC B0 ;  /* 0x0000000000007941 */ /* 0x000fea0003800000 */
.L_x_3262:
[----:B------:R-:W-:-:S03]  /*cc90*/  UMOV UR7, 0xffffffff ;  /* 0xffffffff00077882 */ /* 0x000fc60000000000 */
[----:B------:R-:W-:Y:S05]  /*cca0*/  BRA.DIV UR7, `(.L_x_3286) ;  /* 0x0000000607f07947 */ /* 0x000fea000b800000 */
[----:B------:R-:W-:-:S13]  /*ccb0*/  ELECT P6, URZ, PT ;  /* 0x00000000003f782f */ /* 0x000fda00038c0000 */
.L_x_3315:
[----:B------:R-:W-:Y:S05]  /*ccc0*/  @!P6 BRA `(.L_x_3122) ;  /* 0x000000000084e947 */ /* 0x000fea0003800000 */
[----:B------:R-:W-:-:S06]  /*ccd0*/  ULOP3.LUT UR7, UR38, 0x2, URZ, 0xfc, !UPT ;  /* 0x0000000226077892 */ /* 0x000fcc000f8efc3f */
[----:B------:R-:W-:-:S05]  /*cce0*/  IMAD.U32 R0, RZ, RZ, UR7 ;  /* 0x00000007ff007e24 */ /* 0x000fca000f8e00ff */
[----:B------:R-:W-:-:S13]  /*ccf0*/  ISETP.NE.AND P2, PT, R0, 0x3, PT ;  /* 0x000000030000780c */ /* 0x000fda0003f45270 */
[----:B------:R-:W-:Y:S05]  /*cd00*/  @!P2 BRA `(.L_x_3287) ;  /* 0x000000000004a947 */ /* 0x000fea0003800000 */
[----:B------:R-:W-:Y:S01]  /*cd10*/  BPT.TRAP 0x1 ;  /* 0x000000040000795c */ /* 0x000fe20000300000 */
.L_x_3287:
        /* <DEDUP_REMOVED lines=15> */
.L_x_3316:
[----:B------:R-:W2:Y:S02]  /*ce10*/  SYNCS.PHASECHK.TRANS64.TRYWAIT P0, [R3+URZ], R0 ;  /* 0x00000000030075a7 */ /* 0x000ea4000800017f */
[----:B--2---:R-:W-:Y:S05]  /*ce20*/  @!P0 BRA `(.L_x_3289) ;  /* 0x0000000400c48947 */ /* 0x004fea0003800000 */
.L_x_3317:
[----:B------:R-:W-:Y:S05]  /*ce30*/  @!P2 BRA `(.L_x_3290) ;  /* 0x000000000004a947 */ /* 0x000fea0003800000 */
[----:B------:R-:W-:Y:S01]  /*ce40*/  BPT.TRAP 0x1 ;  /* 0x000000040000795c */ /* 0x000fe20000300000 */
.L_x_3290:
[----:B--2---:R-:W-:-:S04]  /*ce50*/  VIADD R3, R8, 0x30840 ;  /* 0x0003084008037836 */ /* 0x004fc80000000000 */
[----:B------:R-:W-:-:S04]  /*ce60*/  IMAD R5, R2, 0x8, R3 ;  /* 0x0000000802057824 */ /* 0x000fc800078e0203 */
[----:B------:R-:W2:Y:S02]  /*ce70*/  SYNCS.PHASECHK.TRANS64.TRYWAIT P0, [R5+URZ], R4 ;  /* 0x00000004050075a7 */ /* 0x000ea4000800017f */
[----:B--2---:R-:W-:Y:S05]  /*ce80*/  @!P0 BRA `(.L_x_3291) ;  /* 0x0000000400c08947 */ /* 0x004fea0003800000 */
.L_x_3318:
[----:B------:R-:W-:-:S07]  /*ce90*/  IMAD R3, R6, 0x8, R3 ;  /* 0x0000000806037824 */ /* 0x000fce00078e0203 */
.L_x_3292:
[----:B---3--:R3:W4:Y:S02]  /*cea0*/  SYNCS.PHASECHK.TRANS64.TRYWAIT P0, [R3+URZ], R0 ;  /* 0x00000000030075a7 */ /* 0x008724000800017f */
[----:B----4-:R-:W-:Y:S05]  /*ceb0*/  @!P0 NANOSLEEP.SYNCS 0x989680 ;  /* 0x009896800000895d */ /* 0x010fea0003900000 */
[----:B------:R-:W4:Y:S02]  /*cec0*/  @!P0 SYNCS.PHASECHK.TRANS64 P0, [R3+URZ], R0 ;  /* 0x00000000030085a7 */ /* 0x000f24000800007f */
[----:B----4-:R-:W-:Y:S05]  /*ced0*/  @!P0 BRA `(.L_x_3292) ;  /* 0xfffffffc00f08947 */ /* 0x010fea000383ffff */
.L_x_3122:
[----:B------:R-:W-:Y:S05]  /*cee0*/  BSYNC B6 ;  /* 0x0000000000067941 */ /* 0x000fea0003800000 */
.L_x_3114:
[----:B------:R-:W-:Y:S05]  /*cef0*/  EXIT ;  /* 0x000000000000794d */ /* 0x000fea0003800000 */
.L_x_3132:
[----:B------:R-:W-:Y:S02]  /*cf00*/  IMAD.MOV.U32 R12, RZ, RZ, RZ ;  /* 0x000000ffff0c7224 */ /* 0x000fe400078e00ff */
[----:B------:R-:W-:Y:S02]  /*cf10*/  IMAD.MOV.U32 R11, RZ, RZ, 0x1f ;  /* 0x0000001fff0b7424 */ /* 0x000fe400078e00ff */
[----:B------:R-:W-:-:S07]  /*cf20*/  IMAD.MOV.U32 R15, RZ, RZ, -0x1 ;  /* 0xffffffffff0f7424 */ /* 0x000fce00078e00ff */
[----:B------:R-:W-:Y:S05]  /*cf30*/  WARPSYNC.COLLECTIVE R15, `(.L_x_3293) ;  /* 0x000000000f087348 */ /* 0x000fea0003c00000 */
[----:B------:R1:W2:Y:S02]  /*cf40*/  SHFL.IDX P6, R14, R13, R12, R11 ;  /* 0x0000000c0d0e7389 */ /* 0x0002a400000c000b */
[----:B-12---:R-:W-:Y:S01]  /*cf50*/  ENDCOLLECTIVE ;  /* 0x000000000000791b */ /* 0x006fe20003800000 */
.L_x_3293:
[----:B------:R-:W-:Y:S05]  /*cf60*/  BRA `(.L_x_3294) ;  /* 0xffffff4800447947 */ /* 0x000fea000383ffff */
.L_x_3134:
        /* <DEDUP_REMOVED lines=8> */
.L_x_3138:
[----:B---3--:R3:W4:Y:S02]  /*cff0*/  SYNCS.PHASECHK.TRANS64.TRYWAIT P1, [R0+URZ+0x30810], R209 ;  /* 0x030810d1000075a7 */ /* 0x008724000802017f */
[----:B----4-:R-:W-:Y:S05]  /*d000*/  @!P1 NANOSLEEP.SYNCS 0x989680 ;  /* 0x009896800000995d */ /* 0x010fea0003900000 */
[----:B------:R-:W4:Y:S02]  /*d010*/  @!P1 SYNCS.PHASECHK.TRANS64 P1, [R0+URZ+0x30810], R209 ;  /* 0x030810d1000095a7 */ /* 0x000f24000802007f */
[----:B----4-:R-:W-:Y:S05]  /*d020*/  @!P1 BRA `(.L_x_3138) ;  /* 0xfffffffc00f09947 */ /* 0x010fea000383ffff */
[----:B------:R-:W-:Y:S05]  /*d030*/  BRA `(.L_x_3137) ;  /* 0xffffff50002c7947 */ /* 0x000fea000383ffff */
.L_x_3142:
[----:B------:R1:W1:Y:S02]  /*d040*/  SYNCS.PHASECHK.TRANS64.TRYWAIT P1, [R0+URZ+0x30830], R209 ;  /* 0x030830d1000075a7 */ /* 0x000264000802017f */
[----:B-1----:R-:W-:Y:S05]  /*d050*/  @!P1 NANOSLEEP.SYNCS 0x989680 ;  /* 0x009896800000995d */ /* 0x002fea0003900000 */
[----:B------:R-:W1:Y:S02]  /*d060*/  @!P1 SYNCS.PHASECHK.TRANS64 P1, [R0+URZ+0x30830], R209 ;  /* 0x030830d1000095a7 */ /* 0x000e64000802007f */
[----:B-1----:R-:W-:Y:S05]  /*d070*/  @!P1 BRA `(.L_x_3142) ;  /* 0xfffffffc00f09947 */ /* 0x002fea000383ffff */
[----:B------:R-:W-:Y:S05]  /*d080*/  BRA `(.L_x_3141) ;  /* 0xffffff58004c7947 */ /* 0x000fea000383ffff */
.L_x_3222:
[----:B------:R-:W-:Y:S01]  /*d090*/  BSSY B0, `(.L_x_3295) ;  /* 0x0000005000007945 */ /* 0x000fe20003800000 */
[----:B------:R-:W-:-:S07]  /*d0a0*/  IMAD.MOV.U32 R15, RZ, RZ, -0x1 ;  /* 0xffffffffff0f7424 */ /* 0x000fce00078e00ff */
[----:B------:R-:W-:Y:S05]  /*d0b0*/  WARPSYNC.COLLECTIVE R15, `(.L_x_3296) ;  /* 0x000000000f087348 */ /* 0x000fea0003c00000 */
[----:B------:R-:W-:Y:S01]  /*d0c0*/  NOP ;  /* 0x0000000000007918 */ /* 0x000fe20000000000 */
[----:B------:R-:W-:Y:S01]  /*d0d0*/  ENDCOLLECTIVE ;  /* 0x000000000000791b */ /* 0x000fe20003800000 */
.L_x_3296:
[----:B------:R-:W-:Y:S05]  /*d0e0*/  BSYNC B0 ;  /* 0x0000000000007941 */ /* 0x000fea0003800000 */
.L_x_3295:
[----:B------:R-:W-:Y:S05]  /*d0f0*/  BRA `(.L_x_3297) ;  /* 0xffffffc000fc7947 */ /* 0x000fea000383ffff */
.L_x_3235:
[----:B------:R-:W-:Y:S01]  /*d100*/  BSSY B0, `(.L_x_3298) ;  /* 0x0000005000007945 */ /* 0x000fe20003800000 */
[----:B------:R-:W-:-:S07]  /*d110*/  IMAD.MOV.U32 R15, RZ, RZ, -0x1 ;  /* 0xffffffffff0f7424 */ /* 0x000fce00078e00ff */
[----:B------:R-:W-:Y:S05]  /*d120*/  WARPSYNC.COLLECTIVE R15, `(.L_x_3299) ;  /* 0x000000000f087348 */ /* 0x000fea0003c00000 */
[----:B------:R-:W-:Y:S01]  /*d130*/  NOP ;  /* 0x0000000000007918 */ /* 0x000fe20000000000 */
[----:B------:R-:W-:Y:S01]  /*d140*/  ENDCOLLECTIVE ;  /* 0x000000000000791b */ /* 0x000fe20003800000 */
.L_x_3299:
[----:B------:R-:W-:Y:S05]  /*d150*/  BSYNC B0 ;  /* 0x0000000000007941 */ /* 0x000fea0003800000 */
.L_x_3298:
[----:B------:R-:W-:Y:S05]  /*d160*/  BRA `(.L_x_3300) ;  /* 0xffffffc800ac7947 */ /* 0x000fea000383ffff */
.L_x_3247:
[----:B------:R-:W-:Y:S01]  /*d170*/  BSSY B0, `(.L_x_3301) ;  /* 0x0000005000007945 */ /* 0x000fe20003800000 */
[----:B------:R-:W-:-:S07]  /*d180*/  IMAD.MOV.U32 R15, RZ, RZ, -0x1 ;  /* 0xffffffffff0f7424 */ /* 0x000fce00078e00ff */
[----:B------:R-:W-:Y:S05]  /*d190*/  WARPSYNC.COLLECTIVE R15, `(.L_x_3302) ;  /* 0x000000000f087348 */ /* 0x000fea0003c00000 */
[----:B------:R-:W-:Y:S01]  /*d1a0*/  NOP ;  /* 0x0000000000007918 */ /* 0x000fe20000000000 */
[----:B------:R-:W-:Y:S01]  /*d1b0*/  ENDCOLLECTIVE ;  /* 0x000000000000791b */ /* 0x000fe20003800000 */
.L_x_3302:
[----:B------:R-:W-:Y:S05]  /*d1c0*/  BSYNC B0 ;  /* 0x0000000000007941 */ /* 0x000fea0003800000 */
.L_x_3301:
[----:B------:R-:W-:Y:S05]  /*d1d0*/  BRA `(.L_x_3303) ;  /* 0xffffffcc00ec7947 */ /* 0x000fea000383ffff */
.L_x_3267:
[----:B-1----:R1:W2:Y:S02]  /*d1e0*/  SYNCS.PHASECHK.TRANS64.TRYWAIT P0, [R15+URZ+0x30820], R2 ;  /* 0x030820020f0075a7 */ /* 0x0022a4000800017f */
[----:B--2---:R-:W-:Y:S05]  /*d1f0*/  @!P0 NANOSLEEP.SYNCS 0x989680 ;  /* 0x009896800000895d */ /* 0x004fea0003900000 */
[----:B------:R-:W2:Y:S02]  /*d200*/  @!P0 SYNCS.PHASECHK.TRANS64 P0, [R15+URZ+0x30820], R2 ;  /* 0x030820020f0085a7 */ /* 0x000ea4000800007f */
[----:B--2---:R-:W-:Y:S05]  /*d210*/  @!P0 BRA `(.L_x_3267) ;  /* 0xfffffffc00f08947 */ /* 0x004fea000383ffff */
[----:B------:R-:W-:Y:S05]  /*d220*/  BRA `(.L_x_3304) ;  /* 0xffffffdc00dc7947 */ /* 0x000fea000383ffff */
.L_x_3271:
[----:B--2---:R2:W3:Y:S02]  /*d230*/  SYNCS.PHASECHK.TRANS64.TRYWAIT P1, [R15+URZ+0x30840], R18 ;  /* 0x030840120f0075a7 */ /* 0x0044e4000802017f */
[----:B---3--:R-:W-:Y:S05]  /*d240*/  @!P1 NANOSLEEP.SYNCS 0x989680 ;  /* 0x009896800000995d */ /* 0x008fea0003900000 */
[----:B------:R-:W3:Y:S02]  /*d250*/  @!P1 SYNCS.PHASECHK.TRANS64 P1, [R15+URZ+0x30840], R18 ;  /* 0x030840120f0095a7 */ /* 0x000ee4000802007f */
[----:B---3--:R-:W-:Y:S05]  /*d260*/  @!P1 BRA `(.L_x_3271) ;  /* 0xfffffffc00f09947 */ /* 0x008fea000383ffff */
[----:B------:R-:W-:Y:S05]  /*d270*/  BRA `(.L_x_3305) ;  /* 0xffffffe400807947 */ /* 0x000fea000383ffff */
.L_x_3273:
[----:B-1----:R1:W3:Y:S02]  /*d280*/  SYNCS.PHASECHK.TRANS64.TRYWAIT P1, [R15+URZ+0x30828], R18 ;  /* 0x030828120f0075a7 */ /* 0x0022e4000802017f */
[----:B---3--:R-:W-:Y:S05]  /*d290*/  @!P1 NANOSLEEP.SYNCS 0x989680 ;  /* 0x009896800000995d */ /* 0x008fea0003900000 */
[----:B------:R-:W3:Y:S02]  /*d2a0*/  @!P1 SYNCS.PHASECHK.TRANS64 P1, [R15+URZ+0x30828], R18 ;  /* 0x030828120f0095a7 */ /* 0x000ee4000802007f */
[----:B---3--:R-:W-:Y:S05]  /*d2b0*/  @!P1 BRA `(.L_x_3273) ;  /* 0xfffffffc00f09947 */ /* 0x008fea000383ffff */
[----:B------:R-:W-:Y:S05]  /*d2c0*/  BRA `(.L_x_3306) ;  /* 0xffffffe800207947 */ /* 0x000fea000383ffff */
.L_x_3275:
[----:B---3--:R3:W4:Y:S02]  /*d2d0*/  SYNCS.PHASECHK.TRANS64.TRYWAIT P1, [R15+URZ+0x30848], R18 ;  /* 0x030848120f0075a7 */ /* 0x008724000802017f */
[----:B----4-:R-:W-:Y:S05]  /*d2e0*/  @!P1 NANOSLEEP.SYNCS 0x989680 ;  /* 0x009896800000995d */ /* 0x010fea0003900000 */
[----:B------:R-:W4:Y:S02]  /*d2f0*/  @!P1 SYNCS.PHASECHK.TRANS64 P1, [R15+URZ+0x30848], R18 ;  /* 0x030848120f0095a7 */ /* 0x000f24000802007f */
[----:B----4-:R-:W-:Y:S05]  /*d300*/  @!P1 BRA `(.L_x_3275) ;  /* 0xfffffffc00f09947 */ /* 0x010fea000383ffff */
[----:B------:R-:W-:Y:S05]  /*d310*/  BRA `(.L_x_3307) ;  /* 0xffffffe800c07947 */ /* 0x000fea000383ffff */
.L_x_3277:
[----:B------:R-:W-:-:S07]  /*d320*/  SHF.L.U32 R4, R10, 0x1f, RZ ;  /* 0x0000001f0a047819 */ /* 0x000fce00000006ff */
.L_x_3308:
[----:B----4-:R4:W1:Y:S02]  /*d330*/  SYNCS.PHASECHK.TRANS64.TRYWAIT P1, [R15+URZ+0x30820], R4 ;  /* 0x030820040f0075a7 */ /* 0x010864000802017f */
[----:B-1----:R-:W-:Y:S05]  /*d340*/  @!P1 NANOSLEEP.SYNCS 0x989680 ;  /* 0x009896800000995d */ /* 0x002fea0003900000 */
[----:B------:R-:W1:Y:S02]  /*d350*/  @!P1 SYNCS.PHASECHK.TRANS64 P1, [R15+URZ+0x30820], R4 ;  /* 0x030820040f0095a7 */ /* 0x000e64000802007f */
[----:B-1----:R-:W-:Y:S05]  /*d360*/  @!P1 BRA `(.L_x_3308) ;  /* 0xfffffffc00f09947 */ /* 0x002fea000383ffff */
[----:B------:R-:W-:Y:S05]  /*d370*/  BRA `(.L_x_3309) ;  /* 0xffffffec00447947 */ /* 0x000fea000383ffff */
.L_x_3280:
[----:B----4-:R4:W1:Y:S02]  /*d380*/  SYNCS.PHASECHK.TRANS64.TRYWAIT P1, [R15+URZ+0x30840], R12 ;  /* 0x0308400c0f0075a7 */ /* 0x010864000802017f */
[----:B-1----:R-:W-:Y:S05]  /*d390*/  @!P1 NANOSLEEP.SYNCS 0x989680 ;  /* 0x009896800000995d */ /* 0x002fea0003900000 */
[----:B------:R-:W1:Y:S02]  /*d3a0*/  @!P1 SYNCS.PHASECHK.TRANS64 P1, [R15+URZ+0x30840], R12 ;  /* 0x0308400c0f0095a7 */ /* 0x000e64000802007f */
[----:B-1----:R-:W-:Y:S05]  /*d3b0*/  @!P1 BRA `(.L_x_3280) ;  /* 0xfffffffc00f09947 */ /* 0x002fea000383ffff */
[----:B------:R-:W-:Y:S05]  /*d3c0*/  BRA `(.L_x_3310) ;  /* 0xfffffff000007947 */ /* 0x000fea000383ffff */
.L_x_3282:
[----:B-1----:R1:W2:Y:S02]  /*d3d0*/  SYNCS.PHASECHK.TRANS64.TRYWAIT P1, [R15+URZ+0x30828], R12 ;  /* 0x0308280c0f0075a7 */ /* 0x0022a4000802017f */
[----:B--2---:R-:W-:Y:S05]  /*d3e0*/  @!P1 NANOSLEEP.SYNCS 0x989680 ;  /* 0x009896800000995d */ /* 0x004fea0003900000 */
[----:B------:R-:W2:Y:S02]  /*d3f0*/  @!P1 SYNCS.PHASECHK.TRANS64 P1, [R15+URZ+0x30828], R12 ;  /* 0x0308280c0f0095a7 */ /* 0x000ea4000802007f */
[----:B--2---:R-:W-:Y:S05]  /*d400*/  @!P1 BRA `(.L_x_3282) ;  /* 0xfffffffc00f09947 */ /* 0x004fea000383ffff */
[----:B------:R-:W-:Y:S05]  /*d410*/  BRA `(.L_x_3311) ;  /* 0xfffffff000947947 */ /* 0x000fea000383ffff */
.L_x_3284:
[----:B------:R1:W1:Y:S02]  /*d420*/  SYNCS.PHASECHK.TRANS64.TRYWAIT P0, [R3+URZ+0x30840], R0 ;  /* 0x03084000030075a7 */ /* 0x000264000800017f */
[----:B-1----:R-:W-:Y:S05]  /*d430*/  @!P0 NANOSLEEP.SYNCS 0x989680 ;  /* 0x009896800000895d */ /* 0x002fea0003900000 */
[----:B------:R-:W1:Y:S02]  /*d440*/  @!P0 SYNCS.PHASECHK.TRANS64 P0, [R3+URZ+0x30840], R0 ;  /* 0x03084000030085a7 */ /* 0x000e64000800007f */
[----:B-1----:R-:W-:Y:S05]  /*d450*/  @!P0 BRA `(.L_x_3284) ;  /* 0xfffffffc00f08947 */ /* 0x002fea000383ffff */
[----:B------:R-:W-:Y:S05]  /*d460*/  BRA `(.L_x_3312) ;  /* 0xfffffff400447947 */ /* 0x000fea000383ffff */
.L_x_3286:
[----:B------:R-:W-:Y:S01]  /*d470*/  BSSY B0, `(.L_x_3313) ;  /* 0x0000006000007945 */ /* 0x000fe20003800000 */
[----:B------:R-:W-:-:S07]  /*d480*/  IMAD.MOV.U32 R15, RZ, RZ, -0x1 ;  /* 0xffffffffff0f7424 */ /* 0x000fce00078e00ff */
[----:B------:R-:W-:Y:S05]  /*d490*/  WARPSYNC.COLLECTIVE R15, `(.L_x_3314) ;  /* 0x000000000f0c7348 */ /* 0x000fea0003c00000 */
[----:B------:R-:W-:Y:S02]  /*d4a0*/  ELECT P6, UR62, PT ;  /* 0x00000000003e782f */ /* 0x000fe400038c0000 */
[----:B------:R-:W-:Y:S01]  /*d4b0*/  MOV R14, UR62 ;  /* 0x0000003e000e7c02 */ /* 0x000fe20008000f00 */
[----:B------:R-:W-:Y:S10]  /*d4c0*/  ENDCOLLECTIVE ;  /* 0x000000000000791b */ /* 0x000ff40003800000 */
.L_x_3314:
[----:B------:R-:W-:Y:S05]  /*d4d0*/  BSYNC B0 ;  /* 0x0000000000007941 */ /* 0x000fea0003800000 */
.L_x_3313:
[----:B------:R-:W-:Y:S05]  /*d4e0*/  BRA `(.L_x_3315) ;  /* 0xfffffff400f47947 */ /* 0x000fea000383ffff */
.L_x_3288:
[----:B-1----:R1:W2:Y:S02]  /*d4f0*/  SYNCS.PHASECHK.TRANS64.TRYWAIT P0, [R7+URZ], R4 ;  /* 0x00000004070075a7 */ /* 0x0022a4000800017f */
[----:B--2---:R-:W-:Y:S05]  /*d500*/  @!P0 NANOSLEEP.SYNCS 0x989680 ;  /* 0x009896800000895d */ /* 0x004fea0003900000 */
[----:B------:R-:W2:Y:S02]  /*d510*/  @!P0 SYNCS.PHASECHK.TRANS64 P0, [R7+URZ], R4 ;  /* 0x00000004070085a7 */ /* 0x000ea4000800007f */
[----:B--2---:R-:W-:Y:S05]  /*d520*/  @!P0 BRA `(.L_x_3288) ;  /* 0xfffffffc00f08947 */ /* 0x004fea000383ffff */
[----:B------:R-:W-:Y:S05]  /*d530*/  BRA `(.L_x_3316) ;  /* 0xfffffff800347947 */ /* 0x000fea000383ffff */
.L_x_3289:
[----:B--2---:R2:W3:Y:S02]  /*d540*/  SYNCS.PHASECHK.TRANS64.TRYWAIT P0, [R3+URZ], R0 ;  /* 0x00000000030075a7 */ /* 0x0044e4000800017f */
[----:B---3--:R-:W-:Y:S05]  /*d550*/  @!P0 NANOSLEEP.SYNCS 0x989680 ;  /* 0x009896800000895d */ /* 0x008fea0003900000 */
[----:B------:R-:W3:Y:S02]  /*d560*/  @!P0 SYNCS.PHASECHK.TRANS64 P0, [R3+URZ], R0 ;  /* 0x00000000030085a7 */ /* 0x000ee4000800007f */
[----:B---3--:R-:W-:Y:S05]  /*d570*/  @!P0 BRA `(.L_x_3289) ;  /* 0xfffffffc00f08947 */ /* 0x008fea000383ffff */
[----:B------:R-:W-:Y:S05]  /*d580*/  BRA `(.L_x_3317) ;  /* 0xfffffff800287947 */ /* 0x000fea000383ffff */
.L_x_3291:
[----:B--2---:R2:W3:Y:S02]  /*d590*/  SYNCS.PHASECHK.TRANS64.TRYWAIT P0, [R5+URZ], R4 ;  /* 0x00000004050075a7 */ /* 0x0044e4000800017f */
[----:B---3--:R-:W-:Y:S05]  /*d5a0*/  @!P0 NANOSLEEP.SYNCS 0x989680 ;  /* 0x009896800000895d */ /* 0x008fea0003900000 */
[----:B------:R-:W3:Y:S02]  /*d5b0*/  @!P0 SYNCS.PHASECHK.TRANS64 P0, [R5+URZ], R4 ;  /* 0x00000004050085a7 */ /* 0x000ee4000800007f */
[----:B---3--:R-:W-:Y:S05]  /*d5c0*/  @!P0 BRA `(.L_x_3291) ;  /* 0xfffffffc00f08947 */ /* 0x008fea000383ffff */
[----:B------:R-:W-:Y:S05]  /*d5d0*/  BRA `(.L_x_3318) ;  /* 0xfffffff8002c7947 */ /* 0x000fea000383ffff */
.L_x_3319:
        /* <DEDUP_REMOVED lines=10> */
.L_x_3675:


//--------------------- .text._ZN7cutlass13device_kernelIN5flash11enable_sm90INS1_16FlashAttnBwdSm90INS1_25CollectiveMainloopBwdSm90ILi2ELi2ELi2EN4cute5tupleIJNS5_1CILi1EEES8_S8_EEENS6_IJNS7_ILi64EEENS7_ILi128EEESB_EEENS_6half_tEfNS_4arch4Sm90ELb1ELb0ELb1ELb1ELb0ELb1ELb0ELb0ELi2ELi1ELi2ELi1ELb0EEENS1_24CollectiveEpilogueBwdGQAISC_fSF_Li256ELb1ELb0EEENS1_25SingleTileBwdLPTSchedulerILb1ELi128ELb0EEEEEEEEEvNT_6ParamsE --------------------------
	.section	.text._ZN7cutlass13device_kernelIN5flash11enable_sm90INS1_16FlashAttnBwdSm90INS1_25CollectiveMainloopBwdSm90ILi2ELi2ELi2EN4cute5tupleIJNS5_1CILi1EEES8_S8_EEENS6_IJNS7_ILi64EEENS7_ILi128EEESB_EEENS_6half_tEfNS_4arch4Sm90ELb1ELb0ELb1ELb1ELb0ELb1ELb0ELb0ELi2ELi1ELi2ELi1ELb0EEENS1_24CollectiveEpilogueBwdGQAISC_fSF_Li256ELb1ELb0EEENS1_25SingleTileBwdLPTSchedulerILb1ELi128ELb0EEEEEEEEEvNT_6ParamsE,"ax",@progbits
	.align	128
.text._ZN7cutlass13device_kernelIN5flash11enable_sm90INS1_16FlashAttnBwdSm90INS1_25CollectiveMainloopBwdSm90ILi2ELi2ELi2EN4cute5tupleIJNS5_1CILi1EEES8_S8_EEENS6_IJNS7_ILi64EEENS7_ILi128EEESB_EEENS_6half_tEfNS_4arch4Sm90ELb1ELb0ELb1ELb1ELb0ELb1ELb0ELb0ELi2ELi1ELi2ELi1ELb0EEENS1_24CollectiveEpilogueBwdGQAISC_fSF_Li256ELb1ELb0EEENS1_25SingleTileBwdLPTSchedulerILb1ELi128ELb0EEEEEEEEEvNT_6ParamsE:
        .type           _ZN7cutlass13device_kernelIN5flash11enable_sm90INS1_16FlashAttnBwdSm90INS1_25CollectiveMainloopBwdSm90ILi2ELi2ELi2EN4cute5tupleIJNS5_1CILi1EEES8_S8_EEENS6_IJNS7_ILi64EEENS7_ILi128EEESB_EEENS_6half_tEfNS_4arch4Sm90ELb1ELb0ELb1ELb1ELb0ELb1ELb0ELb0ELi2ELi1ELi2ELi1ELb0EEENS1_24CollectiveEpilogueBwdGQAISC_fSF_Li256ELb1ELb0EEENS1_25SingleTileBwdLPTSchedulerILb1ELi128ELb0EEEEEEEEEvNT_6ParamsE,@function
        .size           _ZN7cutlass13device_kernelIN5flash11enable_sm90INS1_16FlashAttnBwdSm90INS1_25CollectiveMainloopBwdSm90ILi2ELi2ELi2EN4cute5tupleIJNS5_1CILi1EEES8_S8_EEENS6_IJNS7_ILi64EEENS7_ILi128EEESB_EEENS_6half_tEfNS_4arch4Sm90ELb1ELb0ELb1ELb1ELb0ELb1ELb0ELb0ELi2ELi1ELi2ELi1ELb0EEENS1_24CollectiveEpilogueBwdGQAISC_fSF_Li256ELb1ELb0EEENS1_25SingleTileBwdLPTSchedulerILb1ELi128ELb0EEEEEEEEEvNT_6ParamsE,(.L_x_3676 - _ZN7cutlass13device_kernelIN5flash11enable_sm90INS1_16FlashAttnBwdSm90INS1_25CollectiveMainloopBwdSm90ILi2ELi2ELi2EN4cute5tupleIJNS5_1CILi1EEES8_S8_EEENS6_IJNS7_ILi64EEENS7_ILi128EEESB_EEENS_6half_tEfNS_4arch4Sm90ELb1ELb0ELb1ELb1ELb0ELb1ELb0ELb0ELi2ELi1ELi2ELi1ELb0EEENS1_24CollectiveEpilogueBwdGQAISC_fSF_Li256ELb1ELb0EEENS1_25SingleTileBwdLPTSchedulerILb1ELi128ELb0EEEEEEEEEvNT_6ParamsE)
        .other          _ZN7cutlass13device_kernelIN5flash11enable_sm90INS1_16FlashAttnBwdSm90INS1_25CollectiveMainloopBwdSm90ILi2ELi2ELi2EN4cute5tupleIJNS5_1CILi1EEES8_S8_EEENS6_IJNS7_ILi64EEENS7_ILi128EEESB_EEENS_6half_tEfNS_4arch4Sm90ELb1ELb0ELb1ELb1ELb0ELb1ELb0ELb0ELi2ELi1ELi2ELi1ELb0EEENS1_24CollectiveEpilogueBwdGQAISC_fSF_Li256ELb1ELb0EEENS1_25SingleTileBwdLPTSchedulerILb1ELi128ELb0EEEEEEEEEvNT_6ParamsE,@"STO_CUDA_ENTRY STV_DEFAULT"
_ZN7cutlass13device_kernelIN5flash11enable_sm90INS1_16FlashAttnBwdSm90INS1_25CollectiveMainloopBwdSm90ILi2ELi2ELi2EN4cute5tupleIJNS5_1CILi1EEES8_S8_EEENS6_IJNS7_ILi64EEENS7_ILi128EEESB_EEENS_6half_tEfNS_4arch4Sm90ELb1ELb0ELb1ELb1ELb0ELb1ELb0ELb0ELi2ELi1ELi2ELi1ELb0EEENS1_24CollectiveEpilogueBwdGQAISC_fSF_Li256ELb1ELb0EEENS1_25SingleTileBwdLPTSchedulerILb1ELi128ELb0EEEEEEEEEvNT_6ParamsE:
        /* <DEDUP_REMOVED lines=24> */
.L_x_3321:
[----:B------:R-:W-:Y:S05]  /*0180*/  BSYNC B0 ;  /* 0x0000000000007941 */ /* 0x000fea0003800000 */
.L_x_3320:
        /* <DEDUP_REMOVED lines=37> */
.L_x_3322:
        /* <DEDUP_REMOVED lines=22> */
.L_x_3323:
[----:B------:R-:W-:Y:S01]  /*0540*/  PLOP3.LUT P0, PT, PT, PT, UP0, 0x80, 0x0 ;  /* 0x000000000000781c */ /* 0x000fe20003f0f008 */
[----:B------:R-:W-:Y:S01]  /*0550*/  NOP ;  /* 0x0000000000007918 */ /* 0x000fe20000000000 */
[----:B------:R-:W-:Y:S01]  /*0560*/  ULDC.64 UR46, c[0x0][0x208] ;  /* 0x00008200002e7ab9 */ /* 0x000fe20000000a00 */
[----:B------:R-:W-:Y:S01]  /*0570*/  BSSY B6, `(.L_x_3324) ;  /* 0x0000931000067945 */ /* 0x000fe20003800000 */
[----:B-12-4-:R-:W-:Y:S09]  /*0580*/  BAR.SYNC.DEFER_BLOCKING 0x0 ;  /* 0x0000000000007b1d */ /* 0x016ff20000010000 */
[----:B------:R-:W-:Y:S05]  /*0590*/  @!P0 BRA `(.L_x_3325) ;  /* 0x0000005400008947 */ /* 0x000fea0003800000 */
.L_x_3326:
        /* <DEDUP_REMOVED lines=32> */
.L_x_3327:
[----:B------:R-:W-:Y:S01]  /*07a0*/  ULDC UR7, c[0x0][0x8cc] ;  /* 0x0002330000077ab9 */ /* 0x000fe20000000800 */
[----:B------:R-:W-:Y:S01]  /*07b0*/  UMOV UR36, UR10 ;  /* 0x0000000a00247c82 */ /* 0x000fe20008000000 */
[----:B------:R-:W-:-:S11]  /*07c0*/  UISETP.NE.AND UP0, UPT, UR7, 0x1, UPT ;  /* 0x000000010700788c */ /* 0x000fd6000bf05270 */
[----:B------:R-:W-:Y:S02]  /*07d0*/  @UP0 ULDC.64 UR8, c[0x0][0x8d0] ;  /* 0x0002340000080ab9 */ /* 0x000fe40000000a00 */
[----:B------:R-:W-:-:S04]  /*07e0*/  UIMAD.WIDE.U32 UR4, UR10, UR8, URZ ;  /* 0x000000080a0472a5 */ /* 0x000fc8000f8e003f */
[----:B------:R-:W-:-:S04]  /*07f0*/  @UP0 USHF.R.U32.HI UR36, URZ, UR9, UR5 ;  /* 0x000000093f240299 */ /* 0x000fc80008011605 */
[----:B------:R-:W-:-:S12]  /*0800*/  UIMAD UR4, UR36, UR7, URZ ;  /* 0x00000007240472a4 */ /* 0x000fd8000f8e023f */
.L_x_3328:
        /* <DEDUP_REMOVED lines=23> */
.L_x_3329:
        /* <DEDUP_REMOVED lines=14> */
.L_x_3331:
[----:B------:R-:W-:-:S05]  /*0a60*/  ULDC UR4, c[0x0][0x8f4] ;  /* 0x00023d0000047ab9 */ /* 0x000fca0000000800 */
.L_x_3330:
        /* <DEDUP_REMOVED lines=20> */
.L_x_3333:
        /* <DEDUP_REMOVED lines=14> */
.L_x_3334:
        /* <DEDUP_REMOVED lines=11> */
.L_x_3335:
        /* <DEDUP_REMOVED lines=13> */
.L_x_3336:
        /* <DEDUP_REMOVED lines=102> */
.L_x_3339:
        /* <DEDUP_REMOVED lines=15> */
.L_x_3338:
        /* <DEDUP_REMOVED lines=23> */
.L_x_3341:
        /* <DEDUP_REMOVED lines=15> */
.L_x_3340:
        /* <DEDUP_REMOVED lines=8> */
.L_x_3427:
        /* <DEDUP_REMOVED lines=15> */
.L_x_3343:
        /* <DEDUP_REMOVED lines=104> */
.L_x_3355:
[----:B------:R-:W-:-:S05]  /*1fb0*/  IMAD.U32 R0, RZ, RZ, UR38 ;  /* 0x00000026ff007e24 */ /* 0x000fca000f8e00ff */
[----:B------:R-:W-:-:S04]  /*1fc0*/  LOP3.LUT R0, R0, 0x1, RZ, 0xfc, !PT ;  /* 0x0000000100007812 */ /* 0x000fc800078efcff */
[----:B------:R-:W-:-:S13]  /*1fd0*/  ISETP.NE.AND P0, PT, R0, 0x3, PT ;  /* 0x000000030000780c */ /* 0x000fda0003f05270 */
[----:B------:R-:W-:Y:S05]  /*1fe0*/  @!P0 BRA `(.L_x_3345) ;  /* 0x0000000000048947 */ /* 0x000fea0003800000 */
[----:B------:R-:W-:Y:S01]  /*1ff0*/  BPT.TRAP 0x1 ;  /* 0x000000040000795c */ /* 0x000fe20000300000 */
.L_x_3345:
        /* <DEDUP_REMOVED lines=8> */
.L_x_3346:
[----:B---3--:R-:W-:Y:S05]  /*2080*/  @P1 BRA `(.L_x_3347) ;  /* 0x0000000000081947 */ /* 0x008fea0003800000 */
[----:B------:R-:W3:Y:S02]  /*2090*/  SYNCS.PHASECHK.TRANS64.TRYWAIT P1, [R0+URZ+0x30810], R209 ;  /* 0x030810d1000075a7 */ /* 0x000ee4000802017f */
[----:B---3--:R-:W-:Y:S05]  /*20a0*/  @!P1 BRA `(.L_x_3348) ;  /* 0x0000007800389947 */ /* 0x008fea0003800000 */
.L_x_3347:
        /* <DEDUP_REMOVED lines=84> */
.L_x_3349:
[----:B------:R1:W1:Y:S01]  /*25f0*/  SYNCS.PHASECHK.TRANS64.TRYWAIT P1, [R0+URZ+0x30830], R209 ;  /* 0x030830d1000075a7 */ /* 0x000262000802017f */
[----:B------:R-:W-:Y:S05]  /*2600*/  @!P0 BRA `(.L_x_3350) ;  /* 0x0000000000048947 */ /* 0x000fea0003800000 */
[----:B------:R-:W-:Y:S01]  /*2610*/  BPT.TRAP 0x1 ;  /* 0x000000040000795c */ /* 0x000fe20000300000 */
.L_x_3350:
        /* <DEDUP_REMOVED lines=54> */
.L_x_3351:
        /* <DEDUP_REMOVED lines=492> */
.L_x_3353:
        /* <DEDUP_REMOVED lines=49> */
.L_x_3354:
        /* <DEDUP_REMOVED lines=78> */
.L_x_3337:
[----:B------:R-:W-:Y:S05]  /*5030*/  @P0 BRA `(.L_x_3332) ;  /* 0x0000004800100947 */ /* 0x000fea0003800000 */
[----:B------:R-:W-:Y:S01]  /*5040*/  ULDC.64 UR4, c[0x0][0x878] ;  /* 0x00021e0000047ab9 */ /* 0x000fe20000000a00 */
[----:B------:R-:W1:Y:S01]  /*5050*/  S2R R4, SR_TID.X ;  /* 0x0000000000047919 */ /* 0x000e620000002100 */
[----:B------:R-:W-:Y:S01]  /*5060*/  UISETP.NE.U32.AND UP0, UPT, UR4, URZ, UPT ;  /* 0x0000003f0400728c */ /* 0x000fe2000bf05070 */
[----:B------:R-:W2:Y:S01]  /*5070*/  S2UR UR10, SR_CgaCtaId ;  /* 0x00000000000a79c3 */ /* 0x000ea20000008800 */
[----:B------:R-:W-:Y:S01]  /*5080*/  UMOV UR7, 0x400 ;  /* 0x0000040000077882 */ /* 0x000fe20000000000 */
[----:B------:R-:W-:Y:S02]  /*5090*/  USHF.L.U32 UR36, UR36, 0xe, URZ ;  /* 0x0000000e24247899 */ /* 0x000fe4000800063f */
[----:B------:R-:W-:Y:S01]  /*50a0*/  UISETP.NE.AND.EX UP0, UPT, UR5, URZ, UPT, UP0 ;  /* 0x0000003f0500728c */ /* 0x000fe2000bf05300 */
[----:B------:R-:W-:Y:S01]  /*50b0*/  ULDC.64 UR12, c[0x0][0x818] ;  /* 0x00020600000c7ab9 */ /* 0x000fe20000000a00 */
[----:B------:R-:W-:Y:S01]  /*50c0*/  ULDC.64 UR14, c[0x0][0x840] ;  /* 0x00021000000e7ab9 */ /* 0x000fe20000000a00 */
[----:B------:R-:W-:-:S03]  /*50d0*/  ULDC.64 UR16, c[0x0][0x848] ;  /* 0x0002120000107ab9 */ /* 0x000fc60000000a00 */
[----:B------:R-:W-:-:S05]  /*50e0*/  PLOP3.LUT P0, PT, PT, PT, UP0, 0x80, 0x0 ;  /* 0x000000000000781c */ /* 0x000fca0003f0f008 */
[----:B------:R-:W-:Y:S02]  /*50f0*/  @UP0 ULDC.64 UR4, c[0x0][0x878] ;  /* 0x00021e0000040ab9 */ /* 0x000fe40000000a00 */
[----:B------:R-:W-:-:S06]  /*5100*/  @UP0 UIMAD.WIDE UR4, UR39, 0x4, UR4 ;  /* 0x00000004270408a5 */ /* 0x000fcc000f8e0204 */
[----:B------:R-:W-:Y:S02]  /*5110*/  IMAD.U32 R2, RZ, RZ, UR4 ;  /* 0x00000004ff027e24 */ /* 0x000fe4000f8e00ff */
[----:B------:R-:W-:Y:S01]  /*5120*/  IMAD.U32 R3, RZ, RZ, UR5 ;  /* 0x00000005ff037e24 */ /* 0x000fe2000f8e00ff */
[----:B------:R-:W-:-:S04]  /*5130*/  ULDC UR5, c[0x0][0x850] ;  /* 0x0002140000057ab9 */ /* 0x000fc80000000800 */
[----:B------:R-:W3:Y:S01]  /*5140*/  @P0 LDG.E R2, desc[UR46][R2.64] ;  /* 0x0000002e02020981 */ /* 0x000ee2000c1e1900 */
[----:B-1----:R-:W-:Y:S01]  /*5150*/  VIADD R5, R4, 0xffffff80 ;  /* 0xffffff8004057836 */ /* 0x002fe20000000000 */
[----:B------:R-:W-:Y:S01]  /*5160*/  UISETP.NE.AND UP1, UPT, UR5, 0x1, UPT ;  /* 0x000000010500788c */ /* 0x000fe2000bf25270 */
[----:B------:R-:W-:Y:S03]  /*5170*/  BSSY B0, `(.L_x_3356) ;  /* 0x000005a000007945 */ /* 0x000fe60003800000 */
[----:B------:R-:W-:-:S07]  /*5180*/  SHF.R.S32.HI R0, RZ, 0x1f, R5 ;  /* 0x0000001fff007819 */ /* 0x000fce0000011405 */
[----:B------:R-:W-:Y:S02]  /*5190*/  @UP1 ULDC UR8, c[0x0][0x854] ;  /* 0x0002150000081ab9 */ /* 0x000fe40000000800 */
[----:B------:R-:W-:Y:S01]  /*51a0*/  UIMAD.WIDE.U32 UR8, UR37, UR8, URZ ;  /* 0x00000008250872a5 */ /* 0x000fe2000f8e003f */
[----:B------:R-:W-:Y:S01]  /*51b0*/  BAR.SYNC.DEFER_BLOCKING 0x1, 0x100 ;  /* 0x0044000000007b1d */ /* 0x000fe20000010000 */
[----:B---3--:R-:W-:Y:S02]  /*51c0*/  @P0 R2UR UR4, R2 ;  /* 0x00000000020402ca */ /* 0x008fe400000e0000 */
        /* <DEDUP_REMOVED lines=10> */
[----:B--2---:R-:W-:Y:S02]  /*5270*/  ULEA UR4, UR10, UR7, 0x18 ;  /* 0x000000070a047291 */ /* 0x004fe4000f8ec03f */
[----:B------:R-:W-:-:S04]  /*5280*/  @UP0 USHF.L.U32 UR5, UR5, 0x7, URZ ;  /* 0x0000000705050899 */ /* 0x000fc8000800063f */
[----:B------:R-:W-:Y:S01]  /*5290*/  @UP0 ULOP3.LUT UR6, UR5, 0xffffc000, URZ, 0xc0, !UPT ;  /* 0xffffc00005060892 */ /* 0x000fe2000f8ec03f */
[----:B------:R-:W-:Y:S02]  /*52a0*/  LEA R0, R0, UR4, 0x2 ;  /* 0x0000000400007c11 */ /* 0x000fe4000f8e10ff */
[----:B------:R-:W-:Y:S01]  /*52b0*/  @UP1 ULDC UR5, c[0x0][0x858] ;  /* 0x0002160000051ab9 */ /* 0x000fe20000000800 */
[----:B------:R-:W-:Y:S02]  /*52c0*/  @UP0 USHF.R.S32.HI UR7, URZ, 0x1f, UR6 ;  /* 0x0000001f3f070899 */ /* 0x000fe40008011406 */
[----:B------:R-:W-:Y:S01]  /*52d0*/  @UP1 USHF.R.U32.HI UR37, URZ, UR5, UR9 ;  /* 0x000000053f251299 */ /* 0x000fe20008011609 */
[----:B------:R1:W-:Y:S01]  /*52e0*/  STS.128 [R0], R24 ;  /* 0x0000001800007388 */ /* 0x0003e20000000c00 */
[----:B------:R-:W-:Y:S02]  /*52f0*/  @!UP0 UMOV UR6, URZ ;  /* 0x0000003f00068c82 */ /* 0x000fe40008000000 */
[----:B------:R-:W-:Y:S01]  /*5300*/  USHF.R.S32.HI UR5, URZ, 0x1f, UR37 ;  /* 0x0000001f3f057899 */ /* 0x000fe20008011425 */
[----:B------:R1:W-:Y:S01]  /*5310*/  STS.128 [R0+0x800], R28 ;  /* 0x0008001c00007388 */ /* 0x0003e20000000c00 */
[----:B------:R-:W-:Y:S01]  /*5320*/  UIADD3 UR8, UP1, UR36, UR6, URZ ;  /* 0x0000000624087290 */ /* 0x000fe2000ff3e03f */
[----:B------:R-:W-:Y:S01]  /*5330*/  @!UP0 UMOV UR7, URZ ;  /* 0x0000003f00078c82 */ /* 0x000fe20008000000 */
[----:B------:R-:W-:Y:S01]  /*5340*/  UIMAD UR6, UR5, UR12, URZ ;  /* 0x0000000c050672a4 */ /* 0x000fe2000f8e023f */
[----:B------:R1:W-:Y:S01]  /*5350*/  STS.128 [R0+0x1000], R32 ;  /* 0x0010002000007388 */ /* 0x0003e20000000c00 */
[----:B------:R-:W-:-:S02]  /*5360*/  ULEA.HI.X.SX32 UR9, UR36, UR7, 0x1, UP1 ;  /* 0x0000000724097291 */ /* 0x000fc400088f0e3f */
[----:B------:R-:W-:Y:S01]  /*5370*/  UIMAD UR5, UR5, UR14, URZ ;  /* 0x0000000e050572a4 */ /* 0x000fe2000f8e023f */
[----:B------:R1:W-:Y:S01]  /*5380*/  STS.128 [R0+0x1800], R36 ;  /* 0x0018002400007388 */ /* 0x0003e20000000c00 */
[----:B------:R-:W-:Y:S02]  /*5390*/  UIMAD UR10, UR37, UR13, UR6 ;  /* 0x0000000d250a72a4 */ /* 0x000fe4000f8e0206 */
[----:B------:R-:W-:Y:S01]  /*53a0*/  UIMAD.WIDE.U32 UR6, UR37, UR12, UR8 ;  /* 0x0000000c250672a5 */ /* 0x000fe2000f8e0008 */
[----:B------:R1:W-:Y:S01]  /*53b0*/  STS.128 [R0+0x2000], R40 ;  /* 0x0020002800007388 */ /* 0x0003e20000000c00 */
[----:B------:R-:W-:Y:S02]  /*53c0*/  UIMAD UR12, UR37, UR15, UR5 ;  /* 0x0000000f250c72a4 */ /* 0x000fe4000f8e0205 */
[----:B------:R-:W-:Y:S01]  /*53d0*/  USHF.R.S32.HI UR5, URZ, 0x1f, UR39 ;  /* 0x0000001f3f057899 */ /* 0x000fe20008011427 */
[----:B------:R1:W-:Y:S01]  /*53e0*/  STS.128 [R0+0x2800], R44 ;  /* 0x0028002c00007388 */ /* 0x0003e20000000c00 */
[----:B------:R-:W-:-:S02]  /*53f0*/  UIMAD.WIDE.U32 UR8, UR37, UR14, UR8 ;  /* 0x0000000e250872a5 */ /* 0x000fc4000f8e0008 */
[----:B------:R-:W-:Y:S01]  /*5400*/  USEL UR5, UR5, URZ, !UP0 ;  /* 0x0000003f05057287 */ /* 0x000fe2000c000000 */
[----:B------:R1:W-:Y:S01]  /*5410*/  STS.128 [R0+0x3000], R48 ;  /* 0x0030003000007388 */ /* 0x0003e20000000c00 */
[----:B------:R-:W-:Y:S01]  /*5420*/  ULDC.64 UR14, c[0x0][0x820] ;  /* 0x00020800000e7ab9 */ /* 0x000fe20000000a00 */
[----:B------:R-:W-:Y:S02]  /*5430*/  USEL UR39, UR39, URZ, !UP0 ;  /* 0x0000003f27277287 */ /* 0x000fe4000c000000 */
[----:B------:R1:W-:Y:S01]  /*5440*/  STS.128 [R0+0x3800], R52 ;  /* 0x0038003400007388 */ /* 0x0003e20000000c00 */
[----:B------:R-:W-:Y:S02]  /*5450*/  UIMAD UR11, UR5, UR14, URZ ;  /* 0x0000000e050b72a4 */ /* 0x000fe4000f8e023f */
[----:B------:R-:W-:Y:S01]  /*5460*/  UIADD3 UR7, UR7, UR10, URZ ;  /* 0x0000000a07077290 */ /* 0x000fe2000fffe03f */
[----:B------:R1:W-:Y:S01]  /*5470*/  STS.128 [R0+0x4000], R56 ;  /* 0x0040003800007388 */ /* 0x0003e20000000c00 */
[----:B------:R-:W-:-:S02]  /*5480*/  UIMAD UR5, UR5, UR16, URZ ;  /* 0x00000010050572a4 */ /* 0x000fc4000f8e023f */
[----:B------:R-:W-:Y:S01]  /*5490*/  UIADD3 UR9, UR9, UR12, URZ ;  /* 0x0000000c09097290 */ /* 0x000fe2000fffe03f */
[----:B------:R1:W-:Y:S01]  /*54a0*/  STS.128 [R0+0x4800], R60 ;  /* 0x0048003c00007388 */ /* 0x0003e20000000c00 */
[----:B------:R-:W-:Y:S02]  /*54b0*/  UIMAD UR11, UR39, UR15, UR11 ;  /* 0x0000000f270b72a4 */ /* 0x000fe4000f8e020b */
[----:B------:R-:W-:Y:S01]  /*54c0*/  UIMAD.WIDE.U32 UR6, UR39, UR14, UR6 ;  /* 0x0000000e270672a5 */ /* 0x000fe2000f8e0006 */
[----:B------:R1:W-:Y:S01]  /*54d0*/  STS.128 [R0+0x5000], R64 ;  /* 0x0050004000007388 */ /* 0x0003e20000000c00 */
[----:B------:R-:W-:Y:S02]  /*54e0*/  UIMAD UR5, UR39, UR17, UR5 ;  /* 0x00000011270572a4 */ /* 0x000fe4000f8e0205 */
[----:B------:R-:W-:Y:S01]  /*54f0*/  UIMAD.WIDE.U32 UR8, UR39, UR16, UR8 ;  /* 0x00000010270872a5 */ /* 0x000fe2000f8e0008 */
[----:B------:R1:W-:Y:S01]  /*5500*/  STS.128 [R0+0x5800], R68 ;  /* 0x0058004400007388 */ /* 0x0003e20000000c00 */
[----:B------:R-:W-:Y:S01]  /*5510*/  ULDC.64 UR12, c[0x0][0x800] ;  /* 0x00020000000c7ab9 */ /* 0x000fe20000000a00 */
[----:B------:R-:W-:Y:S01]  /*5520*/  ULDC.64 UR14, c[0x0][0x828] ;  /* 0x00020a00000e7ab9 */ /* 0x000fe20000000a00 */
[----:B------:R-:W-:Y:S01]  /*5530*/  UIADD3 UR7, UR7, UR11, URZ ;  /* 0x0000000b07077290 */ /* 0x000fe2000fffe03f */
        /* <DEDUP_REMOVED lines=22> */
.L_x_3358:
[----:B------:R-:W-:Y:S01]  /*56a0*/  @P0 ELECT P1, URZ, PT ;  /* 0x00000000003f082f */ /* 0x000fe20003820000 */
[----:B------:R2:W-:-:S12]  /*56b0*/  UBLKRED.G.S.ADD.F32.RN [UR6], [UR4], UR5, desc[UR8] ;  /* 0x00000806040073bb */ /* 0x0005d800080a1405 */
[----:B------:R-:W-:Y:S02]  /*56c0*/  @P1 PLOP3.LUT P0, PT, P1, PT, PT, 0x8, 0x0 ;  /* 0x000000000000181c */ /* 0x000fe40000f0e170 */
[----:B------:R-:W-:-:S11]  /*56d0*/  PLOP3.LUT P1, PT, PT, PT, PT, 0x8, 0x0 ;  /* 0x000000000000781c */ /* 0x000fd60003f2e170 */
[----:B--2---:R-:W-:Y:S05]  /*56e0*/  @P0 BRA.U.ANY `(.L_x_3358) ;  /* 0xfffffffd00ec0947 */ /* 0x004fea000393ffff */
[----:B------:R0:W-:Y:S01]  /*56f0*/  UTMACMDFLUSH ;  /* 0x00000000000079b7 */ /* 0x0001e20000000000 */
[----:B------:R-:W-:-:S04]  /*5700*/  DEPBAR.LE SB0, 0x0 ;  /* 0x000080000000791a */ /* 0x000fc80000000000 */
.L_x_3357:
[----:B------:R-:W-:Y:S05]  /*5710*/  BSYNC B0 ;  /* 0x0000000000007941 */ /* 0x000fea0003800000 */
.L_x_3356:
        /* <DEDUP_REMOVED lines=32> */
.L_x_3359:
[----:B------:R-:W-:Y:S01]  /*5920*/  @P0 ELECT P1, URZ, PT ;  /* 0x00000000003f082f */ /* 0x000fe20003820000 */
[----:B------:R2:W-:-:S12]  /*5930*/  UBLKRED.G.S.ADD.F32.RN [UR6], [UR4], UR5, desc[UR8] ;  /* 0x00000806040073bb */ /* 0x0005d800080a1405 */
[----:B------:R-:W-:Y:S02]  /*5940*/  @P1 PLOP3.LUT P0, PT, P1, PT, PT, 0x8, 0x0 ;  /* 0x000000000000181c */ /* 0x000fe40000f0e170 */
[----:B------:R-:W-:-:S11]  /*5950*/  PLOP3.LUT P1, PT, PT, PT, PT, 0x8, 0x0 ;  /* 0x000000000000781c */ /* 0x000fd60003f2e170 */
[----:B--2---:R-:W-:Y:S05]  /*5960*/  @P0 BRA.U.ANY `(.L_x_3359) ;  /* 0xfffffffd00ec0947 */ /* 0x004fea000393ffff */
[----:B------:R0:W-:Y:S01]  /*5970*/  UTMACMDFLUSH ;  /* 0x00000000000079b7 */ /* 0x0001e20000000000 */
[----:B------:R-:W-:-:S04]  /*5980*/  DEPBAR.LE SB0, 0x0 ;  /* 0x000080000000791a */ /* 0x000fc80000000000 */
[----:B------:R-:W-:Y:S05]  /*5990*/  BRA `(.L_x_3332) ;  /* 0x0000003c00b87947 */ /* 0x000fea0003800000 */
.L_x_3325:
        /* <DEDUP_REMOVED lines=29> */
.L_x_3361:
[----:B------:R-:W-:Y:S01]  /*5b70*/  ULDC UR9, c[0x0][0x8cc] ;  /* 0x0002330000097ab9 */ /* 0x000fe20000000800 */
[----:B------:R-:W-:Y:S01]  /*5b80*/  UMOV UR7, UR8 ;  /* 0x0000000800077c82 */ /* 0x000fe20008000000 */
[----:B------:R-:W-:-:S11]  /*5b90*/  UISETP.NE.AND UP0, UPT, UR9, 0x1, UPT ;  /* 0x000000010900788c */ /* 0x000fd6000bf05270 */
[----:B------:R-:W-:Y:S02]  /*5ba0*/  @UP0 ULDC.64 UR10, c[0x0][0x8d0] ;  /* 0x00023400000a0ab9 */ /* 0x000fe40000000a00 */
[----:B------:R-:W-:-:S04]  /*5bb0*/  UIMAD.WIDE.U32 UR4, UR8, UR10, URZ ;  /* 0x0000000a080472a5 */ /* 0x000fc8000f8e003f */
[----:B------:R-:W-:-:S04]  /*5bc0*/  @UP0 USHF.R.U32.HI UR7, URZ, UR11, UR5 ;  /* 0x0000000b3f070299 */ /* 0x000fc80008011605 */
[----:B------:R-:W-:-:S12]  /*5bd0*/  UIMAD UR4, UR7, UR9, URZ ;  /* 0x00000009070472a4 */ /* 0x000fd8000f8e023f */
.L_x_3362:
        /* <DEDUP_REMOVED lines=23> */
.L_x_3363:
        /* <DEDUP_REMOVED lines=13> */
.L_x_3365:
[----:B------:R-:W-:-:S05]  /*5e20*/  ULDC UR4, c[0x0][0x8f4] ;  /* 0x00023d0000047ab9 */ /* 0x000fca0000000800 */
.L_x_3364:
        /* <DEDUP_REMOVED lines=46> */
.L_x_3366:
        /* <DEDUP_REMOVED lines=13> */
.L_x_3367:
        /* <DEDUP_REMOVED lines=12> */
.L_x_3368:
        /* <DEDUP_REMOVED lines=54> */
.L_x_3371:
[----:B------:R-:W-:Y:S05]  /*6600*/  BSYNC B0 ;  /* 0x0000000000007941 */ /* 0x000fea0003800000 */
.L_x_3370:
        /* <DEDUP_REMOVED lines=19> */
.L_x_3373:
[----:B------:R-:W-:Y:S05]  /*6740*/  BSYNC B0 ;  /* 0x0000000000007941 */ /* 0x000fea0003800000 */
.L_x_3372:
[----:B------:R-:W-:Y:S06]  /*6750*/  BAR.ARV 0xa, 0xa0 ;  /* 0x0282800000007b1d */ /* 0x000fec0000002000 */
[----:B------:R-:W-:Y:S04]  /*6760*/  BSSY B0, `(.L_x_3374) ;  /* 0x0000003000007945 */ /* 0x000fe80003800000 */
[----:B------:R-:W-:Y:S05]  /*6770*/  @!P0 BRA `(.L_x_3375) ;  /* 0x0000000000048947 */ /* 0x000fea0003800000 */
[----:B------:R-:W-:-:S04]  /*6780*/  DEPBAR.LE SB0, 0x0 ;  /* 0x000080000000791a */ /* 0x000fc80000000000 */
.L_x_3375:
[----:B------:R-:W-:Y:S05]  /*6790*/  BSYNC B0 ;  /* 0x0000000000007941 */ /* 0x000fea0003800000 */
.L_x_3374:
[----:B------:R-:W-:Y:S06]  /*67a0*/  BAR.ARV 0xb, 0xa0 ;  /* 0x02c2800000007b1d */ /* 0x000fec0000002000 */
[----:B------:R-:W-:Y:S01]  /*67b0*/  UIADD3 UR18, UR12, 0x1, URZ ;  /* 0x000000010c127890 */ /* 0x000fe2000fffe03f */
[----:B------:R-:W-:Y:S11]  /*67c0*/  BRA `(.L_x_3376) ;  /* 0x0000000000047947 */ /* 0x000ff60003800000 */
.L_x_3369:
[----:B------:R-:W-:-:S05]  /*67d0*/  UMOV UR18, UR12 ;  /* 0x0000000c00127c82 */ /* 0x000fca0008000000 */
.L_x_3376:
        /* <DEDUP_REMOVED lines=22> */
.L_x_3389:
        /* <DEDUP_REMOVED lines=20> */
.L_x_3378:
[----:B------:R-:W-:Y:S05]  /*6a80*/  BSYNC B0 ;  /* 0x0000000000007941 */ /* 0x000fea0003800000 */
.L_x_3377:
        /* <DEDUP_REMOVED lines=13> */
.L_x_3380:
[----:B------:R-:W-:Y:S05]  /*6b60*/  BSYNC B0 ;  /* 0x0000000000007941 */ /* 0x000fea0003800000 */
.L_x_3379:
[----:B------:R-:W-:Y:S06]  /*6b70*/  BAR.ARV 0xa, 0xa0 ;  /* 0x0282800000007b1d */ /* 0x000fec0000002000 */
[----:B------:R-:W-:Y:S04]  /*6b80*/  BSSY B0, `(.L_x_3381) ;  /* 0x0000003000007945 */ /* 0x000fe80003800000 */
[----:B------:R-:W-:Y:S05]  /*6b90*/  @!P0 BRA `(.L_x_3382) ;  /* 0x0000000000048947 */ /* 0x000fea0003800000 */
[----:B------:R-:W-:-:S04]  /*6ba0*/  DEPBAR.LE SB0, 0x0 ;  /* 0x000080000000791a */ /* 0x000fc80000000000 */
.L_x_3382:
[----:B------:R-:W-:Y:S05]  /*6bb0*/  BSYNC B0 ;  /* 0x0000000000007941 */ /* 0x000fea0003800000 */
.L_x_3381:
        /* <DEDUP_REMOVED lines=13> */
.L_x_3384:
[----:B------:R-:W-:Y:S05]  /*6c90*/  BSYNC B0 ;  /* 0x0000000000007941 */ /* 0x000fea0003800000 */
.L_x_3383:
        /* <DEDUP_REMOVED lines=13> */
.L_x_3386:
[----:B------:R-:W-:Y:S05]  /*6d70*/  BSYNC B0 ;  /* 0x0000000000007941 */ /* 0x000fea0003800000 */
.L_x_3385:
[----:B------:R-:W-:Y:S01]  /*6d80*/  UIADD3 UR18, UR18, 0x2, URZ ;  /* 0x0000000212127890 */ /* 0x000fe2000fffe03f */
[----:B------:R-:W-:Y:S06]  /*6d90*/  BAR.ARV 0xa, 0xa0 ;  /* 0x0282800000007b1d */ /* 0x000fec0000002000 */
[----:B------:R-:W-:Y:S01]  /*6da0*/  UISETP.GE.AND UP0, UPT, UR18, UR7, UPT ;  /* 0x000000071200728c */ /* 0x000fe2000bf06270 */
[----:B------:R-:W-:Y:S04]  /*6db0*/  BSSY B0, `(.L_x_3387) ;  /* 0x0000003000007945 */ /* 0x000fe80003800000 */
[----:B------:R-:W-:Y:S06]  /*6dc0*/  @!P0 BRA `(.L_x_3388) ;  /* 0x0000000000048947 */ /* 0x000fec0003800000 */
[----:B------:R-:W-:-:S04]  /*6dd0*/  DEPBAR.LE SB0, 0x0 ;  /* 0x000080000000791a */ /* 0x000fc80000000000 */
.L_x_3388:
[----:B------:R-:W-:Y:S05]  /*6de0*/  BSYNC B0 ;  /* 0x0000000000007941 */ /* 0x000fea0003800000 */
.L_x_3387:
[----:B------:R-:W-:Y:S06]  /*6df0*/  BAR.ARV 0xb, 0xa0 ;  /* 0x02c2800000007b1d */ /* 0x000fec0000002000 */
[----:B------:R-:W-:Y:S01]  /*6e00*/  PLOP3.LUT P1, PT, PT, PT, UP0, 0x80, 0x0 ;  /* 0x000000000000781c */ /* 0x000fe20003f2f008 */
[----:B------:R-:W-:Y:S02]  /*6e10*/  UIADD3 UR26, UR26, 0x4000, URZ ;  /* 0x000040001a1a7890 */ /* 0x000fe4000fffe03f */
[----:B------:R-:W-:-:S10]  /*6e20*/  UIADD3 UR6, UR6, 0x4000, URZ ;  /* 0x0000400006067890 */ /* 0x000fd4000fffe03f */
[----:B------:R-:W-:Y:S05]  /*6e30*/  @!P1 BRA `(.L_x_3389) ;  /* 0xfffffff800c09947 */ /* 0x000fea000383ffff */
[----:B------:R-:W-:Y:S05]  /*6e40*/  BRA `(.L_x_3332) ;  /* 0x00000028008c7947 */ /* 0x000fea0003800000 */
.L_x_3360:
        /* <DEDUP_REMOVED lines=22> */
.L_x_3390:
[----:B------:R-:W-:Y:S01]  /*6fb0*/  ULDC UR9, c[0x0][0x8cc] ;  /* 0x0002330000097ab9 */ /* 0x000fe20000000800 */
[----:B------:R-:W-:Y:S01]  /*6fc0*/  UMOV UR7, UR8 ;  /* 0x0000000800077c82 */ /* 0x000fe20008000000 */
[----:B------:R-:W-:-:S11]  /*6fd0*/  UISETP.NE.AND UP0, UPT, UR9, 0x1, UPT ;  /* 0x000000010900788c */ /* 0x000fd6000bf05270 */
[----:B------:R-:W-:Y:S02]  /*6fe0*/  @UP0 ULDC.64 UR10, c[0x0][0x8d0] ;  /* 0x00023400000a0ab9 */ /* 0x000fe40000000a00 */
[----:B------:R-:W-:-:S04]  /*6ff0*/  UIMAD.WIDE.U32 UR4, UR8, UR10, URZ ;  /* 0x0000000a080472a5 */ /* 0x000fc8000f8e003f */
[----:B------:R-:W-:-:S04]  /*7000*/  @UP0 USHF.R.U32.HI UR7, URZ, UR11, UR5 ;  /* 0x0000000b3f070299 */ /* 0x000fc80008011605 */
[----:B------:R-:W-:-:S12]  /*7010*/  UIMAD UR4, UR7, UR9, URZ ;  /* 0x00000009070472a4 */ /* 0x000fd8000f8e023f */
.L_x_3391:
        /* <DEDUP_REMOVED lines=23> */
.L_x_3392:
        /* <DEDUP_REMOVED lines=14> */
.L_x_3394:
[----:B------:R-:W-:-:S05]  /*7270*/  ULDC UR4, c[0x0][0x8f4] ;  /* 0x00023d0000047ab9 */ /* 0x000fca0000000800 */
.L_x_3393:
        /* <DEDUP_REMOVED lines=60> */
.L_x_3396:
        /* <DEDUP_REMOVED lines=12> */
.L_x_3397:
[----:B------:R-:W-:Y:S05]  /*7700*/  @!P2 BRA `(.L_x_3398) ;  /* 0x000000000014a947 */ /* 0x000fea0003800000 */
[----:B------:R-:W-:Y:S02]  /*7710*/  IMAD.U32 R2, RZ, RZ, UR14 ;  /* 0x0000000eff027e24 */ /* 0x000fe4000f8e00ff */
[----:B------:R-:W-:-:S05]  /*7720*/  IMAD.U32 R3, RZ, RZ, UR15 ;  /* 0x0000000fff037e24 */ /* 0x000fca000f8e00ff */
[----:B------:R-:W2:Y:S04]  /*7730*/  LDG.E R5, desc[UR46][R2.64] ;  /* 0x0000002e02057981 */ /* 0x000ea8000c1e1900 */
[----:B------:R-:W2:Y:S02]  /*7740*/  LDG.E R4, desc[UR46][R2.64+0x4] ;  /* 0x0000042e02047981 */ /* 0x000ea4000c1e1900 */
[----:B--2---:R-:W-:-:S07]  /*7750*/  IMAD.IADD R4, R4, 0x1, -R5 ;  /* 0x0000000104047824 */ /* 0x004fce00078e0a05 */
.L_x_3398:
        /* <DEDUP_REMOVED lines=62> */
.L_x_3428:
        /* <DEDUP_REMOVED lines=15> */
.L_x_3401:
        /* <DEDUP_REMOVED lines=92> */
.L_x_3412:
[----:B-123--:R-:W-:-:S04]  /*81f0*/  SHF.L.U32 R18, R10, 0x1f, RZ ;  /* 0x0000001f0a127819 */ /* 0x00efc800000006ff */
[----:B------:R-:W2:Y:S02]  /*8200*/  SYNCS.PHASECHK.TRANS64.TRYWAIT P1, [R15+URZ+0x30840], R18 ;  /* 0x030840120f0075a7 */ /* 0x000ea4000802017f */
[----:B--2---:R-:W-:Y:S05]  /*8210*/  @!P1 BRA `(.L_x_3404) ;  /* 0x0000001800189947 */ /* 0x004fea0003800000 */
.L_x_3429:
        /* <DEDUP_REMOVED lines=8> */
.L_x_3405:
        /* <DEDUP_REMOVED lines=37> */
.L_x_3430:
        /* <DEDUP_REMOVED lines=8> */
.L_x_3407:
        /* <DEDUP_REMOVED lines=37> */
.L_x_3431:
        /* <DEDUP_REMOVED lines=8> */
.L_x_3409:
        /* <DEDUP_REMOVED lines=31> */
.L_x_3433:
        /* <DEDUP_REMOVED lines=8> */
.L_x_3411:
        /* <DEDUP_REMOVED lines=37> */
.L_x_3403:
[----:B------:R-:W4:Y:S02]  /*8d00*/  LDL.LU R4, [R1+0x8] ;  /* 0x0000080001047983 */ /* 0x000f240000300800 */
[----:B----4-:R-:W-:Y:S02]  /*8d10*/  ISETP.NE.AND P1, PT, R4, RZ, PT ;  /* 0x000000ff0400720c */ /* 0x010fe40003f25270 */
[----:B------:R4:W5:Y:S11]  /*8d20*/  LDL R4, [R1+0x4] ;  /* 0x0000040001047983 */ /* 0x0009760000100800 */
[----:B----4-:R-:W-:Y:S05]  /*8d30*/  @!P1 BRA `(.L_x_3402) ;  /* 0x00000004005c9947 */ /* 0x010fea0003800000 */
[----:B------:R-:W-:-:S04]  /*8d40*/  SHF.L.U32 R12, R10, 0x1f, RZ ;  /* 0x0000001f0a0c7819 */ /* 0x000fc800000006ff */
[----:B------:R-:W4:Y:S02]  /*8d50*/  SYNCS.PHASECHK.TRANS64.TRYWAIT P1, [R15+URZ+0x30840], R12 ;  /* 0x0308400c0f0075a7 */ /* 0x000f24000802017f */
[----:B----4-:R-:W-:Y:S05]  /*8d60*/  @!P1 BRA `(.L_x_3413) ;  /* 0x0000000c00989947 */ /* 0x010fea0003800000 */
.L_x_3434:
        /* <DEDUP_REMOVED lines=8> */
.L_x_3414:
        /* <DEDUP_REMOVED lines=34> */
.L_x_3435:
        /* <DEDUP_REMOVED lines=8> */
.L_x_3416:
        /* <DEDUP_REMOVED lines=34> */
.L_x_3402:
[----:B------:R-:W1:Y:S01]  /*92b0*/  S2R R0, SR_TID.X ;  /* 0x0000000000007919 */ /* 0x000e620000002100 */
[----:B------:R-:W-:Y:S01]  /*92c0*/  IMAD R3, R16, 0x8, R15 ;  /* 0x0000000810037824 */ /* 0x000fe200078e020f */
[----:B-1----:R-:W-:Y:S02]  /*92d0*/  LOP3.LUT R2, R0, 0x7f, RZ, 0xc0, !PT ;  /* 0x0000007f00027812 */ /* 0x002fe400078ec0ff */
[----:B------:R-:W-:Y:S02]  /*92e0*/  SHF.L.U32 R0, R10, 0x1f, RZ ;  /* 0x0000001f0a007819 */ /* 0x000fe400000006ff */
[----:B------:R-:W-:Y:S02]  /*92f0*/  ISETP.NE.AND P1, PT, R2, RZ, PT ;  /* 0x000000ff0200720c */ /* 0x000fe40003f25270 */
[----:B------:R-:W1:Y:S02]  /*9300*/  SYNCS.PHASECHK.TRANS64.TRYWAIT P0, [R3+URZ+0x30840], R0 ;  /* 0x03084000030075a7 */ /* 0x000e64000800017f */
[----:B-1----:R-:W-:Y:S09]  /*9310*/  @!P0 BRA `(.L_x_3417) ;  /* 0x0000000800548947 */ /* 0x002ff20003800000 */
.L_x_3436:
[----:B------:R-:W-:Y:S05]  /*9320*/  @P1 BRA `(.L_x_3418) ;  /* 0x0000000000181947 */ /* 0x000fea0003800000 */
[----:B------:R-:W1:Y:S01]  /*9330*/  S2R R2, SR_TID.X ;  /* 0x0000000000027919 */ /* 0x000e620000002100 */
[----:B------:R-:W-:-:S04]  /*9340*/  IMAD.MOV.U32 R0, RZ, RZ, 0x4100 ;  /* 0x00004100ff007424 */ /* 0x000fc800078e00ff */
[----:B------:R1:W-:Y:S02]  /*9350*/  SYNCS.ARRIVE.TRANS64 RZ, [R3+URZ+0x30830], R0 ;  /* 0x0308300003ff79a7 */ /* 0x0003e4000800003f */
[----:B-1----:R-:W-:-:S13]  /*9360*/  LOP3.LUT P0, RZ, R2, 0x1f, RZ, 0xc0, !PT ;  /* 0x0000001f02ff7812 */ /* 0x002fda000780c0ff */
[----:B------:R-:W-:Y:S05]  /*9370*/  @!P0 BRA `(.L_x_3418) ;  /* 0x0000000000048947 */ /* 0x000fea0003800000 */
[----:B------:R-:W-:Y:S01]  /*9380*/  BPT.TRAP 0x1 ;  /* 0x000000040000795c */ /* 0x000fe20000300000 */
.L_x_3418:
        /* <DEDUP_REMOVED lines=41> */
.L_x_3399:
[----:B------:R-:W-:Y:S05]  /*9620*/  BSYNC B0 ;  /* 0x0000000000007941 */ /* 0x000fea0003800000 */
.L_x_3395:
[----:B------:R-:W-:-:S03]  /*9630*/  UMOV UR7, 0xffffffff ;  /* 0xffffffff00077882 */ /* 0x000fc60000000000 */
[----:B------:R-:W-:Y:S05]  /*9640*/  BRA.DIV UR7, `(.L_x_3419) ;  /* 0x00000006079c7947 */ /* 0x000fea000b800000 */
[----:B------:R-:W-:-:S13]  /*9650*/  ELECT P6, URZ, PT ;  /* 0x00000000003f782f */ /* 0x000fda00038c0000 */
.L_x_3439:
[----:B------:R-:W-:Y:S05]  /*9660*/  @!P6 BRA `(.L_x_3332) ;  /* 0x000000000084e947 */ /* 0x000fea0003800000 */
[----:B------:R-:W-:-:S06]  /*9670*/  ULOP3.LUT UR7, UR38, 0x2, URZ, 0xfc, !UPT ;  /* 0x0000000226077892 */ /* 0x000fcc000f8efc3f */
[----:B------:R-:W-:-:S05]  /*9680*/  IMAD.U32 R0, RZ, RZ, UR7 ;  /* 0x00000007ff007e24 */ /* 0x000fca000f8e00ff */
[----:B------:R-:W-:-:S13]  /*9690*/  ISETP.NE.AND P2, PT, R0, 0x3, PT ;  /* 0x000000030000780c */ /* 0x000fda0003f45270 */
[----:B------:R-:W-:Y:S05]  /*96a0*/  @!P2 BRA `(.L_x_3420) ;  /* 0x000000000004a947 */ /* 0x000fea0003800000 */
[----:B------:R-:W-:Y:S01]  /*96b0*/  BPT.TRAP 0x1 ;  /* 0x000000040000795c */ /* 0x000fe20000300000 */
.L_x_3420:
        /* <DEDUP_REMOVED lines=15> */
.L_x_3440:
[----:B------:R-:W2:Y:S02]  /*97b0*/  SYNCS.PHASECHK.TRANS64.TRYWAIT P0, [R3+URZ], R0 ;  /* 0x00000000030075a7 */ /* 0x000ea4000800017f */
[----:B--2---:R-:W-:Y:S05]  /*97c0*/  @!P0 BRA `(.L_x_3422) ;  /* 0x0000000400708947 */ /* 0x004fea0003800000 */
.L_x_3441:
[----:B------:R-:W-:Y:S05]  /*97d0*/  @!P2 BRA `(.L_x_3423) ;  /* 0x000000000004a947 */ /* 0x000fea0003800000 */
[----:B------:R-:W-:Y:S01]  /*97e0*/  BPT.TRAP 0x1 ;  /* 0x000000040000795c */ /* 0x000fe20000300000 */
.L_x_3423:
[----:B--2---:R-:W-:-:S04]  /*97f0*/  VIADD R3, R8, 0x30840 ;  /* 0x0003084008037836 */ /* 0x004fc80000000000 */
[----:B------:R-:W-:-:S04]  /*9800*/  IMAD R5, R2, 0x8, R3 ;  /* 0x0000000802057824 */ /* 0x000fc800078e0203 */
[----:B------:R-:W2:Y:S02]  /*9810*/  SYNCS.PHASECHK.TRANS64.TRYWAIT P0, [R5+URZ], R4 ;  /* 0x00000004050075a7 */ /* 0x000ea4000800017f */
[----:B--2---:R-:W-:Y:S05]  /*9820*/  @!P0 BRA `(.L_x_3424) ;  /* 0x00000004006c8947 */ /* 0x004fea0003800000 */
.L_x_3442:
[----:B------:R-:W-:-:S07]  /*9830*/  IMAD R3, R6, 0x8, R3 ;  /* 0x0000000806037824 */ /* 0x000fce00078e0203 */
.L_x_3425:
[----:B---3--:R3:W4:Y:S02]  /*9840*/  SYNCS.PHASECHK.TRANS64.TRYWAIT P0, [R3+URZ], R0 ;  /* 0x00000000030075a7 */ /* 0x008724000800017f */
[----:B----4-:R-:W-:Y:S05]  /*9850*/  @!P0 NANOSLEEP.SYNCS 0x989680 ;  /* 0x009896800000895d */ /* 0x010fea0003900000 */
[----:B------:R-:W4:Y:S02]  /*9860*/  @!P0 SYNCS.PHASECHK.TRANS64 P0, [R3+URZ], R0 ;  /* 0x00000000030085a7 */ /* 0x000f24000800007f */
[----:B----4-:R-:W-:Y:S05]  /*9870*/  @!P0 BRA `(.L_x_3425) ;  /* 0xfffffffc00f08947 */ /* 0x010fea000383ffff */
.L_x_3332:
[----:B------:R-:W-:Y:S05]  /*9880*/  BSYNC B6 ;  /* 0x0000000000067941 */ /* 0x000fea0003800000 */
.L_x_3324:
[----:B------:R-:W-:Y:S05]  /*9890*/  EXIT ;  /* 0x000000000000794d */ /* 0x000fea0003800000 */
.L_x_3342:
[----:B------:R-:W-:Y:S02]  /*98a0*/  IMAD.MOV.U32 R12, RZ, RZ, RZ ;  /* 0x000000ffff0c7224 */ /* 0x000fe400078e00ff */
[----:B------:R-:W-:Y:S02]  /*98b0*/  IMAD.MOV.U32 R11, RZ, RZ, 0x1f ;  /* 0x0000001fff0b7424 */ /* 0x000fe400078e00ff */
[----:B------:R-:W-:-:S07]  /*98c0*/  IMAD.MOV.U32 R15, RZ, RZ, -0x1 ;  /* 0xffffffffff0f7424 */ /* 0x000fce00078e00ff */
[----:B------:R-:W-:Y:S05]  /*98d0*/  WARPSYNC.COLLECTIVE R15, `(.L_x_3426) ;  /* 0x000000000f087348 */ /* 0x000fea0003c00000 */
[----:B------:R1:W2:Y:S02]  /*98e0*/  SHFL.IDX P6, R14, R13, R12, R11 ;  /* 0x0000000c0d0e7389 */ /* 0x0002a400000c000b */
[----:B-12---:R-:W-:Y:S01]  /*98f0*/  ENDCOLLECTIVE ;  /* 0x000000000000791b */ /* 0x006fe20003800000 */
.L_x_3426:
[----:B------:R-:W-:Y:S05]  /*9900*/  BRA `(.L_x_3427) ;  /* 0xffffff7c00cc7947 */ /* 0x000fea000383ffff */
.L_x_3344:
        /* <DEDUP_REMOVED lines=8> */
.L_x_3348:
[----:B---3--:R3:W4:Y:S02]  /*9990*/  SYNCS.PHASECHK.TRANS64.TRYWAIT P1, [R0+URZ+0x30810], R209 ;  /* 0x030810d1000075a7 */ /* 0x008724000802017f */
[----:B----4-:R-:W-:Y:S05]  /*99a0*/  @!P1 NANOSLEEP.SYNCS 0x989680 ;  /* 0x009896800000995d */ /* 0x010fea0003900000 */
[----:B------:R-:W4:Y:S02]  /*99b0*/  @!P1 SYNCS.PHASECHK.TRANS64 P1, [R0+URZ+0x30810], R209 ;  /* 0x030810d1000095a7 */ /* 0x000f24000802007f */
[----:B----4-:R-:W-:Y:S05]  /*99c0*/  @!P1 BRA `(.L_x_3348) ;  /* 0xfffffffc00f09947 */ /* 0x010fea000383ffff */
[----:B------:R-:W-:Y:S05]  /*99d0*/  BRA `(.L_x_3347) ;  /* 0xffffff8400b47947 */ /* 0x000fea000383ffff */
.L_x_3352:
[----:B------:R1:W1:Y:S02]  /*99e0*/  SYNCS.PHASECHK.TRANS64.TRYWAIT P1, [R0+URZ+0x30830], R209 ;  /* 0x030830d1000075a7 */ /* 0x000264000802017f */
[----:B-1----:R-:W-:Y:S05]  /*99f0*/  @!P1 NANOSLEEP.SYNCS 0x989680 ;  /* 0x009896800000995d */ /* 0x002fea0003900000 */
[----:B------:R-:W1:Y:S02]  /*9a00*/  @!P1 SYNCS.PHASECHK.TRANS64 P1, [R0+URZ+0x30830], R209 ;  /* 0x030830d1000095a7 */ /* 0x000e64000802007f */
[----:B-1----:R-:W-:Y:S05]  /*9a10*/  @!P1 BRA `(.L_x_3352) ;  /* 0xfffffffc00f09947 */ /* 0x002fea000383ffff */
[----:B------:R-:W-:Y:S05]  /*9a20*/  BRA `(.L_x_3351) ;  /* 0xffffff8c00d47947 */ /* 0x000fea000383ffff */
.L_x_3400:
[----:B-1----:R1:W2:Y:S02]  /*9a30*/  SYNCS.PHASECHK.TRANS64.TRYWAIT P0, [R15+URZ+0x30820], R2 ;  /* 0x030820020f0075a7 */ /* 0x0022a4000800017f */
[----:B--2---:R-:W-:Y:S05]  /*9a40*/  @!P0 NANOSLEEP.SYNCS 0x989680 ;  /* 0x009896800000895d */ /* 0x004fea0003900000 */
[----:B------:R-:W2:Y:S02]  /*9a50*/  @!P0 SYNCS.PHASECHK.TRANS64 P0, [R15+URZ+0x30820], R2 ;  /* 0x030820020f0085a7 */ /* 0x000ea4000800007f */
[----:B--2---:R-:W-:Y:S05]  /*9a60*/  @!P0 BRA `(.L_x_3400) ;  /* 0xfffffffc00f08947 */ /* 0x004fea000383ffff */
[----:B------:R-:W-:Y:S05]  /*9a70*/  BRA `(.L_x_3428) ;  /* 0xffffffe000307947 */ /* 0x000fea000383ffff */
.L_x_3404:
[----:B--2---:R2:W3:Y:S02]  /*9a80*/  SYNCS.PHASECHK.TRANS64.TRYWAIT P1, [R15+URZ+0x30840], R18 ;  /* 0x030840120f0075a7 */ /* 0x0044e4000802017f */
[----:B---3--:R-:W-:Y:S05]  /*9a90*/  @!P1 NANOSLEEP.SYNCS 0x989680 ;  /* 0x009896800000995d */ /* 0x008fea0003900000 */
[----:B------:R-:W3:Y:S02]  /*9aa0*/  @!P1 SYNCS.PHASECHK.TRANS64 P1, [R15+URZ+0x30840], R18 ;  /* 0x030840120f0095a7 */ /* 0x000ee4000802007f */
[----:B---3--:R-:W-:Y:S05]  /*9ab0*/  @!P1 BRA `(.L_x_3404) ;  /* 0xfffffffc00f09947 */ /* 0x008fea000383ffff */
[----:B------:R-:W-:Y:S05]  /*9ac0*/  BRA `(.L_x_3429) ;  /* 0xffffffe400d47947 */ /* 0x000fea000383ffff */
.L_x_3406:
[----:B-1----:R1:W3:Y:S02]  /*9ad0*/  SYNCS.PHASECHK.TRANS64.TRYWAIT P1, [R15+URZ+0x30828], R18 ;  /* 0x030828120f0075a7 */ /* 0x0022e4000802017f */
[----:B---3--:R-:W-:Y:S05]  /*9ae0*/  @!P1 NANOSLEEP.SYNCS 0x989680 ;  /* 0x009896800000995d */ /* 0x008fea0003900000 */
[----:B------:R-:W3:Y:S02]  /*9af0*/  @!P1 SYNCS.PHASECHK.TRANS64 P1, [R15+URZ+0x30828], R18 ;  /* 0x030828120f0095a7 */ /* 0x000ee4000802007f */
[----:B---3--:R-:W-:Y:S05]  /*9b00*/  @!P1 BRA `(.L_x_3406) ;  /* 0xfffffffc00f09947 */ /* 0x008fea000383ffff */
[----:B------:R-:W-:Y:S05]  /*9b10*/  BRA `(.L_x_3430) ;  /* 0xffffffe800747947 */ /* 0x000fea000383ffff */
.L_x_3408:
[----:B---3--:R3:W4:Y:S02]  /*9b20*/  SYNCS.PHASECHK.TRANS64.TRYWAIT P1, [R15+URZ+0x30848], R18 ;  /* 0x030848120f0075a7 */ /* 0x008724000802017f */
[----:B----4-:R-:W-:Y:S05]  /*9b30*/  @!P1 NANOSLEEP.SYNCS 0x989680 ;  /* 0x009896800000995d */ /* 0x010fea0003900000 */
[----:B------:R-:W4:Y:S02]  /*9b40*/  @!P1 SYNCS.PHASECHK.TRANS64 P1, [R15+URZ+0x30848], R18 ;  /* 0x030848120f0095a7 */ /* 0x000f24000802007f */
[----:B----4-:R-:W-:Y:S05]  /*9b50*/  @!P1 BRA `(.L_x_3408) ;  /* 0xfffffffc00f09947 */ /* 0x010fea000383ffff */
[----:B------:R-:W-:Y:S05]  /*9b60*/  BRA `(.L_x_3431) ;  /* 0xffffffec00147947 */ /* 0x000fea000383ffff */
.L_x_3410:
[----:B------:R-:W-:-:S07]  /*9b70*/  SHF.L.U32 R4, R10, 0x1f, RZ ;  /* 0x0000001f0a047819 */ /* 0x000fce00000006ff */
.L_x_3432:
[----:B----4-:R4:W1:Y:S02]  /*9b80*/  SYNCS.PHASECHK.TRANS64.TRYWAIT P1, [R15+URZ+0x30820], R4 ;  /* 0x030820040f0075a7 */ /* 0x010864000802017f */
[----:B-1----:R-:W-:Y:S05]  /*9b90*/  @!P1 NANOSLEEP.SYNCS 0x989680 ;  /* 0x009896800000995d */ /* 0x002fea0003900000 */
[----:B------:R-:W1:Y:S02]  /*9ba0*/  @!P1 SYNCS.PHASECHK.TRANS64 P1, [R15+URZ+0x30820], R4 ;  /* 0x030820040f0095a7 */ /* 0x000e64000802007f */
[----:B-1----:R-:W-:Y:S05]  /*9bb0*/  @!P1 BRA `(.L_x_3432) ;  /* 0xfffffffc00f09947 */ /* 0x002fea000383ffff */
[----:B------:R-:W-:Y:S05]  /*9bc0*/  BRA `(.L_x_3433) ;  /* 0xffffffec00987947 */ /* 0x000fea000383ffff */
.L_x_3413:
[----:B----4-:R4:W1:Y:S02]  /*9bd0*/  SYNCS.PHASECHK.TRANS64.TRYWAIT P1, [R15+URZ+0x30840], R12 ;  /* 0x0308400c0f0075a7 */ /* 0x010864000802017f */
[----:B-1----:R-:W-:Y:S05]  /*9be0*/  @!P1 NANOSLEEP.SYNCS 0x989680 ;  /* 0x009896800000995d */ /* 0x002fea0003900000 */
[----:B------:R-:W1:Y:S02]  /*9bf0*/  @!P1 SYNCS.PHASECHK.TRANS64 P1, [R15+URZ+0x30840], R12 ;  /* 0x0308400c0f0095a7 */ /* 0x000e64000802007f */
[----:B-1----:R-:W-:Y:S05]  /*9c00*/  @!P1 BRA `(.L_x_3413) ;  /* 0xfffffffc00f09947 */ /* 0x002fea000383ffff */
[----:B------:R-:W-:Y:S05]  /*9c10*/  BRA `(.L_x_3434) ;  /* 0xfffffff000547947 */ /* 0x000fea000383ffff */
.L_x_3415:
[----:B-1----:R1:W2:Y:S02]  /*9c20*/  SYNCS.PHASECHK.TRANS64.TRYWAIT P1, [R15+URZ+0x30828], R12 ;  /* 0x0308280c0f0075a7 */ /* 0x0022a4000802017f */
[----:B--2---:R-:W-:Y:S05]  /*9c30*/  @!P1 NANOSLEEP.SYNCS 0x989680 ;  /* 0x009896800000995d */ /* 0x004fea0003900000 */
[----:B------:R-:W2:Y:S02]  /*9c40*/  @!P1 SYNCS.PHASECHK.TRANS64 P1, [R15+URZ+0x30828], R12 ;  /* 0x0308280c0f0095a7 */ /* 0x000ea4000802007f */
[----:B--2---:R-:W-:Y:S05]  /*9c50*/  @!P1 BRA `(.L_x_3415) ;  /* 0xfffffffc00f09947 */ /* 0x004fea000383ffff */
[----:B------:R-:W-:Y:S05]  /*9c60*/  BRA `(.L_x_3435) ;  /* 0xfffffff000e87947 */ /* 0x000fea000383ffff */
.L_x_3417:
[----:B------:R1:W1:Y:S02]  /*9c70*/  SYNCS.PHASECHK.TRANS64.TRYWAIT P0, [R3+URZ+0x30840], R0 ;  /* 0x03084000030075a7 */ /* 0x000264000800017f */
[----:B-1----:R-:W-:Y:S05]  /*9c80*/  @!P0 NANOSLEEP.SYNCS 0x989680 ;  /* 0x009896800000895d */ /* 0x002fea0003900000 */
[----:B------:R-:W1:Y:S02]  /*9c90*/  @!P0 SYNCS.PHASECHK.TRANS64 P0, [R3+URZ+0x30840], R0 ;  /* 0x03084000030085a7 */ /* 0x000e64000800007f */
[----:B-1----:R-:W-:Y:S05]  /*9ca0*/  @!P0 BRA `(.L_x_3417) ;  /* 0xfffffffc00f08947 */ /* 0x002fea000383ffff */
[----:B------:R-:W-:Y:S05]  /*9cb0*/  BRA `(.L_x_3436) ;  /* 0xfffffff400987947 */ /* 0x000fea000383ffff */
.L_x_3419:
[----:B------:R-:W-:Y:S01]  /*9cc0*/  BSSY B0, `(.L_x_3437) ;  /* 0x0000006000007945 */ /* 0x000fe20003800000 */
[----:B------:R-:W-:-:S07]  /*9cd0*/  IMAD.MOV.U32 R15, RZ, RZ, -0x1 ;  /* 0xffffffffff0f7424 */ /* 0x000fce00078e00ff */
[----:B------:R-:W-:Y:S05]  /*9ce0*/  WARPSYNC.COLLECTIVE R15, `(.L_x_3438) ;  /* 0x000000000f0c7348 */ /* 0x000fea0003c00000 */
[----:B------:R-:W-:Y:S02]  /*9cf0*/  ELECT P6, UR62, PT ;  /* 0x00000000003e782f */ /* 0x000fe400038c0000 */
[----:B------:R-:W-:Y:S01]  /*9d00*/  MOV R14, UR62 ;  /* 0x0000003e000e7c02 */ /* 0x000fe20008000f00 */
[----:B------:R-:W-:Y:S10]  /*9d10*/  ENDCOLLECTIVE ;  /* 0x000000000000791b */ /* 0x000ff40003800000 */
.L_x_3438:
[----:B------:R-:W-:Y:S05]  /*9d20*/  BSYNC B0 ;  /* 0x0000000000007941 */ /* 0x000fea0003800000 */
.L_x_3437:
[----:B------:R-:W-:Y:S05]  /*9d30*/  BRA `(.L_x_3439) ;  /* 0xfffffff800487947 */ /* 0x000fea000383ffff */
.L_x_3421:
[----:B-1----:R1:W2:Y:S02]  /*9d40*/  SYNCS.PHASECHK.TRANS64.TRYWAIT P0, [R7+URZ], R4 ;  /* 0x00000004070075a7 */ /* 0x0022a4000800017f */
[----:B--2---:R-:W-:Y:S05]  /*9d50*/  @!P0 NANOSLEEP.SYNCS 0x989680 ;  /* 0x009896800000895d */ /* 0x004fea0003900000 */
[----:B------:R-:W2:Y:S02]  /*9d60*/  @!P0 SYNCS.PHASECHK.TRANS64 P0, [R7+URZ], R4 ;  /* 0x00000004070085a7 */ /* 0x000ea4000800007f */
[----:B--2---:R-:W-:Y:S05]  /*9d70*/  @!P0 BRA `(.L_x_3421) ;  /* 0xfffffffc00f08947 */ /* 0x004fea000383ffff */
[----:B------:R-:W-:Y:S05]  /*9d80*/  BRA `(.L_x_3440) ;  /* 0xfffffff800887947 */ /* 0x000fea000383ffff */
.L_x_3422:
[----:B--2---:R2:W3:Y:S02]  /*9d90*/  SYNCS.PHASECHK.TRANS64.TRYWAIT P0, [R3+URZ], R0 ;  /* 0x00000000030075a7 */ /* 0x0044e4000800017f */
[----:B---3--:R-:W-:Y:S05]  /*9da0*/  @!P0 NANOSLEEP.SYNCS 0x989680 ;  /* 0x009896800000895d */ /* 0x008fea0003900000 */
[----:B------:R-:W3:Y:S02]  /*9db0*/  @!P0 SYNCS.PHASECHK.TRANS64 P0, [R3+URZ], R0 ;  /* 0x00000000030085a7 */ /* 0x000ee4000800007f */
[----:B---3--:R-:W-:Y:S05]  /*9dc0*/  @!P0 BRA `(.L_x_3422) ;  /* 0xfffffffc00f08947 */ /* 0x008fea000383ffff */
[----:B------:R-:W-:Y:S05]  /*9dd0*/  BRA `(.L_x_3441) ;  /* 0xfffffff8007c7947 */ /* 0x000fea000383ffff */
.L_x_3424:
[----:B--2---:R2:W3:Y:S02]  /*9de0*/  SYNCS.PHASECHK.TRANS64.TRYWAIT P0, [R5+URZ], R4 ;  /* 0x00000004050075a7 */ /* 0x0044e4000800017f */
[----:B---3--:R-:W-:Y:S05]  /*9df0*/  @!P0 NANOSLEEP.SYNCS 0x989680 ;  /* 0x009896800000895d */ /* 0x008fea0003900000 */
[----:B------:R-:W3:Y:S02]  /*9e00*/  @!P0 SYNCS.PHASECHK.TRANS64 P0, [R5+URZ], R4 ;  /* 0x00000004050085a7 */ /* 0x000ee4000800007f */
[----:B---3--:R-:W-:Y:S05]  /*9e10*/  @!P0 BRA `(.L_x_3424) ;  /* 0xfffffffc00f08947 */ /* 0x008fea000383ffff */
[----:B------:R-:W-:Y:S05]  /*9e20*/  BRA `(.L_x_3442) ;  /* 0xfffffff800807947 */ /* 0x000fea000383ffff */
.L_x_3443:
        /* <DEDUP_REMOVED lines=13> */
.L_x_3676:


//--------------------- .text._ZN7cutlass13device_kernelIN5flash32FlashAttnBwdPostprocessConvertdQIN4cute5tupleIJNS3_1CILi128EEES6_EEENS_6half_tEfNS_4arch4Sm90ELi256ENS3_8TiledMMAINS3_8MMA_AtomIJNS3_4SM904GMMA26MMA_64x128x16_F32F16F16_RSILNSE_5MajorE0ELSG_1ELNSE_7ScaleInE1ELSH_1EEEEEENS3_6LayoutINS4_IJNS5_ILi2EEENS5_ILi1EEESM_EEENS4_IJSM_NS5_ILi0EEESO_EEEEENS4_IJNS3_10UnderscoreESR_SR_EEEEELb0EEEEEvNT_6ParamsE --------------------------
	.section	.text._ZN7cutlass13device_kernelIN5flash32FlashAttnBwdPostprocessConvertdQIN4cute5tupleIJNS3_1CILi128EEES6_EEENS_6half_tEfNS_4arch4Sm90ELi256ENS3_8TiledMMAINS3_8MMA_AtomIJNS3_4SM904GMMA26MMA_64x128x16_F32F16F16_RSILNSE_5MajorE0ELSG_1ELNSE_7ScaleInE1ELSH_1EEEEEENS3_6LayoutINS4_IJNS5_ILi2EEENS5_ILi1EEESM_EEENS4_IJSM_NS5_ILi0EEESO_EEEEENS4_IJNS3_10UnderscoreESR_SR_EEEEELb0EEEEEvNT_6ParamsE,"ax",@progbits
	.align	128
.text._ZN7cutlass13device_kernelIN5flash32FlashAttnBwdPostprocessConvertdQIN4cute5tupleIJNS3_1CILi128EEES6_EEENS_6half_tEfNS_4arch4Sm90ELi256ENS3_8TiledMMAINS3_8MMA_AtomIJNS3_4SM904GMMA26MMA_64x128x16_F32F16F16_RSILNSE_5MajorE0ELSG_1ELNSE_7ScaleInE1ELSH_1EEEEEENS3_6LayoutINS4_IJNS5_ILi2EEENS5_ILi1EEESM_EEENS4_IJSM_NS5_ILi0EEESO_EEEEENS4_IJNS3_10UnderscoreESR_SR_EEEEELb0EEEEEvNT_6ParamsE:
        .type           _ZN7cutlass13device_kernelIN5flash32FlashAttnBwdPostprocessConvertdQIN4cute5tupleIJNS3_1CILi128EEES6_EEENS_6half_tEfNS_4arch4Sm90ELi256ENS3_8TiledMMAINS3_8MMA_AtomIJNS3_4SM904GMMA26MMA_64x128x16_F32F16F16_RSILNSE_5MajorE0ELSG_1ELNSE_7ScaleInE1ELSH_1EEEEEENS3_6LayoutINS4_IJNS5_ILi2EEENS5_ILi1EEESM_EEENS4_IJSM_NS5_ILi0EEESO_EEEEENS4_IJNS3_10UnderscoreESR_SR_EEEEELb0EEEEEvNT_6ParamsE,@function
        .size           _ZN7cutlass13device_kernelIN5flash32FlashAttnBwdPostprocessConvertdQIN4cute5tupleIJNS3_1CILi128EEES6_EEENS_6half_tEfNS_4arch4Sm90ELi256ENS3_8TiledMMAINS3_8MMA_AtomIJNS3_4SM904GMMA26MMA_64x128x16_F32F16F16_RSILNSE_5MajorE0ELSG_1ELNSE_7ScaleInE1ELSH_1EEEEEENS3_6LayoutINS4_IJNS5_ILi2EEENS5_ILi1EEESM_EEENS4_IJSM_NS5_ILi0EEESO_EEEEENS4_IJNS3_10UnderscoreESR_SR_EEEEELb0EEEEEvNT_6ParamsE,(.L_x_3677 - _ZN7cutlass13device_kernelIN5flash32FlashAttnBwdPostprocessConvertdQIN4cute5tupleIJNS3_1CILi128EEES6_EEENS_6half_tEfNS_4arch4Sm90ELi256ENS3_8TiledMMAINS3_8MMA_AtomIJNS3_4SM904GMMA26MMA_64x128x16_F32F16F16_RSILNSE_5MajorE0ELSG_1ELNSE_7ScaleInE1ELSH_1EEEEEENS3_6LayoutINS4_IJNS5_ILi2EEENS5_ILi1EEESM_EEENS4_IJSM_NS5_ILi0EEESO_EEEEENS4_IJNS3_10UnderscoreESR_SR_EEEEELb0EEEEEvNT_6ParamsE)
        .other          _ZN7cutlass13device_kernelIN5flash32FlashAttnBwdPostprocessConvertdQIN4cute5tupleIJNS3_1CILi128EEES6_EEENS_6half_tEfNS_4arch4Sm90ELi256ENS3_8TiledMMAINS3_8MMA_AtomIJNS3_4SM904GMMA26MMA_64x128x16_F32F16F16_RSILNSE_5MajorE0ELSG_1ELNSE_7ScaleInE1ELSH_1EEEEEENS3_6LayoutINS4_IJNS5_ILi2EEENS5_ILi1EEESM_EEENS4_IJSM_NS5_ILi0EEESO_EEEEENS4_IJNS3_10UnderscoreESR_SR_EEEEELb0EEEEEvNT_6ParamsE,@"STO_CUDA_ENTRY STV_DEFAULT"
_ZN7cutlass13device_kernelIN5flash32FlashAttnBwdPostprocessConvertdQIN4cute5tupleIJNS3_1CILi128EEES6_EEENS_6half_tEfNS_4arch4Sm90ELi256ENS3_8TiledMMAINS3_8MMA_AtomIJNS3_4SM904GMMA26MMA_64x128x16_F32F16F16_RSILNSE_5MajorE0ELSG_1ELNSE_7ScaleInE1ELSH_1EEEEEENS3_6LayoutINS4_IJNS5_ILi2EEENS5_ILi1EEESM_EEENS4_IJSM_NS5_ILi0EEESO_EEEEENS4_IJNS3_10UnderscoreESR_SR_EEEEELb0EEEEEvNT_6ParamsE:
[----:B------:R-:W-:Y:S08]  /*0000*/  LDC R1, c[0x0][0x28] ;  /* 0x00000a00ff017b82 */ /* 0x000ff00000000800 */
[----:B------:R-:W0:Y:S01]  /*0010*/  LDC.64 R4, c[0x0][0x278] ;  /* 0x00009e00ff047b82 */ /* 0x000e220000000a00 */
[----:B------:R-:W1:Y:S01]  /*0020*/  S2R R15, SR_CTAID.Z ;  /* 0x00000000000f7919 */ /* 0x000e620000002700 */
[----:B------:R-:W-:-:S06]  /*0030*/  ULDC.64 UR8, c[0x0][0x208] ;  /* 0x0000820000087ab9 */ /* 0x000fcc0000000a00 */
[----:B------:R-:W2:Y:S08]  /*0040*/  LDC.64 R10, c[0x0][0x270] ;  /* 0x00009c00ff0a7b82 */ /* 0x000eb00000000a00 */
[----:B------:R-:W1:Y:S01]  /*0050*/  LDC.64 R2, c[0x0][0x270] ;  /* 0x00009c00ff027b82 */ /* 0x000e620000000a00 */
[----:B0-----:R-:W-:-:S04]  /*0060*/  ISETP.NE.U32.AND P2, PT, R4, RZ, PT ;  /* 0x000000ff0400720c */ /* 0x001fc80003f45070 */
[----:B------:R-:W-:Y:S02]  /*0070*/  ISETP.NE.AND.EX P2, PT, R5, RZ, PT, P2 ;  /* 0x000000ff0500720c */ /* 0x000fe40003f45320 */
[----:B--2---:R-:W-:-:S04]  /*0080*/  ISETP.NE.U32.AND P1, PT, R10, RZ, PT ;  /* 0x000000ff0a00720c */ /* 0x004fc80003f25070 */
[----:B------:R-:W-:Y:S01]  /*0090*/  ISETP.NE.AND.EX P1, PT, R11, RZ, PT, P1 ;  /* 0x000000ff0b00720c */ /* 0x000fe20003f25310 */
[----:B------:R-:W-:Y:S01]  /*00a0*/  ULDC UR4, c[0x0][0x240] ;  /* 0x0000900000047ab9 */ /* 0x000fe20000000800 */
[----:B-1----:R-:W-:-:S05]  /*00b0*/  IMAD.WIDE R2, R15, 0x4, R2 ;  /* 0x000000040f027825 */ /* 0x002fca00078e0202 */
[----:B------:R-:W0:Y:S01]  /*00c0*/  @P2 LDC.64 R4, c[0x0][0x278] ;  /* 0x00009e00ff042b82 */ /* 0x000e220000000a00 */
[----:B------:R-:W-:-:S05]  /*00d0*/  IMAD.U32 R0, RZ, RZ, UR4 ;  /* 0x00000004ff007e24 */ /* 0x000fca000f8e00ff */
[----:B------:R1:W5:Y:S01]  /*00e0*/  @P1 LDG.E R9, desc[UR8][R2.64] ;  /* 0x0000000802091981 */ /* 0x000362000c1e1900 */
[----:B0-----:R-:W-:-:S05]  /*00f0*/  @P2 IMAD.WIDE R4, R15, 0x4, R4 ;  /* 0x000000040f042825 */ /* 0x001fca00078e0204 */
[----:B------:R1:W5:Y:S01]  /*0100*/  @P2 LDG.E R0, desc[UR8][R4.64] ;  /* 0x0000000804002981 */ /* 0x000362000c1e1900 */
[----:B------:R-:W-:Y:S01]  /*0110*/  ISETP.NE.U32.AND P0, PT, R10, RZ, PT ;  /* 0x000000ff0a00720c */ /* 0x000fe20003f05070 */
[----:B------:R-:W0:Y:S03]  /*0120*/  S2R R6, SR_CTAID.X ;  /* 0x0000000000067919 */ /* 0x000e260000002500 */
[----:B------:R-:W-:Y:S01]  /*0130*/  ISETP.NE.AND.EX P0, PT, R11, RZ, PT, P0 ;  /* 0x000000ff0b00720c */ /* 0x000fe20003f05300 */
[----:B0-----:R-:W-:Y:S01]  /*0140*/  IMAD.SHL.U32 R11, R6, 0x80, RZ ;  /* 0x00000080060b7824 */ /* 0x001fe200078e00ff */
[----:B-1----:R-:W-:Y:S11]  /*0150*/  @P2 BRA `(.L_x_3444) ;  /* 0x0000000000102947 */ /* 0x002ff60003800000 */
[----:B------:R-:W-:Y:S05]  /*0160*/  @!P1 BRA `(.L_x_3444) ;  /* 0x00000000000c9947 */ /* 0x000fea0003800000 */
[----:B------:R-:W2:Y:S04]  /*0170*/  LDG.E R5, desc[UR8][R2.64] ;  /* 0x0000000802057981 */ /* 0x000ea8000c1e1900 */
[----:B-----5:R-:W2:Y:S02]  /*0180*/  LDG.E R0, desc[UR8][R2.64+0x4] ;  /* 0x0000040802007981 */ /* 0x020ea4000c1e1900 */
[----:B--2---:R-:W-:-:S07]  /*0190*/  IADD3 R0, -R5, R0, RZ ;  /* 0x0000000005007210 */ /* 0x004fce0007ffe1ff */
.L_x_3444:
[----:B-----5:R-:W-:-:S13]  /*01a0*/  ISETP.LE.AND P2, PT, R0, R11, PT ;  /* 0x0000000b0000720c */ /* 0x020fda0003f43270 */
[----:B------:R-:W-:Y:S05]  /*01b0*/  @P0 EXIT P2 ;  /* 0x000000000000094d */ /* 0x000fea0001000000 */
[----:B------:R-:W0:Y:S01]  /*01c0*/  S2R R10, SR_CTAID.Y ;  /* 0x00000000000a7919 */ /* 0x000e220000002600 */
[C---:B------:R-:W-:Y:S01]  /*01d0*/  @P1 IMAD R2, R15.reuse, 0x80, R9 ;  /* 0x000000800f021824 */ /* 0x040fe200078e0209 */
[----:B------:R-:W1:Y:S01]  /*01e0*/  LDC.64 R18, c[0x0][0x228] ;  /* 0x00008a00ff127b82 */ /* 0x000e620000000a00 */
[----:B------:R-:W-:Y:S01]  /*01f0*/  SHF.L.U32 R13, R6, 0xe, RZ ;  /* 0x0000000e060d7819 */ /* 0x000fe200000006ff */
[----:B------:R-:W2:Y:S01]  /*0200*/  S2R R17, SR_TID.X ;  /* 0x0000000000117919 */ /* 0x000ea20000002100 */
[----:B------:R-:W-:Y:S01]  /*0210*/  SEL R8, R15, RZ, !P0 ;  /* 0x000000ff0f087207 */ /* 0x000fe20004000000 */
[----:B------:R-:W-:Y:S01]  /*0220*/  BSSY B0, `(.L_x_3445) ;  /* 0x0000031000007945 */ /* 0x000fe20003800000 */
[----:B------:R-:W-:Y:S01]  /*0230*/  @P1 SHF.R.S32.HI R3, RZ, 0x1f, R2 ;  /* 0x0000001fff031819 */ /* 0x000fe20000011402 */
[----:B------:R-:W3:Y:S02]  /*0240*/  S2R R12, SR_CgaCtaId ;  /* 0x00000000000c7919 */ /* 0x000ee40000008800 */
[----:B------:R-:W4:Y:S01]  /*0250*/  LDC.64 R20, c[0x0][0x230] ;  /* 0x00008c00ff147b82 */ /* 0x000f220000000a00 */
[----:B------:R-:W-:-:S05]  /*0260*/  @P1 LEA.HI R3, R3, R2, RZ, 0x7 ;  /* 0x0000000203031211 */ /* 0x000fca00078f38ff */
[----:B------:R-:W-:Y:S02]  /*0270*/  @P1 IMAD.SHL.U32 R3, R3, 0x80, RZ ;  /* 0x0000008003031824 */ /* 0x000fe400078e00ff */
[----:B------:R-:W5:Y:S03]  /*0280*/  LDC.64 R22, c[0x0][0x210] ;  /* 0x00008400ff167b82 */ /* 0x000f660000000a00 */
[----:B------:R-:W-:Y:S02]  /*0290*/  @P1 LOP3.LUT R5, R3, 0xffffc000, RZ, 0xc0, !PT ;  /* 0xffffc00003051812 */ /* 0x000fe400078ec0ff */
[----:B------:R-:W-:Y:S02]  /*02a0*/  CS2R R2, SRZ ;  /* 0x0000000000027805 */ /* 0x000fe4000001ff00 */
[--C-:B------:R-:W-:Y:S01]  /*02b0*/  @P1 SHF.R.S32.HI R3, RZ, 0x1f, R5.reuse ;  /* 0x0000001fff031819 */ /* 0x100fe20000011405 */
[----:B------:R-:W-:Y:S01]  /*02c0*/  @P1 IMAD.MOV.U32 R2, RZ, RZ, R5 ;  /* 0x000000ffff021224 */ /* 0x000fe200078e0005 */
[----:B------:R-:W-:-:S04]  /*02d0*/  SHF.R.S32.HI R5, RZ, 0x1f, R15 ;  /* 0x0000001fff057819 */ /* 0x000fc8000001140f */
[C---:B------:R-:W-:Y:S02]  /*02e0*/  IADD3 R2, P2, R13.reuse, R2, RZ ;  /* 0x000000020d027210 */ /* 0x040fe40007f5e0ff */
[----:B0-----:R-:W-:Y:S02]  /*02f0*/  SHF.R.S32.HI R7, RZ, 0x1f, R10 ;  /* 0x0000001fff077819 */ /* 0x001fe4000001140a */
[----:B------:R-:W-:Y:S02]  /*0300*/  LEA.HI.X.SX32 R3, R13, R3, 0x1, P2 ;  /* 0x000000030d037211 */ /* 0x000fe400010f0eff */
[----:B------:R-:W-:Y:S01]  /*0310*/  SEL R5, R5, RZ, !P0 ;  /* 0x000000ff05057207 */ /* 0x000fe20004000000 */
[-C--:B-1----:R-:W-:Y:S01]  /*0320*/  IMAD R4, R7, R18.reuse, RZ ;  /* 0x0000001207047224 */ /* 0x082fe200078e02ff */
[----:B--2---:R-:W-:Y:S01]  /*0330*/  ISETP.NE.AND P0, PT, R17, RZ, PT ;  /* 0x000000ff1100720c */ /* 0x004fe20003f05270 */
[----:B------:R-:W-:-:S04]  /*0340*/  IMAD.WIDE.U32 R2, R10, R18, R2 ;  /* 0x000000120a027225 */ /* 0x000fc800078e0002 */
[----:B------:R-:W-:Y:S02]  /*0350*/  IMAD R13, R10, R19, R4 ;  /* 0x000000130a0d7224 */ /* 0x000fe400078e0204 */
[-C--:B----4-:R-:W-:Y:S02]  /*0360*/  IMAD R4, R5, R20.reuse, RZ ;  /* 0x0000001405047224 */ /* 0x090fe400078e02ff */
[----:B------:R-:W-:Y:S02]  /*0370*/  IMAD.IADD R3, R3, 0x1, R13 ;  /* 0x0000000103037824 */ /* 0x000fe400078e020d */
[C---:B------:R-:W-:Y:S02]  /*0380*/  IMAD R13, R8.reuse, R21, R4 ;  /* 0x00000015080d7224 */ /* 0x040fe400078e0204 */
[----:B------:R-:W-:-:S05]  /*0390*/  IMAD.WIDE.U32 R2, R8, R20, R2 ;  /* 0x0000001408027225 */ /* 0x000fca00078e0002 */
[----:B------:R-:W-:Y:S02]  /*03a0*/  IADD3 R3, R3, R13, RZ ;  /* 0x0000000d03037210 */ /* 0x000fe40007ffe0ff */
[----:B-----5:R-:W-:-:S04]  /*03b0*/  LEA R22, P2, R2, R22, 0x2 ;  /* 0x0000001602167211 */ /* 0x020fc800078410ff */
[----:B------:R-:W-:Y:S01]  /*03c0*/  LEA.HI.X R3, R2, R23, R3, 0x2, P2 ;  /* 0x0000001702037211 */ /* 0x000fe200010f1403 */
[----:B---3--:R-:W-:Y:S08]  /*03d0*/  @P0 BRA `(.L_x_3446) ;  /* 0x0000000000540947 */ /* 0x008ff00003800000 */
[----:B------:R-:W0:Y:S01]  /*03e0*/  S2UR UR7, SR_CgaCtaId ;  /* 0x00000000000779c3 */ /* 0x000e220000008800 */
[----:B------:R-:W-:Y:S01]  /*03f0*/  UMOV UR6, 0x400 ;  /* 0x0000040000067882 */ /* 0x000fe20000000000 */
[----:B------:R-:W-:Y:S01]  /*0400*/  UMOV UR4, 0x1 ;  /* 0x0000000100047882 */ /* 0x000fe20000000000 */
[----:B------:R-:W-:Y:S01]  /*0410*/  IMAD.MOV.U32 R2, RZ, RZ, 0x10000 ;  /* 0x00010000ff027424 */ /* 0x000fe200078e00ff */
[----:B------:R-:W-:-:S04]  /*0420*/  UIADD3 UR4, -UR4, 0x100000, URZ ;  /* 0x0010000004047890 */ /* 0x000fc8000fffe13f */
[----:B------:R-:W-:Y:S02]  /*0430*/  USHF.L.U32 UR5, UR4, 0xb, URZ ;  /* 0x0000000b04057899 */ /* 0x000fe4000800063f */
[----:B------:R-:W-:Y:S01]  /*0440*/  USHF.L.U32 UR4, UR4, 0x1, URZ ;  /* 0x0000000104047899 */ /* 0x000fe2000800063f */
[----:B------:R-:W-:Y:S01]  /*0450*/  PLOP3.LUT P0, PT, PT, PT, PT, 0x80, 0x0 ;  /* 0x000000000000781c */ /* 0x000fe20003f0f070 */
[----:B------:R-:W-:Y:S01]  /*0460*/  UMOV UR10, 0x1000 ;  /* 0x00001000000a7882 */ /* 0x000fe20000000000 */
[----:B0-----:R-:W-:-:S04]  /*0470*/  ULEA UR6, UR7, UR6, 0x18 ;  /* 0x0000000607067291 */ /* 0x001fc8000f8ec03f */
[----:B------:R-:W-:Y:S01]  /*0480*/  UIADD3 UR7, UR6, 0x18000, URZ ;  /* 0x0001800006077890 */ /* 0x000fe2000fffe03f */
[----:B------:R-:W0:Y:S07]  /*0490*/  FENCE.VIEW.ASYNC.S ;  /* 0x00000000000073c6 */ /* 0x000e2e0000000000 */
[----:B0-----:R0:W1:Y:S02]  /*04a0*/  SYNCS.EXCH.64 URZ, [UR6+0x18000], UR4 ;  /* 0x01800004063f75b2 */ /* 0x0010640008000100 */
[----:B0-----:R-:W-:-:S02]  /*04b0*/  R2UR UR4, R22 ;  /* 0x00000000160472ca */ /* 0x001fc400000e0000 */
[----:B------:R-:W-:Y:S01]  /*04c0*/  R2UR UR5, R3 ;  /* 0x00000000030572ca */ /* 0x000fe200000e0000 */
[----:B-1----:R0:W-:-:S14]  /*04d0*/  SYNCS.ARRIVE.TRANS64 RZ, [UR6+0x18000], R2 ;  /* 0x01800002ffff79a7 */ /* 0x0021dc0008000006 */
.L_x_3447:
[----:B------:R-:W-:Y:S01]  /*04e0*/  @P0 ELECT P2, URZ, PT ;  /* 0x00000000003f082f */ /* 0x000fe20003840000 */
[----:B------:R1:W-:-:S12]  /*04f0*/  UBLKCP.S.G [UR6], [UR4], UR10 ;  /* 0x00000006040073ba */ /* 0x0003d8000800020a */
[----:B------:R-:W-:Y:S02]  /*0500*/  @P2 PLOP3.LUT P0, PT, P2, PT, PT, 0x8, 0x0 ;  /* 0x000000000000281c */ /* 0x000fe4000170e170 */
[----:B------:R-:W-:-:S11]  /*0510*/  PLOP3.LUT P2, PT, PT, PT, PT, 0x8, 0x0 ;  /* 0x000000000000781c */ /* 0x000fd60003f4e170 */
[----:B-1----:R-:W-:Y:S05]  /*0520*/  @P0 BRA.U.ANY `(.L_x_3447) ;  /* 0xfffffffd00ec0947 */ /* 0x002fea000393ffff */
.L_x_3446:
[----:B------:R-:W-:Y:S05]  /*0530*/  BSYNC B0 ;  /* 0x0000000000007941 */ /* 0x000fea0003800000 */
.L_x_3445:
[----:B------:R-:W-:Y:S01]  /*0540*/  BAR.SYNC.DEFER_BLOCKING 0x0 ;  /* 0x0000000000007b1d */ /* 0x000fe20000010000 */
[----:B------:R-:W-:Y:S02]  /*0550*/  MOV R57, 0x400 ;  /* 0x0000040000397802 */ /* 0x000fe40000000f00 */
[----:B------:R-:W-:Y:S02]  /*0560*/  CS2R R78, SRZ ;  /* 0x00000000004e7805 */ /* 0x000fe4000001ff00 */
[----:B0-----:R-:W-:Y:S01]  /*0570*/  SHF.L.U32 R2, RZ, 0x1f, RZ ;  /* 0x0000001fff027819 */ /* 0x001fe200000006ff */
[--C-:B------:R-:W-:Y:S01]  /*0580*/  @P1 IMAD.MOV.U32 R78, RZ, RZ, R9.reuse ;  /* 0x000000ffff4e1224 */ /* 0x100fe200078e0009 */
[----:B------:R-:W-:Y:S02]  /*0590*/  LEA R57, R12, R57, 0x18 ;  /* 0x000000390c397211 */ /* 0x000fe400078ec0ff */
[----:B------:R-:W-:-:S07]  /*05a0*/  @P1 SHF.R.S32.HI R79, RZ, 0x1f, R9 ;  /* 0x0000001fff4f1819 */ /* 0x000fce0000011409 */
.L_x_3448:
[----:B0-----:R0:W1:Y:S02]  /*05b0*/  SYNCS.PHASECHK.TRANS64.TRYWAIT P0, [R57+URZ+0x18000], R2 ;  /* 0x01800002390075a7 */ /* 0x001064000800017f */
[----:B-1----:R-:W-:Y:S05]  /*05c0*/  @!P0 NANOSLEEP.SYNCS 0x989680 ;  /* 0x009896800000895d */ /* 0x002fea0003900000 */
[----:B------:R-:W1:Y:S02]  /*05d0*/  @!P0 SYNCS.PHASECHK.TRANS64 P0, [R57+URZ+0x18000], R2 ;  /* 0x01800002390085a7 */ /* 0x000e64000800007f */
[----:B-1----:R-:W-:Y:S05]  /*05e0*/  @!P0 BRA `(.L_x_3448) ;  /* 0xfffffffc00f08947 */ /* 0x002fea000383ffff */
[----:B0-----:R-:W-:Y:S01]  /*05f0*/  SHF.R.S32.HI R2, RZ, 0x1f, R17 ;  /* 0x0000001fff027819 */ /* 0x001fe20000011411 */
[----:B------:R-:W-:Y:S01]  /*0600*/  ULDC UR4, c[0x0][0x268] ;  /* 0x00009a0000047ab9 */ /* 0x000fe20000000800 */
[----:B------:R-:W-:Y:S01]  /*0610*/  VIADDMNMX R0, R0, -R11, 0x80, PT ;  /* 0x0000008000007446 */ /* 0x000fe2000380090b */
[----:B------:R-:W-:Y:S01]  /*0620*/  ULDC.64 UR6, c[0x0][0x258] ;  /* 0x0000960000067ab9 */ /* 0x000fe20000000a00 */
[CC--:B------:R-:W-:Y:S01]  /*0630*/  LEA.HI R3, R2.reuse, R17.reuse, RZ, 0x7 ;  /* 0x0000001102037211 */ /* 0x0c0fe200078f38ff */
[----:B------:R-:W-:Y:S01]  /*0640*/  IMAD R7, R7, UR6, RZ ;  /* 0x0000000607077c24 */ /* 0x000fe2000f8e02ff */
[----:B------:R-:W-:Y:S01]  /*0650*/  LEA.HI R9, R2, R17, RZ, 0x4 ;  /* 0x0000001102097211 */ /* 0x000fe200078f20ff */
[----:B------:R-:W-:Y:S01]  /*0660*/  BSSY B0, `(.L_x_3449) ;  /* 0x00000d1000007945 */ /* 0x000fe20003800000 */
[----:B------:R-:W-:Y:S02]  /*0670*/  LOP3.LUT R4, R3, 0xfffff80, RZ, 0xc0, !PT ;  /* 0x0fffff8003047812 */ /* 0x000fe400078ec0ff */
[----:B------:R-:W-:-:S02]  /*0680*/  SHF.R.S32.HI R25, RZ, 0x7, R3 ;  /* 0x00000007ff197819 */ /* 0x000fc40000011403 */
[-C--:B------:R-:W-:Y:S02]  /*0690*/  IADD3 R4, -R4, R17.reuse, RZ ;  /* 0x0000001104047210 */ /* 0x080fe40007ffe1ff */
[----:B------:R-:W-:Y:S02]  /*06a0*/  LOP3.LUT R3, R9, 0xfffffff0, RZ, 0xc0, !PT ;  /* 0xfffffff009037812 */ /* 0x000fe400078ec0ff */
[----:B------:R-:W-:Y:S01]  /*06b0*/  LEA.HI R2, R2, R17, RZ, 0x5 ;  /* 0x0000001102027211 */ /* 0x000fe200078f28ff */
[----:B------:R-:W-:Y:S01]  /*06c0*/  IMAD R4, R25, 0x800, R4 ;  /* 0x0000080019047824 */ /* 0x000fe200078e0204 */
[----:B------:R-:W-:Y:S01]  /*06d0*/  SHF.R.S32.HI R9, RZ, 0x4, R9 ;  /* 0x00000004ff097819 */ /* 0x000fe20000011409 */
[----:B------:R-:W-:Y:S02]  /*06e0*/  IMAD.IADD R3, R17, 0x1, -R3 ;  /* 0x0000000111037824 */ /* 0x000fe400078e0a03 */
[----:B------:R-:W-:Y:S01]  /*06f0*/  IMAD.SHL.U32 R80, R4, 0x4, RZ ;  /* 0x0000000404507824 */ /* 0x000fe200078e00ff */
[C---:B------:R-:W-:Y:S01]  /*0700*/  SHF.L.U32 R11, R9.reuse, 0x6, RZ ;  /* 0x00000006090b7819 */ /* 0x040fe200000006ff */
[----:B------:R-:W-:Y:S01]  /*0710*/  IMAD.SHL.U32 R16, R2, 0x20, RZ ;  /* 0x0000002002107824 */ /* 0x000fe200078e00ff */
[----:B------:R-:W-:Y:S01]  /*0720*/  SHF.R.S32.HI R4, RZ, 0x1f, R3 ;  /* 0x0000001fff047819 */ /* 0x000fe20000011403 */
[----:B------:R-:W-:Y:S01]  /*0730*/  IMAD.SHL.U32 R24, R9, 0x8, RZ ;  /* 0x0000000809187824 */ /* 0x000fe200078e00ff */
[----:B------:R-:W-:-:S02]  /*0740*/  LEA R80, R80, R57, 0x2 ;  /* 0x0000003950507211 */ /* 0x000fc400078e10ff */
[----:B------:R-:W-:Y:S02]  /*0750*/  LEA.HI R4, R4, R3, RZ, 0x3 ;  /* 0x0000000304047211 */ /* 0x000fe400078f18ff */
[----:B------:R-:W-:Y:S01]  /*0760*/  LOP3.LUT R23, R11, 0x1c0, RZ, 0xc0, !PT ;  /* 0x000001c00b177812 */ /* 0x000fe200078ec0ff */
[----:B------:R-:W0:Y:S01]  /*0770*/  LDS.128 R40, [R80] ;  /* 0x0000000050287984 */ /* 0x000e220000000c00 */
[----:B------:R-:W-:Y:S02]  /*0780*/  LOP3.LUT R2, R4, 0xfffffff8, RZ, 0xc0, !PT ;  /* 0xfffffff804027812 */ /* 0x000fe400078ec0ff */
[----:B------:R-:W-:Y:S01]  /*0790*/  LOP3.LUT R21, R16, 0x7ffffc00, RZ, 0xc0, !PT ;  /* 0x7ffffc0010157812 */ /* 0x000fe200078ec0ff */
[----:B------:R-:W1:Y:S01]  /*07a0*/  LDS.128 R44, [R80+0x800] ;  /* 0x00080000502c7984 */ /* 0x000e620000000c00 */
[----:B------:R-:W-:Y:S01]  /*07b0*/  SHF.R.S32.HI R26, RZ, 0x3, R4 ;  /* 0x00000003ff1a7819 */ /* 0x000fe20000011404 */
[----:B------:R-:W-:Y:S01]  /*07c0*/  IMAD.IADD R2, R3, 0x1, -R2 ;  /* 0x0000000103027824 */ /* 0x000fe200078e0a02 */
[----:B------:R-:W-:Y:S01]  /*07d0*/  SHF.R.U32.HI R29, RZ, 0x3, R23 ;  /* 0x00000003ff1d7819 */ /* 0x000fe20000011617 */
[----:B------:R-:W2:Y:S01]  /*07e0*/  LDS.128 R12, [R80+0x1000] ;  /* 0x00100000500c7984 */ /* 0x000ea20000000c00 */
[----:B------:R-:W-:Y:S01]  /*07f0*/  LEA R34, R26, R25, 0x4 ;  /* 0x000000191a227211 */ /* 0x000fe200078e20ff */
[C---:B------:R-:W-:Y:S01]  /*0800*/  IMAD.SHL.U32 R20, R2.reuse, 0x8, RZ ;  /* 0x0000000802147824 */ /* 0x040fe200078e00ff */
[----:B------:R-:W-:Y:S01]  /*0810*/  SHF.L.U32 R11, R2, 0x6, RZ ;  /* 0x00000006020b7819 */ /* 0x000fe200000006ff */
[----:B------:R-:W3:Y:S01]  /*0820*/  LDS.128 R52, [R80+0x1800] ;  /* 0x0018000050347984 */ /* 0x000ee20000000c00 */
[----:B------:R-:W-:Y:S01]  /*0830*/  IMAD R32, R26, 0x200, R21 ;  /* 0x000002001a207824 */ /* 0x000fe200078e0215 */
[----:B------:R-:W-:-:S02]  /*0840*/  R2P PR, R2, 0x6 ;  /* 0x0000000602007804 */ /* 0x000fc40000000000 */
[----:B------:R-:W4:Y:S01]  /*0850*/  LDS.128 R16, [R80+0x2000] ;  /* 0x0020000050107984 */ /* 0x000f220000000c00 */
[----:B------:R-:W-:Y:S02]  /*0860*/  LOP3.LUT R11, R11, 0x1c0, RZ, 0xc0, !PT ;  /* 0x000001c00b0b7812 */ /* 0x000fe400078ec0ff */
[----:B------:R-:W-:Y:S01]  /*0870*/  LOP3.LUT R28, R23, 0x38, R20, 0xf8, !PT ;  /* 0x00000038171c7812 */ /* 0x000fe200078ef814 */
[----:B------:R-:W-:Y:S01]  /*0880*/  LDS.128 R36, [R80+0x4800] ;  /* 0x0048000050247984 */ /* 0x000fe20000000c00 */
[----:B------:R-:W-:Y:S02]  /*0890*/  LOP3.LUT R4, R11, 0x8, R24, 0xf8, !PT ;  /* 0x000000080b047812 */ /* 0x000fe400078ef818 */
[----:B------:R-:W-:Y:S01]  /*08a0*/  SHF.R.U32.HI R11, RZ, 0x3, R11 ;  /* 0x00000003ff0b7819 */ /* 0x000fe2000001160b */
[----:B------:R-:W5:Y:S01]  /*08b0*/  LDS.128 R20, [R80+0x2800] ;  /* 0x0028000050147984 */ /* 0x000f620000000c00 */
[----:B------:R-:W-:Y:S02]  /*08c0*/  LOP3.LUT R33, R28, R29, RZ, 0x3c, !PT ;  /* 0x0000001d1c217212 */ /* 0x000fe400078e3cff */
[----:B------:R-:W-:Y:S01]  /*08d0*/  LOP3.LUT R11, R4, R11, RZ, 0x3c, !PT ;  /* 0x0000000b040b7212 */ /* 0x000fe200078e3cff */
[----:B------:R-:W5:Y:S02]  /*08e0*/  LDS.128 R24, [R80+0x3000] ;  /* 0x0030000050187984 */ /* 0x000f640000000c00 */
[----:B------:R-:W-:-:S02]  /*08f0*/  IMAD.U32 R4, R34, 0x200, R33 ;  /* 0x0000020022047824 */ /* 0x000fc400078e0021 */
[----:B------:R-:W5:Y:S01]  /*0900*/  LDS.128 R28, [R80+0x3800] ;  /* 0x00380000501c7984 */ /* 0x000f620000000c00 */
[----:B------:R-:W-:-:S03]  /*0910*/  IMAD.IADD R2, R11, 0x1, R32 ;  /* 0x000000010b027824 */ /* 0x000fc600078e0220 */
[----:B------:R-:W5:Y:S01]  /*0920*/  LDS.128 R32, [R80+0x4000] ;  /* 0x0040000050207984 */ /* 0x000f620000000c00 */
[----:B0-----:R-:W-:Y:S01]  /*0930*/  FMUL.FTZ R11, R40, UR4 ;  /* 0x00000004280b7c20 */ /* 0x001fe20008410000 */
[----:B------:R-:W-:Y:S01]  /*0940*/  FMUL.FTZ R56, R41, UR4 ;  /* 0x0000000429387c20 */ /* 0x000fe20008410000 */
[----:B------:R-:W-:Y:S01]  /*0950*/  FMUL.FTZ R58, R42, UR4 ;  /* 0x000000042a3a7c20 */ /* 0x000fe20008410000 */
[----:B------:R-:W-:Y:S01]  /*0960*/  FMUL.FTZ R61, R43, UR4 ;  /* 0x000000042b3d7c20 */ /* 0x000fe20008410000 */
[----:B-1----:R-:W-:Y:S01]  /*0970*/  FMUL.FTZ R59, R44, UR4 ;  /* 0x000000042c3b7c20 */ /* 0x002fe20008410000 */
[----:B------:R-:W-:Y:S01]  /*0980*/  FMUL.FTZ R64, R45, UR4 ;  /* 0x000000042d407c20 */ /* 0x000fe20008410000 */
[----:B------:R-:W0:Y:S01]  /*0990*/  LDS.128 R40, [R80+0x5000] ;  /* 0x0050000050287984 */ /* 0x000e220000000c00 */
[----:B------:R-:W-:Y:S01]  /*09a0*/  FMUL.FTZ R60, R46, UR4 ;  /* 0x000000042e3c7c20 */ /* 0x000fe20008410000 */
[----:B------:R-:W-:Y:S01]  /*09b0*/  FMUL.FTZ R63, R47, UR4 ;  /* 0x000000042f3f7c20 */ /* 0x000fe20008410000 */
[----:B--2---:R-:W-:Y:S01]  /*09c0*/  FMUL.FTZ R62, R12, UR4 ;  /* 0x000000040c3e7c20 */ /* 0x004fe20008410000 */
[----:B------:R-:W1:Y:S01]  /*09d0*/  LDS.128 R44, [R80+0x5800] ;  /* 0x00580000502c7984 */ /* 0x000e620000000c00 */
[----:B------:R-:W-:Y:S01]  /*09e0*/  FMUL.FTZ R67, R13, UR4 ;  /* 0x000000040d437c20 */ /* 0x000fe20008410000 */
[----:B------:R-:W-:Y:S01]  /*09f0*/  FMUL.FTZ R65, R14, UR4 ;  /* 0x000000040e417c20 */ /* 0x000fe20008410000 */
[----:B------:R-:W-:Y:S01]  /*0a00*/  FMUL.FTZ R68, R15, UR4 ;  /* 0x000000040f447c20 */ /* 0x000fe20008410000 */
[----:B------:R-:W2:Y:S01]  /*0a10*/  LDS.128 R48, [R80+0x6000] ;  /* 0x0060000050307984 */ /* 0x000ea20000000c00 */
[----:B---3--:R-:W-:Y:S01]  /*0a20*/  FMUL.FTZ R66, R52, UR4 ;  /* 0x0000000434427c20 */ /* 0x008fe20008410000 */
[----:B------:R-:W-:Y:S01]  /*0a30*/  FMUL.FTZ R71, R53, UR4 ;  /* 0x0000000435477c20 */ /* 0x000fe20008410000 */
[----:B------:R-:W-:Y:S01]  /*0a40*/  FMUL.FTZ R69, R54, UR4 ;  /* 0x0000000436457c20 */ /* 0x000fe20008410000 */
[----:B------:R-:W3:Y:S01]  /*0a50*/  LDS.128 R12, [R80+0x6800] ;  /* 0x00680000500c7984 */ /* 0x000ee20000000c00 */
[----:B------:R-:W-:Y:S01]  /*0a60*/  FMUL.FTZ R72, R55, UR4 ;  /* 0x0000000437487c20 */ /* 0x000fe20008410000 */
[----:B----4-:R-:W-:Y:S01]  /*0a70*/  FMUL.FTZ R70, R16, UR4 ;  /* 0x0000000410467c20 */ /* 0x010fe20008410000 */
[----:B------:R-:W-:Y:S01]  /*0a80*/  FMUL.FTZ R75, R17, UR4 ;  /* 0x00000004114b7c20 */ /* 0x000fe20008410000 */
[----:B------:R-:W4:Y:S01]  /*0a90*/  LDS.128 R52, [R80+0x7000] ;  /* 0x0070000050347984 */ /* 0x000f220000000c00 */
[----:B------:R-:W-:Y:S01]  /*0aa0*/  FMUL.FTZ R73, R18, UR4 ;  /* 0x0000000412497c20 */ /* 0x000fe20008410000 */
[----:B------:R-:W-:Y:S01]  /*0ab0*/  FMUL.FTZ R74, R19, UR4 ;  /* 0x00000004134a7c20 */ /* 0x000fe20008410000 */
[----:B-----5:R-:W-:Y:S01]  /*0ac0*/  FMUL.FTZ R77, R21, UR4 ;  /* 0x00000004154d7c20 */ /* 0x020fe20008410000 */
[----:B------:R-:W5:Y:S01]  /*0ad0*/  LDS.128 R16, [R80+0x7800] ;  /* 0x0078000050107984 */ /* 0x000f620000000c00 */
        /* <DEDUP_REMOVED lines=13> */
[----:B------:R-:W-:Y:S01]  /*0bb0*/  F2FP.F16.F32.PACK_AB R73, R74, R73 ;  /* 0x000000494a49723e */ /* 0x000fe200000000ff */
[----:B------:R-:W-:Y:S01]  /*0bc0*/  FMUL.FTZ R31, R31, UR4 ;  /* 0x000000041f1f7c20 */ /* 0x000fe20008410000 */
[----:B------:R-:W-:Y:S01]  /*0bd0*/  F2FP.F16.F32.PACK_AB R74, R77, R20 ;  /* 0x000000144d4a723e */ /* 0x000fe200000000ff */
[----:B------:R-:W-:Y:S01]  /*0be0*/  FMUL.FTZ R29, R29, UR4 ;  /* 0x000000041d1d7c20 */ /* 0x000fe20008410000 */
[----:B------:R-:W-:Y:S01]  /*0bf0*/  F2FP.F16.F32.PACK_AB R20, R25, R22 ;  /* 0x000000161914723e */ /* 0x000fe200000000ff */
[----:B------:R-:W-:Y:S01]  /*0c00*/  FMUL.FTZ R35, R35, UR4 ;  /* 0x0000000423237c20 */ /* 0x000fe20008410000 */
[----:B0-----:R-:W-:Y:S01]  /*0c10*/  FMUL.FTZ R36, R40, UR4 ;  /* 0x0000000428247c20 */ /* 0x001fe20008410000 */
[----:B------:R-:W-:Y:S01]  /*0c20*/  FMUL.FTZ R38, R42, UR4 ;  /* 0x000000042a267c20 */ /* 0x000fe20008410000 */
[----:B------:R-:W-:Y:S01]  /*0c30*/  F2FP.F16.F32.PACK_AB R22, R29, R24 ;  /* 0x000000181d16723e */ /* 0x000fe200000000ff */
[----:B------:R-:W-:Y:S01]  /*0c40*/  FMUL.FTZ R37, R37, UR4 ;  /* 0x0000000425257c20 */ /* 0x000fe20008410000 */
[----:B-1----:R-:W-:Y:S01]  /*0c50*/  FMUL.FTZ R40, R44, UR4 ;  /* 0x000000042c287c20 */ /* 0x002fe20008410000 */
[----:B------:R-:W-:Y:S01]  /*0c60*/  FMUL.FTZ R42, R46, UR4 ;  /* 0x000000042e2a7c20 */ /* 0x000fe20008410000 */
[----:B------:R-:W-:Y:S01]  /*0c70*/  FMUL.FTZ R43, R43, UR4 ;  /* 0x000000042b2b7c20 */ /* 0x000fe20008410000 */
[----:B------:R-:W-:Y:S01]  /*0c80*/  FMUL.FTZ R33, R33, UR4 ;  /* 0x0000000421217c20 */ /* 0x000fe20008410000 */
[----:B--2---:R-:W-:Y:S01]  /*0c90*/  FMUL.FTZ R44, R48, UR4 ;  /* 0x00000004302c7c20 */ /* 0x004fe20008410000 */
[----:B------:R-:W-:Y:S01]  /*0ca0*/  FMUL.FTZ R46, R50, UR4 ;  /* 0x00000004322e7c20 */ /* 0x000fe20008410000 */
[----:B------:R-:W-:Y:S01]  /*0cb0*/  FMUL.FTZ R39, R39, UR4 ;  /* 0x0000000427277c20 */ /* 0x000fe20008410000 */
[----:B------:R-:W-:Y:S01]  /*0cc0*/  FMUL.FTZ R45, R45, UR4 ;  /* 0x000000042d2d7c20 */ /* 0x000fe20008410000 */
[----:B---3--:R-:W-:Y:S01]  /*0cd0*/  FMUL.FTZ R48, R12, UR4 ;  /* 0x000000040c307c20 */ /* 0x008fe20008410000 */
[----:B------:R-:W-:Y:S01]  /*0ce0*/  F2FP.F16.F32.PACK_AB R12, R56, R11 ;  /* 0x0000000b380c723e */ /* 0x000fe200000000ff */
[----:B------:R-:W-:Y:S01]  /*0cf0*/  HFMA2.MMA R56, -RZ, RZ, 0, 1.9073486328125e-06 ;  /* 0x00000020ff387435 */ /* 0x000fe200000001ff */
[----:B------:R-:W-:Y:S01]  /*0d00*/  FMUL.FTZ R50, R14, UR4 ;  /* 0x000000040e327c20 */ /* 0x000fe20008410000 */
[----:B------:R-:W-:Y:S01]  /*0d10*/  F2FP.F16.F32.PACK_AB R14, R64, R59 ;  /* 0x0000003b400e723e */ /* 0x000fe200000000ff */
[----:B------:R-:W-:Y:S01]  /*0d20*/  VIADD R11, R57, 0x10000 ;  /* 0x00010000390b7836 */ /* 0x000fe20000000000 */
[----:B------:R-:W-:Y:S01]  /*0d30*/  F2FP.F16.F32.PACK_AB R64, R67, R62 ;  /* 0x0000003e4340723e */ /* 0x000fe200000000ff */
[----:B----4-:R-:W-:Y:S01]  /*0d40*/  FMUL.FTZ R85, R53, UR4 ;  /* 0x0000000435557c20 */ /* 0x010fe20008410000 */
[----:B------:R-:W-:Y:S01]  /*0d50*/  F2FP.F16.F32.PACK_AB R67, R72, R69 ;  /* 0x000000454843723e */ /* 0x000fe200000000ff */
[----:B------:R-:W-:Y:S01]  /*0d60*/  FMUL.FTZ R53, R54, UR4 ;  /* 0x0000000436357c20 */ /* 0x000fe20008410000 */
[----:B------:R-:W-:Y:S01]  /*0d70*/  F2FP.F16.F32.PACK_AB R72, R75, R70 ;  /* 0x000000464b48723e */ /* 0x000fe200000000ff */
[----:B------:R-:W-:Y:S01]  /*0d80*/  FMUL.FTZ R81, R13, UR4 ;  /* 0x000000040d517c20 */ /* 0x000fe20008410000 */
[----:B------:R-:W-:Y:S01]  /*0d90*/  F2FP.F16.F32.PACK_AB R75, R76, R21 ;  /* 0x000000154c4b723e */ /* 0x000fe200000000ff */
[----:B------:R-:W-:Y:S01]  /*0da0*/  FMUL.FTZ R83, R15, UR4 ;  /* 0x000000040f537c20 */ /* 0x000fe20008410000 */
[----:B------:R-:W-:Y:S01]  /*0db0*/  F2FP.F16.F32.PACK_AB R21, R27, R23 ;  /* 0x000000171b15723e */ /* 0x000fe200000000ff */
[----:B------:R-:W-:Y:S01]  /*0dc0*/  IMAD.MOV.U32 R27, RZ, RZ, 0x40 ;  /* 0x00000040ff1b7424 */ /* 0x000fe200078e00ff */
[----:B------:R-:W-:Y:S01]  /*0dd0*/  SEL R56, R56, 0xffffffe0, !P1 ;  /* 0xffffffe038387807 */ /* 0x000fe20004800000 */
[----:B------:R-:W-:Y:S01]  /*0de0*/  FMUL.FTZ R54, R55, UR4 ;  /* 0x0000000437367c20 */ /* 0x000fe20008410000 */
[----:B------:R-:W-:Y:S01]  /*0df0*/  LEA R25, R2, R11, 0x1 ;  /* 0x0000000b02197211 */ /* 0x000fe200078e08ff */
[----:B------:R-:W-:Y:S01]  /*0e00*/  FMUL.FTZ R41, R41, UR4 ;  /* 0x0000000429297c20 */ /* 0x000fe20008410000 */
[----:B------:R-:W-:Y:S01]  /*0e10*/  F2FP.F16.F32.PACK_AB R23, R31, R26 ;  /* 0x0000001a1f17723e */ /* 0x000fe200000000ff */
[----:B------:R-:W-:Y:S01]  /*0e20*/  FMUL.FTZ R47, R47, UR4 ;  /* 0x000000042f2f7c20 */ /* 0x000fe20008410000 */
[----:B------:R-:W-:Y:S01]  /*0e30*/  SEL R26, R27, 0xffffffc0, !P2 ;  /* 0xffffffc01b1a7807 */ /* 0x000fe20005000000 */
[----:B------:R-:W-:-:S02]  /*0e40*/  IMAD.IADD R24, R25, 0x1, R56 ;  /* 0x0000000119187824 */ /* 0x000fc400078e0238 */
[----:B------:R-:W-:Y:S01]  /*0e50*/  FMUL.FTZ R51, R51, UR4 ;  /* 0x0000000433337c20 */ /* 0x000fe20008410000 */
[----:B------:R-:W-:Y:S01]  /*0e60*/  F2FP.F16.F32.PACK_AB R13, R61, R58 ;  /* 0x0000003a3d0d723e */ /* 0x000fe200000000ff */
[--C-:B------:R-:W-:Y:S01]  /*0e70*/  IMAD R2, R2, 0x2, R57.reuse ;  /* 0x0000000202027824 */ /* 0x100fe200078e0239 */
[----:B------:R-:W-:Y:S01]  /*0e80*/  F2FP.F16.F32.PACK_AB R15, R63, R60 ;  /* 0x0000003c3f0f723e */ /* 0x000fe200000000ff */
[----:B-----5:R-:W-:Y:S01]  /*0e90*/  FMUL.FTZ R55, R18, UR4 ;  /* 0x0000000412377c20 */ /* 0x020fe20008410000 */
[----:B------:R-:W-:Y:S01]  /*0ea0*/  FMUL.FTZ R49, R49, UR4 ;  /* 0x0000000431317c20 */ /* 0x000fe20008410000 */
[----:B------:R-:W-:Y:S01]  /*0eb0*/  F2FP.F16.F32.PACK_AB R65, R68, R65 ;  /* 0x000000414441723e */ /* 0x000fe200000000ff */
[----:B------:R-:W-:Y:S01]  /*0ec0*/  IMAD.IADD R18, R24, 0x1, R26 ;  /* 0x0000000118127824 */ /* 0x000fe200078e021a */
[----:B------:R-:W-:Y:S01]  /*0ed0*/  F2FP.F16.F32.PACK_AB R66, R71, R66 ;  /* 0x000000424742723e */ /* 0x000fe200000000ff */
[----:B------:R-:W-:Y:S01]  /*0ee0*/  FMUL.FTZ R52, R52, UR4 ;  /* 0x0000000434347c20 */ /* 0x000fe20008410000 */
[----:B------:R-:W-:Y:S01]  /*0ef0*/  IADD3 R25, R25, R26, RZ ;  /* 0x0000001a19197210 */ /* 0x000fe20007ffe0ff */
[----:B------:R-:W-:Y:S01]  /*0f00*/  FMUL.FTZ R16, R16, UR4 ;  /* 0x0000000410107c20 */ /* 0x000fe20008410000 */
[----:B------:R-:W-:Y:S01]  /*0f10*/  F2FP.F16.F32.PACK_AB R29, R35, R30 ;  /* 0x0000001e231d723e */ /* 0x000fe200000000ff */
[----:B------:R-:W-:Y:S01]  /*0f20*/  FMUL.FTZ R17, R17, UR4 ;  /* 0x0000000411117c20 */ /* 0x000fe20008410000 */
[----:B------:R-:W-:Y:S01]  /*0f30*/  FMUL.FTZ R26, R19, UR4 ;  /* 0x00000004131a7c20 */ /* 0x000fe20008410000 */
[----:B------:R-:W-:Y:S01]  /*0f40*/  F2FP.F16.F32.PACK_AB R30, R37, R32 ;  /* 0x00000020251e723e */ /* 0x000fe200000000ff */
[----:B------:R-:W-:Y:S01]  /*0f50*/  STSM.16.M88.4 [R2+0x10000], R12 ;  /* 0x0100000c02007844 */ /* 0x000fe20000000200 */
[----:B------:R-:W-:Y:S01]  /*0f60*/  F2FP.F16.F32.PACK_AB R37, R43, R38 ;  /* 0x000000262b25723e */ /* 0x000fe200000000ff */
[C---:B------:R-:W-:Y:S01]  /*0f70*/  IMAD R57, R4.reuse, 0x2, R57 ;  /* 0x0000000204397824 */ /* 0x040fe200078e0239 */
[----:B------:R-:W-:Y:S01]  /*0f80*/  F2FP.F16.F32.PACK_AB R28, R33, R28 ;  /* 0x0000001c211c723e */ /* 0x000fe200000000ff */
[----:B------:R-:W-:Y:S01]  /*0f90*/  STSM.16.M88.4 [R24], R64 ;  /* 0x0000004018007844 */ /* 0x000fe20000000200 */
[----:B------:R-:W-:Y:S01]  /*0fa0*/  F2FP.F16.F32.PACK_AB R31, R39, R34 ;  /* 0x00000022271f723e */ /* 0x000fe200000000ff */
[----:B------:R-:W-:Y:S01]  /*0fb0*/  ULDC UR4, c[0x0][0x244] ;  /* 0x0000910000047ab9 */ /* 0x000fe20000000800 */
[----:B------:R-:W-:Y:S01]  /*0fc0*/  F2FP.F16.F32.PACK_AB R38, R45, R40 ;  /* 0x000000282d26723e */ /* 0x000fe200000000ff */
[----:B------:R-:W-:Y:S01]  /*0fd0*/  STSM.16.M88.4 [R25], R72 ;  /* 0x0000004819007844 */ /* 0x000fe20000000200 */
[----:B------:R-:W-:Y:S01]  /*0fe0*/  F2FP.F16.F32.PACK_AB R36, R41, R36 ;  /* 0x000000242924723e */ /* 0x000fe200000000ff */
[----:B------:R-:W-:Y:S01]  /*0ff0*/  IMAD R11, R4, 0x2, R11 ;  /* 0x00000002040b7824 */ /* 0x000fe200078e020b */
        /* <DEDUP_REMOVED lines=13> */
[----:B0-----:R-:W-:Y:S01]  /*10d0*/  IMAD R23, R10, UR7, R7 ;  /* 0x000000070a177c24 */ /* 0x001fe2000f8e0207 */
[----:B------:R-:W-:Y:S01]  /*10e0*/  SHF.L.U32 R20, R3, 0x3, RZ ;  /* 0x0000000303147819 */ /* 0x000fe200000006ff */
[C---:B------:R-:W-:Y:S01]  /*10f0*/  VIADD R3, R9.reuse, 0x10 ;  /* 0x0000001009037836 */ /* 0x040fe20000000000 */
[C---:B------:R-:W-:Y:S01]  /*1100*/  IADD3 R16, P1, R9.reuse, R78, RZ ;  /* 0x0000004e09107210 */ /* 0x040fe20007f3e0ff */
[----:B------:R2:W-:Y:S01]  /*1110*/  STSM.16.M88.4 [R18+0x4000], R52 ;  /* 0x0040003412007844 */ /* 0x0005e20000000200 */
[----:B------:R-:W-:Y:S01]  /*1120*/  BAR.SYNC.DEFER_BLOCKING 0x0 ;  /* 0x0000000000007b1d */ /* 0x000fe20000010000 */
[----:B------:R-:W-:Y:S01]  /*1130*/  ISETP.GE.AND P0, PT, R20, UR4, PT ;  /* 0x0000000414007c0c */ /* 0x000fe2000bf06270 */
[C---:B------:R-:W-:Y:S01]  /*1140*/  VIADD R7, R9.reuse, 0x20 ;  /* 0x0000002009077836 */ /* 0x040fe20000000000 */
[--C-:B------:R-:W-:Y:S02]  /*1150*/  SHF.R.S32.HI R21, RZ, 0x1f, R20.reuse ;  /* 0x0000001fff157819 */ /* 0x100fe40000011414 */
[----:B------:R-:W-:Y:S01]  /*1160*/  LEA.HI.X.SX32 R17, R9, R79, 0x1, P1 ;  /* 0x0000004f09117211 */ /* 0x000fe200008f0eff */
[----:B------:R-:W-:Y:S01]  /*1170*/  ULDC.64 UR4, c[0x0][0x260] ;  /* 0x0000980000047ab9 */ /* 0x000fe20000000a00 */
[-C--:B------:R-:W-:Y:S01]  /*1180*/  ISETP.GE.OR P6, PT, R3, R0.reuse, P0 ;  /* 0x000000000300720c */ /* 0x080fe200007c6670 */
[----:B-1----:R-:W-:Y:S01]  /*1190*/  IMAD.WIDE.U32 R2, R10, UR6, R20 ;  /* 0x000000060a027c25 */ /* 0x002fe2000f8e0014 */
[----:B------:R-:W-:-:S02]  /*11a0*/  ISETP.GE.OR P1, PT, R9, R0, P0 ;  /* 0x000000000900720c */ /* 0x000fc40000726670 */
[----:B------:R-:W-:Y:S01]  /*11b0*/  IADD3 R19, R9, 0x30, RZ ;  /* 0x0000003009137810 */ /* 0x000fe20007ffe0ff */
[----:B------:R-:W-:Y:S01]  /*11c0*/  IMAD R5, R5, UR4, RZ ;  /* 0x0000000405057c24 */ /* 0x000fe2000f8e02ff */
[----:B------:R-:W-:Y:S01]  /*11d0*/  IADD3 R3, R3, R23, RZ ;  /* 0x0000001703037210 */ /* 0x000fe20007ffe0ff */
[----:B------:R-:W-:Y:S01]  /*11e0*/  VIADD R21, R9, 0x60 ;  /* 0x0000006009157836 */ /* 0x000fe20000000000 */
[-C--:B------:R-:W-:Y:S01]  /*11f0*/  ISETP.GE.OR P5, PT, R7, R0.reuse, P0 ;  /* 0x000000000700720c */ /* 0x080fe200007a6670 */
[----:B------:R-:W-:Y:S01]  /*1200*/  VIADD R7, R9, 0x40 ;  /* 0x0000004009077836 */ /* 0x000fe20000000000 */
[-C--:B------:R-:W-:Y:S01]  /*1210*/  ISETP.GE.OR P4, PT, R19, R0.reuse, P0 ;  /* 0x000000001300720c */ /* 0x080fe20000786670 */
[C---:B------:R-:W-:Y:S01]  /*1220*/  VIADD R19, R9.reuse, 0x50 ;  /* 0x0000005009137836 */ /* 0x040fe20000000000 */
[----:B------:R-:W-:Y:S01]  /*1230*/  IADD3 R23, R9, 0x70, RZ ;  /* 0x0000007009177810 */ /* 0x000fe20007ffe0ff */
[C---:B------:R-:W-:Y:S01]  /*1240*/  IMAD R5, R8.reuse, UR5, R5 ;  /* 0x0000000508057c24 */ /* 0x040fe2000f8e0205 */
[-C--:B------:R-:W-:Y:S01]  /*1250*/  ISETP.GE.OR P3, PT, R7, R0.reuse, P0 ;  /* 0x000000000700720c */ /* 0x080fe20000766670 */
[----:B------:R-:W-:Y:S01]  /*1260*/  IMAD.WIDE.U32 R2, R8, UR4, R2 ;  /* 0x0000000408027c25 */ /* 0x000fe2000f8e0002 */
[----:B------:R-:W-:Y:S01]  /*1270*/  ISETP.GE.OR P2, PT, R19, R0, P0 ;  /* 0x000000001300720c */ /* 0x000fe20000746670 */
[----:B------:R2:W0:Y:S02]  /*1280*/  LDS.128 R12, [R57+0x13800] ;  /* 0x01380000390c7984 */ /* 0x0004240000000c00 */
[----:B------:R-:W-:-:S04]  /*1290*/  IMAD.WIDE R6, R6, 0x80, R16 ;  /* 0x0000008006067825 */ /* 0x000fc800078e0210 */
[----:B------:R-:W-:Y:S01]  /*12a0*/  IMAD.IADD R5, R3, 0x1, R5 ;  /* 0x0000000103057824 */ /* 0x000fe200078e0205 */
[----:B------:R-:W-:Y:S06]  /*12b0*/  @P1 BRA `(.L_x_3450) ;  /* 0x00000000002c1947 */ /* 0x000fec0003800000 */
[----:B------:R-:W1:Y:S01]  /*12c0*/  LDS.128 R8, [R11] ;  /* 0x000000000b087984 */ /* 0x000e620000000c00 */
[----:B------:R-:W-:Y:S01]  /*12d0*/  ULDC.64 UR4, c[0x0][0x250] ;  /* 0x0000940000047ab9 */ /* 0x000fe20000000a00 */
[----:B------:R-:W-:Y:S02]  /*12e0*/  IMAD.MOV.U32 R4, RZ, RZ, R2 ;  /* 0x000000ffff047224 */ /* 0x000fe400078e0002 */
[----:B------:R-:W-:Y:S02]  /*12f0*/  IMAD R19, R7, UR4, RZ ;  /* 0x0000000407137c24 */ /* 0x000fe4000f8e02ff */
[----:B------:R-:W-:-:S04]  /*1300*/  IMAD.WIDE.U32 R16, R6, UR4, R4 ;  /* 0x0000000406107c25 */ /* 0x000fc8000f8e0004 */
[----:B------:R-:W-:Y:S01]  /*1310*/  IMAD R19, R6, UR5, R19 ;  /* 0x0000000506137c24 */ /* 0x000fe2000f8e0213 */
[----:B------:R-:W-:Y:S02]  /*1320*/  ULDC.64 UR4, c[0x0][0x238] ;  /* 0x00008e0000047ab9 */ /* 0x000fe40000000a00 */
[----:B--2---:R-:W-:Y:S02]  /*1330*/  LEA R18, P1, R16, UR4, 0x1 ;  /* 0x0000000410127c11 */ /* 0x004fe4000f8208ff */
[----:B------:R-:W-:-:S04]  /*1340*/  IADD3 R17, R17, R19, RZ ;  /* 0x0000001311117210 */ /* 0x000fc80007ffe0ff */
[----:B------:R-:W-:-:S05]  /*1350*/  LEA.HI.X R19, R16, UR5, R17, 0x1, P1 ;  /* 0x0000000510137c11 */ /* 0x000fca00088f0c11 */
[----:B-1----:R1:W-:Y:S02]  /*1360*/  STG.E.128 desc[UR8][R18.64], R8 ;  /* 0x0000000812007986 */ /* 0x0023e4000c101d08 */
.L_x_3450:
[----:B------:R-:W-:Y:S05]  /*1370*/  BSYNC B0 ;  /* 0x0000000000007941 */ /* 0x000fea0003800000 */
.L_x_3449:
[----:B-1----:R1:W3:Y:S01]  /*1380*/  LDS.128 R8, [R57+0x10800] ;  /* 0x0108000039087984 */ /* 0x0022e20000000c00 */
[----:B------:R-:W-:Y:S01]  /*1390*/  BSSY B0, `(.L_x_3451) ;  /* 0x0000011000007945 */ /* 0x000fe20003800000 */
[-C--:B------:R-:W-:Y:S02]  /*13a0*/  ISETP.GE.OR P1, PT, R21, R0.reuse, P0 ;  /* 0x000000001500720c */ /* 0x080fe40000726670 */
[----:B------:R-:W-:Y:S01]  /*13b0*/  ISETP.GE.OR P0, PT, R23, R0, P0 ;  /* 0x000000001700720c */ /* 0x000fe20000706670 */
[----:B------:R-:W-:-:S12]  /*13c0*/  @P6 BRA `(.L_x_3452) ;  /* 0x0000000000346947 */ /* 0x000fd80003800000 */
        /* <DEDUP_REMOVED lines=12> */
[----:B---3--:R4:W-:Y:S02]  /*1490*/  STG.E.128 desc[UR8][R18.64], R8 ;  /* 0x0000000812007986 */ /* 0x0089e4000c101d08 */
.L_x_3452:
[----:B------:R-:W-:Y:S05]  /*14a0*/  BSYNC B0 ;  /* 0x0000000000007941 */ /* 0x000fea0003800000 */
.L_x_3451:
[----:B---34-:R3:W4:Y:S01]  /*14b0*/  LDS.128 R8, [R57+0x11000] ;  /* 0x0110000039087984 */ /* 0x0187220000000c00 */
[----:B------:R-:W-:Y:S04]  /*14c0*/  BSSY B0, `(.L_x_3453) ;  /* 0x000000f000007945 */ /* 0x000fe80003800000 */
        /* <DEDUP_REMOVED lines=13> */
[----:B----4-:R2:W-:Y:S02]  /*15a0*/  STG.E.128 desc[UR8][R18.64], R8 ;  /* 0x0000000812007986 */ /* 0x0105e4000c101d08 */
.L_x_3454:
[----:B------:R-:W-:Y:S05]  /*15b0*/  BSYNC B0 ;  /* 0x0000000000007941 */ /* 0x000fea0003800000 */
.L_x_3453:
[----:B--2-4-:R2:W4:Y:S01]  /*15c0*/  LDS.128 R8, [R57+0x11800] ;  /* 0x0118000039087984 */ /* 0x0145220000000c00 */
[----:B------:R-:W-:Y:S04]  /*15d0*/  BSSY B0, `(.L_x_3455) ;  /* 0x000000f000007945 */ /* 0x000fe80003800000 */
[----:B------:R-:W-:Y:S05]  /*15e0*/  @P4 BRA `(.L_x_3456) ;  /* 0x0000000000344947 */ /* 0x000fea0003800000 */
[----:B------:R-:W-:Y:S01]  /*15f0*/  IADD3 R19, P4, R6, 0x30, RZ ;  /* 0x0000003006137810 */ /* 0x000fe20007f9e0ff */
[----:B------:R-:W-:Y:S01]  /*1600*/  ULDC.64 UR4, c[0x0][0x250] ;  /* 0x0000940000047ab9 */ /* 0x000fe20000000a00 */
[----:B------:R-:W-:Y:S01]  /*1610*/  MOV R17, R5 ;  /* 0x0000000500117202 */ /* 0x000fe20000000f00 */
[----:B------:R-:W-:Y:S01]  /*1620*/  IMAD.MOV.U32 R16, RZ, RZ, R2 ;  /* 0x000000ffff107224 */ /* 0x000fe200078e0002 */
[----:B------:R-:W-:-:S03]  /*1630*/  IADD3.X R0, RZ, R7, RZ, P4, !PT ;  /* 0x00000007ff007210 */ /* 0x000fc600027fe4ff */
        /* <DEDUP_REMOVED lines=8> */
.L_x_3456:
[----:B------:R-:W-:Y:S05]  /*16c0*/  BSYNC B0 ;  /* 0x0000000000007941 */ /* 0x000fea0003800000 */
.L_x_3455:
[----:B----4-:R4:W0:Y:S01]  /*16d0*/  LDS.128 R8, [R57+0x12000] ;  /* 0x0120000039087984 */ /* 0x0108220000000c00 */
        /* <DEDUP_REMOVED lines=14> */
[----:B0-----:R0:W-:Y:S02]  /*17c0*/  STG.E.128 desc[UR8][R18.64], R8 ;  /* 0x0000000812007986 */ /* 0x0011e4000c101d08 */
.L_x_3458:
[----:B------:R-:W-:Y:S05]  /*17d0*/  BSYNC B0 ;  /* 0x0000000000007941 */ /* 0x000fea0003800000 */
.L_x_3457:
[----:B0-----:R0:W0:Y:S01]  /*17e0*/  LDS.128 R8, [R57+0x12800] ;  /* 0x0128000039087984 */ /* 0x0010220000000c00 */
        /* <DEDUP_REMOVED lines=15> */
.L_x_3460:
[----:B------:R-:W-:Y:S05]  /*18e0*/  BSYNC B0 ;  /* 0x0000000000007941 */ /* 0x000fea0003800000 */
.L_x_3459:
        /* <DEDUP_REMOVED lines=16> */
.L_x_3462:
[----:B------:R-:W-:Y:S05]  /*19f0*/  BSYNC B0 ;  /* 0x0000000000007941 */ /* 0x000fea0003800000 */
.L_x_3461:
[----:B------:R-:W-:Y:S05]  /*1a00*/  @P0 EXIT ;  /* 0x000000000000094d */ /* 0x000fea0003800000 */
[----:B0-----:R-:W-:Y:S01]  /*1a10*/  IADD3 R9, P0, R6, 0x70, RZ ;  /* 0x0000007006097810 */ /* 0x001fe20007f1e0ff */
[----:B------:R-:W-:Y:S01]  /*1a20*/  ULDC.64 UR4, c[0x0][0x250] ;  /* 0x0000940000047ab9 */ /* 0x000fe20000000a00 */
[----:B------:R-:W-:Y:S02]  /*1a30*/  IMAD.MOV.U32 R3, RZ, RZ, R5 ;  /* 0x000000ffff037224 */ /* 0x000fe400078e0005 */
[----:B------:R-:W-:Y:S01]  /*1a40*/  IADD3.X R6, RZ, R7, RZ, P0, !PT ;  /* 0x00000007ff067210 */ /* 0x000fe200007fe4ff */
[----:B------:R-:W-:-:S04]  /*1a50*/  IMAD.WIDE.U32 R2, R9, UR4, R2 ;  /* 0x0000000409027c25 */ /* 0x000fc8000f8e0002 */
[----:B------:R-:W-:-:S04]  /*1a60*/  IMAD R6, R6, UR4, RZ ;  /* 0x0000000406067c24 */ /* 0x000fc8000f8e02ff */
[----:B------:R-:W-:Y:S01]  /*1a70*/  IMAD R9, R9, UR5, R6 ;  /* 0x0000000509097c24 */ /* 0x000fe2000f8e0206 */
[----:B------:R-:W-:Y:S02]  /*1a80*/  ULDC.64 UR4, c[0x0][0x238] ;  /* 0x00008e0000047ab9 */ /* 0x000fe40000000a00 */
[----:B------:R-:W-:Y:S02]  /*1a90*/  LEA R4, P0, R2, UR4, 0x1 ;  /* 0x0000000402047c11 */ /* 0x000fe4000f8008ff */
[----:B------:R-:W-:-:S04]  /*1aa0*/  IADD3 R3, R3, R9, RZ ;  /* 0x0000000903037210 */ /* 0x000fc80007ffe0ff */
[----:B------:R-:W-:-:S05]  /*1ab0*/  LEA.HI.X R5, R2, UR5, R3, 0x1, P0 ;  /* 0x0000000502057c11 */ /* 0x000fca00080f0c03 */
[----:B------:R-:W-:Y:S01]  /*1ac0*/  STG.E.128 desc[UR8][R4.64], R12 ;  /* 0x0000000c04007986 */ /* 0x000fe2000c101d08 */
[----:B------:R-:W-:Y:S05]  /*1ad0*/  EXIT ;  /* 0x000000000000794d */ /* 0x000fea0003800000 */
.L_x_3463:
        /* <DEDUP_REMOVED lines=10> */
.L_x_3677:


//--------------------- .text._ZN7cutlass13device_kernelIN5flash32FlashAttnBwdPostprocessConvertdQIN4cute5tupleIJNS3_1CILi64EEENS5_ILi128EEEEEENS_6half_tEfNS_4arch4Sm90ELi256ENS3_8TiledMMAINS3_8MMA_AtomIJNS3_4SM904GMMA25MMA_64x64x16_F32F16F16_SSILNSF_5MajorE0ELSH_1ELNSF_7ScaleInE1ELSI_1EEEEEENS3_6LayoutINS4_IJNS5_ILi1EEENS5_ILi2EEESM_EEENS4_IJNS5_ILi0EEESM_SP_EEEEENS4_IJNS3_10UnderscoreESS_SS_EEEEELb0EEEEEvNT_6ParamsE --------------------------
	.section	.text._ZN7cutlass13device_kernelIN5flash32FlashAttnBwdPostprocessConvertdQIN4cute5tupleIJNS3_1CILi64EEENS5_ILi128EEEEEENS_6half_tEfNS_4arch4Sm90ELi256ENS3_8TiledMMAINS3_8MMA_AtomIJNS3_4SM904GMMA25MMA_64x64x16_F32F16F16_SSILNSF_5MajorE0ELSH_1ELNSF_7ScaleInE1ELSI_1EEEEEENS3_6LayoutINS4_IJNS5_ILi1EEENS5_ILi2EEESM_EEENS4_IJNS5_ILi0EEESM_SP_EEEEENS4_IJNS3_10UnderscoreESS_SS_EEEEELb0EEEEEvNT_6ParamsE,"ax",@progbits
	.align	128
.text._ZN7cutlass13device_kernelIN5flash32FlashAttnBwdPostprocessConvertdQIN4cute5tupleIJNS3_1CILi64EEENS5_ILi128EEEEEENS_6half_tEfNS_4arch4Sm90ELi256ENS3_8TiledMMAINS3_8MMA_AtomIJNS3_4SM904GMMA25MMA_64x64x16_F32F16F16_SSILNSF_5MajorE0ELSH_1ELNSF_7ScaleInE1ELSI_1EEEEEENS3_6LayoutINS4_IJNS5_ILi1EEENS5_ILi2EEESM_EEENS4_IJNS5_ILi0EEESM_SP_EEEEENS4_IJNS3_10UnderscoreESS_SS_EEEEELb0EEEEEvNT_6ParamsE:
        .type           _ZN7cutlass13device_kernelIN5flash32FlashAttnBwdPostprocessConvertdQIN4cute5tupleIJNS3_1CILi64EEENS5_ILi128EEEEEENS_6half_tEfNS_4arch4Sm90ELi256ENS3_8TiledMMAINS3_8MMA_AtomIJNS3_4SM904GMMA25MMA_64x64x16_F32F16F16_SSILNSF_5MajorE0ELSH_1ELNSF_7ScaleInE1ELSI_1EEEEEENS3_6LayoutINS4_IJNS5_ILi1EEENS5_ILi2EEESM_EEENS4_IJNS5_ILi0EEESM_SP_EEEEENS4_IJNS3_10UnderscoreESS_SS_EEEEELb0EEEEEvNT_6ParamsE,@function
        .size           _ZN7cutlass13device_kernelIN5flash32FlashAttnBwdPostprocessConvertdQIN4cute5tupleIJNS3_1CILi64EEENS5_ILi128EEEEEENS_6half_tEfNS_4arch4Sm90ELi256ENS3_8TiledMMAINS3_8MMA_AtomIJNS3_4SM904GMMA25MMA_64x64x16_F32F16F16_SSILNSF_5MajorE0ELSH_1ELNSF_7ScaleInE1ELSI_1EEEEEENS3_6LayoutINS4_IJNS5_ILi1EEENS5_ILi2EEESM_EEENS4_IJNS5_ILi0EEESM_SP_EEEEENS4_IJNS3_10UnderscoreESS_SS_EEEEELb0EEEEEvNT_6ParamsE,(.L_x_3678 - _ZN7cutlass13device_kernelIN5flash32FlashAttnBwdPostprocessConvertdQIN4cute5tupleIJNS3_1CILi64EEENS5_ILi128EEEEEENS_6half_tEfNS_4arch4Sm90ELi256ENS3_8TiledMMAINS3_8MMA_AtomIJNS3_4SM904GMMA25MMA_64x64x16_F32F16F16_SSILNSF_5MajorE0ELSH_1ELNSF_7ScaleInE1ELSI_1EEEEEENS3_6LayoutINS4_IJNS5_ILi1EEENS5_ILi2EEESM_EEENS4_IJNS5_ILi0EEESM_SP_EEEEENS4_IJNS3_10UnderscoreESS_SS_EEEEELb0EEEEEvNT_6ParamsE)
        .other          _ZN7cutlass13device_kernelIN5flash32FlashAttnBwdPostprocessConvertdQIN4cute5tupleIJNS3_1CILi64EEENS5_ILi128EEEEEENS_6half_tEfNS_4arch4Sm90ELi256ENS3_8TiledMMAINS3_8MMA_AtomIJNS3_4SM904GMMA25MMA_64x64x16_F32F16F16_SSILNSF_5MajorE0ELSH_1ELNSF_7ScaleInE1ELSI_1EEEEEENS3_6LayoutINS4_IJNS5_ILi1EEENS5_ILi2EEESM_EEENS4_IJNS5_ILi0EEESM_SP_EEEEENS4_IJNS3_10UnderscoreESS_SS_EEEEELb0EEEEEvNT_6ParamsE,@"STO_CUDA_ENTRY STV_DEFAULT"
_ZN7cutlass13device_kernelIN5flash32FlashAttnBwdPostprocessConvertdQIN4cute5tupleIJNS3_1CILi64EEENS5_ILi128EEEEEENS_6half_tEfNS_4arch4Sm90ELi256ENS3_8TiledMMAINS3_8MMA_AtomIJNS3_4SM904GMMA25MMA_64x64x16_F32F16F16_SSILNSF_5MajorE0ELSH_1ELNSF_7ScaleInE1ELSI_1EEEEEENS3_6LayoutINS4_IJNS5_ILi1EEENS5_ILi2EEESM_EEENS4_IJNS5_ILi0EEESM_SP_EEEEENS4_IJNS3_10UnderscoreESS_SS_EEEEELb0EEEEEvNT_6ParamsE:
        /* <DEDUP_REMOVED lines=25> */
[----:B--2---:R-:W-:-:S07]  /*0190*/  IMAD.IADD R43, R43, 0x1, -R0 ;  /* 0x000000012b2b7824 */ /* 0x004fce00078e0a00 */
.L_x_3464:
[----:B-----5:R-:W-:-:S13]  /*01a0*/  ISETP.LE.AND P2, PT, R43, R42, PT ;  /* 0x0000002a2b00720c */ /* 0x020fda0003f43270 */
[----:B------:R-:W-:Y:S05]  /*01b0*/  @P0 EXIT P2 ;  /* 0x000000000000094d */ /* 0x000fea0001000000 */
[----:B------:R-:W0:Y:S01]  /*01c0*/  S2R R6, SR_CTAID.Y ;  /* 0x0000000000067919 */ /* 0x000e220000002600 */
[----:B------:R-:W-:Y:S01]  /*01d0*/  @P1 IMAD R0, R13, 0x40, R9 ;  /* 0x000000400d001824 */ /* 0x000fe200078e0209 */
[----:B------:R-:W1:Y:S01]  /*01e0*/  LDC.64 R14, c[0x0][0x228] ;  /* 0x00008a00ff0e7b82 */ /* 0x000e620000000a00 */
[----:B------:R-:W-:Y:S01]  /*01f0*/  CS2R R10, SRZ ;  /* 0x00000000000a7805 */ /* 0x000fe2000001ff00 */
[----:B------:R-:W-:Y:S01]  /*0200*/  IMAD.SHL.U32 R7, R3, 0x2000, RZ ;  /* 0x0000200003077824 */ /* 0x000fe200078e00ff */
[----:B------:R-:W2:Y:S01]  /*0210*/  S2R R8, SR_CgaCtaId ;  /* 0x0000000000087919 */ /* 0x000ea20000008800 */
[----:B------:R-:W-:Y:S01]  /*0220*/  @P1 SHF.R.S32.HI R5, RZ, 0x1f, R0 ;  /* 0x0000001fff051819 */ /* 0x000fe20000011400 */
[----:B------:R-:W-:Y:S01]  /*0230*/  BSSY B0, `(.L_x_3465) ;  /* 0x0000030000007945 */ /* 0x000fe20003800000 */
[----:B------:R-:W-:Y:S02]  /*0240*/  SEL R4, R13, RZ, !P0 ;  /* 0x000000ff0d047207 */ /* 0x000fe40004000000 */
[----:B------:R-:W-:Y:S01]  /*0250*/  @P1 LEA.HI R5, R5, R0, RZ, 0x6 ;  /* 0x0000000005051211 */ /* 0x000fe200078f30ff */
[----:B------:R-:W3:Y:S01]  /*0260*/  LDC.64 R16, c[0x0][0x230] ;  /* 0x00008c00ff107b82 */ /* 0x000ee20000000a00 */
[----:B------:R-:W4:Y:S02]  /*0270*/  S2R R0, SR_TID.X ;  /* 0x0000000000007919 */ /* 0x000f240000002100 */
[----:B------:R-:W-:-:S04]  /*0280*/  @P1 SHF.L.U32 R5, R5, 0x7, RZ ;  /* 0x0000000705051819 */ /* 0x000fc800000006ff */
[----:B------:R-:W-:Y:S01]  /*0290*/  @P1 LOP3.LUT R5, R5, 0xffffe000, RZ, 0xc0, !PT ;  /* 0xffffe00005051812 */ /* 0x000fe200078ec0ff */
[----:B------:R-:W5:Y:S03]  /*02a0*/  LDC.64 R18, c[0x0][0x210] ;  /* 0x00008400ff127b82 */ /* 0x000f660000000a00 */
[--C-:B------:R-:W-:Y:S01]  /*02b0*/  @P1 SHF.R.S32.HI R11, RZ, 0x1f, R5.reuse ;  /* 0x0000001fff0b1819 */ /* 0x100fe20000011405 */
[----:B------:R-:W-:-:S05]  /*02c0*/  @P1 IMAD.MOV.U32 R10, RZ, RZ, R5 ;  /* 0x000000ffff0a1224 */ /* 0x000fca00078e0005 */
[C---:B------:R-:W-:Y:S02]  /*02d0*/  IADD3 R10, P2, R7.reuse, R10, RZ ;  /* 0x0000000a070a7210 */ /* 0x040fe40007f5e0ff */
[----:B0-----:R-:W-:Y:S02]  /*02e0*/  SHF.R.S32.HI R5, RZ, 0x1f, R6 ;  /* 0x0000001fff057819 */ /* 0x001fe40000011406 */
[----:B------:R-:W-:Y:S02]  /*02f0*/  LEA.HI.X.SX32 R11, R7, R11, 0x1, P2 ;  /* 0x0000000b070b7211 */ /* 0x000fe400010f0eff */
[----:B------:R-:W-:Y:S01]  /*0300*/  SHF.R.S32.HI R7, RZ, 0x1f, R13 ;  /* 0x0000001fff077819 */ /* 0x000fe2000001140d */
[-C--:B-1----:R-:W-:Y:S02]  /*0310*/  IMAD R2, R5, R14.reuse, RZ ;  /* 0x0000000e05027224 */ /* 0x082fe400078e02ff */
[----:B------:R-:W-:Y:S01]  /*0320*/  IMAD.WIDE.U32 R10, R6, R14, R10 ;  /* 0x0000000e060a7225 */ /* 0x000fe200078e000a */
[----:B------:R-:W-:-:S03]  /*0330*/  SEL R7, R7, RZ, !P0 ;  /* 0x000000ff07077207 */ /* 0x000fc60004000000 */
[----:B------:R-:W-:Y:S01]  /*0340*/  IMAD R15, R6, R15, R2 ;  /* 0x0000000f060f7224 */ /* 0x000fe200078e0202 */
[----:B----4-:R-:W-:Y:S01]  /*0350*/  ISETP.NE.AND P0, PT, R0, RZ, PT ;  /* 0x000000ff0000720c */ /* 0x010fe20003f05270 */
[-C--:B---3--:R-:W-:Y:S02]  /*0360*/  IMAD R2, R7, R16.reuse, RZ ;  /* 0x0000001007027224 */ /* 0x088fe400078e02ff */
[----:B------:R-:W-:Y:S02]  /*0370*/  IMAD.IADD R11, R11, 0x1, R15 ;  /* 0x000000010b0b7824 */ /* 0x000fe400078e020f */
[C---:B------:R-:W-:Y:S02]  /*0380*/  IMAD R13, R4.reuse, R17, R2 ;  /* 0x00000011040d7224 */ /* 0x040fe400078e0202 */
[----:B------:R-:W-:-:S04]  /*0390*/  IMAD.WIDE.U32 R10, R4, R16, R10 ;  /* 0x00000010040a7225 */ /* 0x000fc800078e000a */
[----:B------:R-:W-:Y:S01]  /*03a0*/  IMAD.IADD R2, R11, 0x1, R13 ;  /* 0x000000010b027824 */ /* 0x000fe200078e020d */
[----:B-----5:R-:W-:-:S04]  /*03b0*/  LEA R18, P2, R10, R18, 0x2 ;  /* 0x000000120a127211 */ /* 0x020fc800078410ff */
[----:B------:R-:W-:Y:S01]  /*03c0*/  LEA.HI.X R2, R10, R19, R2, 0x2, P2 ;  /* 0x000000130a027211 */ /* 0x000fe200010f1402 */
[----:B--2---:R-:W-:Y:S08]  /*03d0*/  @P0 BRA `(.L_x_3466) ;  /* 0x0000000000540947 */ /* 0x004ff00003800000 */
[----:B------:R-:W0:Y:S01]  /*03e0*/  S2UR UR7, SR_CgaCtaId ;  /* 0x00000000000779c3 */ /* 0x000e220000008800 */
[----:B------:R-:W-:Y:S01]  /*03f0*/  UMOV UR6, 0x400 ;  /* 0x0000040000067882 */ /* 0x000fe20000000000 */
[----:B------:R-:W-:Y:S01]  /*0400*/  UMOV UR4, 0x1 ;  /* 0x0000000100047882 */ /* 0x000fe20000000000 */
[----:B------:R-:W-:Y:S01]  /*0410*/  HFMA2.MMA R10, -RZ, RZ, 0, -0.0 ;  /* 0x00008000ff0a7435 */ /* 0x000fe200000001ff */
        /* <DEDUP_REMOVED lines=12> */
.L_x_3467:
[----:B------:R-:W-:Y:S01]  /*04e0*/  @P0 ELECT P2, URZ, PT ;  /* 0x00000000003f082f */ /* 0x000fe20003840000 */
[----:B------:R1:W-:-:S12]  /*04f0*/  UBLKCP.S.G [UR6], [UR4], UR10 ;  /* 0x00000006040073ba */ /* 0x0003d8000800020a */
[----:B------:R-:W-:Y:S02]  /*0500*/  @P2 PLOP3.LUT P0, PT, P2, PT, PT, 0x8, 0x0 ;  /* 0x000000000000281c */ /* 0x000fe4000170e170 */
[----:B------:R-:W-:-:S11]  /*0510*/  PLOP3.LUT P2, PT, PT, PT, PT, 0x8, 0x0 ;  /* 0x000000000000781c */ /* 0x000fd60003f4e170 */
[----:B-1----:R-:W-:Y:S05]  /*0520*/  @P0 BRA.U.ANY `(.L_x_3467) ;  /* 0xfffffffd00ec0947 */ /* 0x002fea000393ffff */
.L_x_3466:
[----:B------:R-:W-:Y:S05]  /*0530*/  BSYNC B0 ;  /* 0x0000000000007941 */ /* 0x000fea0003800000 */
.L_x_3465:
[----:B------:R-:W-:Y:S01]  /*0540*/  BAR.SYNC.DEFER_BLOCKING 0x0 ;  /* 0x0000000000007b1d */ /* 0x000fe20000010000 */
[----:B------:R-:W-:Y:S02]  /*0550*/  MOV R41, 0x400 ;  /* 0x0000040000297802 */ /* 0x000fe40000000f00 */
[----:B------:R-:W-:Y:S02]  /*0560*/  CS2R R50, SRZ ;  /* 0x0000000000327805 */ /* 0x000fe4000001ff00 */
[----:B------:R-:W-:Y:S01]  /*0570*/  SHF.L.U32 R2, RZ, 0x1f, RZ ;  /* 0x0000001fff027819 */ /* 0x000fe200000006ff */
[--C-:B------:R-:W-:Y:S01]  /*0580*/  @P1 IMAD.MOV.U32 R50, RZ, RZ, R9.reuse ;  /* 0x000000ffff321224 */ /* 0x100fe200078e0009 */
[----:B------:R-:W-:Y:S02]  /*0590*/  LEA R41, R8, R41, 0x18 ;  /* 0x0000002908297211 */ /* 0x000fe400078ec0ff */
[----:B------:R-:W-:-:S07]  /*05a0*/  @P1 SHF.R.S32.HI R51, RZ, 0x1f, R9 ;  /* 0x0000001fff331819 */ /* 0x000fce0000011409 */
.L_x_3468:
[----:B-1----:R1:W2:Y:S02]  /*05b0*/  SYNCS.PHASECHK.TRANS64.TRYWAIT P0, [R41+URZ+0xc000], R2 ;  /* 0x00c00002290075a7 */ /* 0x0022a4000800017f */
[----:B--2---:R-:W-:Y:S05]  /*05c0*/  @!P0 NANOSLEEP.SYNCS 0x989680 ;  /* 0x009896800000895d */ /* 0x004fea0003900000 */
[----:B------:R-:W2:Y:S02]  /*05d0*/  @!P0 SYNCS.PHASECHK.TRANS64 P0, [R41+URZ+0xc000], R2 ;  /* 0x00c00002290085a7 */ /* 0x000ea4000800007f */
[----:B--2---:R-:W-:Y:S05]  /*05e0*/  @!P0 BRA `(.L_x_3468) ;  /* 0xfffffffc00f08947 */ /* 0x004fea000383ffff */
[----:B------:R-:W-:Y:S01]  /*05f0*/  SHF.R.S32.HI R9, RZ, 0x1f, R0 ;  /* 0x0000001fff097819 */ /* 0x000fe20000011400 */
[----:B------:R-:W-:Y:S01]  /*0600*/  ULDC UR4, c[0x0][0x268] ;  /* 0x00009a0000047ab9 */ /* 0x000fe20000000800 */
[----:B------:R-:W-:Y:S01]  /*0610*/  VIADDMNMX R43, R43, -R42, 0x40, PT ;  /* 0x000000402b2b7446 */ /* 0x000fe2000380092a */
[----:B------:R-:W-:Y:S01]  /*0620*/  ULDC.64 UR6, c[0x0][0x258] ;  /* 0x0000960000067ab9 */ /* 0x000fe20000000a00 */
[-C--:B-1----:R-:W-:Y:S01]  /*0630*/  LEA.HI R2, R9, R0.reuse, RZ, 0x7 ;  /* 0x0000000009027211 */ /* 0x082fe200078f38ff */
[----:B------:R-:W-:Y:S01]  /*0640*/  IMAD R5, R5, UR6, RZ ;  /* 0x0000000605057c24 */ /* 0x000fe2000f8e02ff */
[----:B------:R-:W-:Y:S01]  /*0650*/  LEA.HI R40, R9, R0, RZ, 0x4 ;  /* 0x0000000009287211 */ /* 0x000fe200078f20ff */
[----:B------:R-:W-:Y:S01]  /*0660*/  BSSY B0, `(.L_x_3469) ;  /* 0x0000092000007945 */ /* 0x000fe20003800000 */
[----:B------:R-:W-:Y:S02]  /*0670*/  LOP3.LUT R11, R2, 0xfffff80, RZ, 0xc0, !PT ;  /* 0x0fffff80020b7812 */ /* 0x000fe400078ec0ff */
[----:B------:R-:W-:-:S02]  /*0680*/  LOP3.LUT R13, R40, 0xfffffff0, RZ, 0xc0, !PT ;  /* 0xfffffff0280d7812 */ /* 0x000fc400078ec0ff */
[----:B------:R-:W-:Y:S01]  /*0690*/  SHF.R.S32.HI R2, RZ, 0x7, R2 ;  /* 0x00000007ff027819 */ /* 0x000fe20000011402 */
[C---:B------:R-:W-:Y:S01]  /*06a0*/  IMAD.IADD R11, R0.reuse, 0x1, -R11 ;  /* 0x00000001000b7824 */ /* 0x040fe200078e0a0b */
[----:B------:R-:W-:Y:S01]  /*06b0*/  LEA.HI R12, R9, R0, RZ, 0x5 ;  /* 0x00000000090c7211 */ /* 0x000fe200078f28ff */
[----:B------:R-:W-:Y:S01]  /*06c0*/  IMAD.IADD R0, R0, 0x1, -R13 ;  /* 0x0000000100007824 */ /* 0x000fe200078e0a0d */
[----:B------:R-:W-:Y:S01]  /*06d0*/  SHF.R.S32.HI R40, RZ, 0x4, R40 ;  /* 0x00000004ff287819 */ /* 0x000fe20000011428 */
[----:B------:R-:W-:Y:S01]  /*06e0*/  IMAD.SHL.U32 R28, R2, 0x1000, RZ ;  /* 0x00001000021c7824 */ /* 0x000fe200078e00ff */
[--C-:B------:R-:W-:Y:S02]  /*06f0*/  SHF.R.S32.HI R24, RZ, 0x5, R12.reuse ;  /* 0x00000005ff187819 */ /* 0x100fe4000001140c */
[----:B------:R-:W-:Y:S01]  /*0700*/  SHF.R.S32.HI R17, RZ, 0x1f, R12 ;  /* 0x0000001fff117819 */ /* 0x000fe2000001140c */
[----:B------:R-:W-:Y:S01]  /*0710*/  IMAD R8, R11, 0x4, R28 ;  /* 0x000000040b087824 */ /* 0x000fe200078e021c */
[----:B------:R-:W-:Y:S01]  /*0720*/  SHF.R.S32.HI R21, RZ, 0x1f, R0 ;  /* 0x0000001fff157819 */ /* 0x000fe20000011400 */
[C---:B------:R-:W-:Y:S01]  /*0730*/  IMAD.SHL.U32 R30, R40.reuse, 0x40, RZ ;  /* 0x00000040281e7824 */ /* 0x040fe200078e00ff */
[----:B------:R-:W-:Y:S01]  /*0740*/  LEA.HI R20, R17, R24, RZ, 0x2 ;  /* 0x0000001811147211 */ /* 0x000fe200078f10ff */
[----:B------:R-:W-:Y:S01]  /*0750*/  IMAD.SHL.U32 R49, R40, 0x8, RZ ;  /* 0x0000000828317824 */ /* 0x000fe200078e00ff */
[----:B------:R-:W-:-:S02]  /*0760*/  LEA.HI R52, R21, R0, RZ, 0x3 ;  /* 0x0000000015347211 */ /* 0x000fc400078f18ff */
[----:B------:R-:W-:Y:S02]  /*0770*/  LOP3.LUT R25, R20, 0x3ffffc, RZ, 0xc0, !PT ;  /* 0x003ffffc14197812 */ /* 0x000fe400078ec0ff */
[----:B------:R-:W-:Y:S02]  /*0780*/  LEA R53, R8, R41, 0x2 ;  /* 0x0000002908357211 */ /* 0x000fe400078e10ff */
[----:B------:R-:W-:Y:S01]  /*0790*/  LOP3.LUT R29, R52, 0xfffffff8, RZ, 0xc0, !PT ;  /* 0xfffffff8341d7812 */ /* 0x000fe200078ec0ff */
[----:B------:R-:W-:Y:S01]  /*07a0*/  IMAD.IADD R45, R24, 0x1, -R25 ;  /* 0x00000001182d7824 */ /* 0x000fe200078e0a19 */
[----:B------:R-:W-:Y:S01]  /*07b0*/  LOP3.LUT R48, R30, 0x1c0, RZ, 0xc0, !PT ;  /* 0x000001c01e307812 */ /* 0x000fe200078ec0ff */
[----:B0-----:R-:W0:Y:S01]  /*07c0*/  LDS.128 R8, [R53] ;  /* 0x0000000035087984 */ /* 0x001e220000000c00 */
[----:B------:R-:W-:Y:S01]  /*07d0*/  SHF.R.S32.HI R52, RZ, 0x3, R52 ;  /* 0x00000003ff347819 */ /* 0x000fe20000011434 */
[----:B------:R-:W-:Y:S01]  /*07e0*/  IMAD.IADD R44, R0, 0x1, -R29 ;  /* 0x00000001002c7824 */ /* 0x000fe200078e0a1d */
[----:B------:R-:W-:Y:S01]  /*07f0*/  LEA R45, R45, R28, 0xa ;  /* 0x0000001c2d2d7211 */ /* 0x000fe200078e50ff */
[----:B------:R-:W1:Y:S02]  /*0800*/  LDS.128 R12, [R53+0x800] ;  /* 0x00080000350c7984 */ /* 0x000e640000000c00 */
[----:B------:R-:W-:Y:S01]  /*0810*/  IMAD.SHL.U32 R46, R44, 0x40, RZ ;  /* 0x000000402c2e7824 */ /* 0x000fe200078e00ff */
[----:B------:R-:W-:Y:S01]  /*0820*/  LEA R45, R52, R45, 0x9 ;  /* 0x0000002d342d7211 */ /* 0x000fe200078e48ff */
[----:B------:R-:W2:Y:S01]  /*0830*/  LDS.128 R16, [R53+0x1000] ;  /* 0x0010000035107984 */ /* 0x000ea20000000c00 */
[C---:B------:R-:W-:Y:S01]  /*0840*/  IMAD.SHL.U32 R47, R44.reuse, 0x8, RZ ;  /* 0x000000082c2f7824 */ /* 0x040fe200078e00ff */
[----:B------:R-:W-:Y:S01]  /*0850*/  R2P PR, R44, 0x6 ;  /* 0x000000062c007804 */ /* 0x000fe20000000000 */
[----:B------:R-:W-:Y:S01]  /*0860*/  IMAD R2, R52, 0x8, R2 ;  /* 0x0000000834027824 */ /* 0x000fe200078e0202 */
[----:B------:R-:W3:Y:S01]  /*0870*/  LDS.128 R24, [R53+0x2000] ;  /* 0x0020000035187984 */ /* 0x000ee20000000c00 */
[----:B------:R-:W-:-:S02]  /*0880*/  LOP3.LUT R46, R46, 0x1c0, RZ, 0xc0, !PT ;  /* 0x000001c02e2e7812 */ /* 0x000fc400078ec0ff */
[----:B------:R-:W-:Y:S01]  /*0890*/  LOP3.LUT R47, R48, 0x38, R47, 0xf8, !PT ;  /* 0x00000038302f7812 */ /* 0x000fe200078ef82f */
[----:B------:R-:W4:Y:S01]  /*08a0*/  LDS.128 R28, [R53+0x2800] ;  /* 0x00280000351c7984 */ /* 0x000f220000000c00 */
[----:B------:R-:W-:Y:S02]  /*08b0*/  LOP3.LUT R49, R46, 0x8, R49, 0xf8, !PT ;  /* 0x000000082e317812 */ /* 0x000fe400078ef831 */
[----:B------:R-:W-:Y:S01]  /*08c0*/  SHF.R.U32.HI R46, RZ, 0x3, R46 ;  /* 0x00000003ff2e7819 */ /* 0x000fe2000001162e */
[----:B------:R-:W5:Y:S01]  /*08d0*/  LDS.128 R20, [R53+0x1800] ;  /* 0x0018000035147984 */ /* 0x000f620000000c00 */
[----:B------:R-:W-:Y:S02]  /*08e0*/  SHF.R.U32.HI R48, RZ, 0x3, R48 ;  /* 0x00000003ff307819 */ /* 0x000fe40000011630 */
[----:B------:R-:W-:Y:S01]  /*08f0*/  LOP3.LUT R46, R49, R46, RZ, 0x3c, !PT ;  /* 0x0000002e312e7212 */ /* 0x000fe200078e3cff */
[----:B------:R-:W5:Y:S01]  /*0900*/  LDS.128 R32, [R53+0x3000] ;  /* 0x0030000035207984 */ /* 0x000f620000000c00 */
[----:B------:R-:W-:-:S03]  /*0910*/  LOP3.LUT R47, R47, R48, RZ, 0x3c, !PT ;  /* 0x000000302f2f7212 */ /* 0x000fc600078e3cff */
[----:B------:R-:W5:Y:S01]  /*0920*/  LDS.128 R36, [R53+0x3800] ;  /* 0x0038000035247984 */ /* 0x000f620000000c00 */
[----:B------:R-:W-:Y:S02]  /*0930*/  IMAD.IADD R44, R46, 0x1, R45 ;  /* 0x000000012e2c7824 */ /* 0x000fe400078e022d */
[----:B------:R-:W-:Y:S02]  /*0940*/  IMAD.U32 R2, R2, 0x200, R47 ;  /* 0x0000020002027824 */ /* 0x000fe400078e002f */
[----:B0-----:R-:W-:Y:S01]  /*0950*/  FMUL.FTZ R45, R9, UR4 ;  /* 0x00000004092d7c20 */ /* 0x001fe20008410000 */
[----:B------:R-:W-:Y:S01]  /*0960*/  FMUL.FTZ R46, R11, UR4 ;  /* 0x000000040b2e7c20 */ /* 0x000fe20008410000 */
[----:B------:R-:W-:Y:S01]  /*0970*/  FMUL.FTZ R9, R10, UR4 ;  /* 0x000000040a097c20 */ /* 0x000fe20008410000 */
        /* <DEDUP_REMOVED lines=8> */
[----:B------:R-:W-:Y:S01]  /*0a00*/  F2FP.F16.F32.PACK_AB R10, R13, R10 ;  /* 0x0000000a0d0a723e */ /* 0x000fe200000000ff */
[----:B---3--:R-:W-:Y:S01]  /*0a10*/  FMUL.FTZ R18, R24, UR4 ;  /* 0x0000000418127c20 */ /* 0x008fe20008410000 */
[----:B------:R-:W-:Y:S01]  /*0a20*/  FMUL.FTZ R17, R17, UR4 ;  /* 0x0000000411117c20 */ /* 0x000fe20008410000 */
[----:B------:R-:W-:Y:S01]  /*0a30*/  F2FP.F16.F32.PACK_AB R13, R19, R14 ;  /* 0x0000000e130d723e */ /* 0x000fe200000000ff */
[----:B------:R-:W-:Y:S01]  /*0a40*/  FMUL.FTZ R25, R25, UR4 ;  /* 0x0000000419197c20 */ /* 0x000fe20008410000 */
[----:B----4-:R-:W-:Y:S01]  /*0a50*/  FMUL.FTZ R24, R30, UR4 ;  /* 0x000000041e187c20 */ /* 0x010fe20008410000 */
[----:B------:R-:W-:Y:S01]  /*0a60*/  FMUL.FTZ R31, R31, UR4 ;  /* 0x000000041f1f7c20 */ /* 0x000fe20008410000 */
[----:B------:R-:W-:Y:S01]  /*0a70*/  FMUL.FTZ R29, R29, UR4 ;  /* 0x000000041d1d7c20 */ /* 0x000fe20008410000 */
[----:B------:R-:W-:Y:S01]  /*0a80*/  F2FP.F16.F32.PACK_AB R8, R45, R8 ;  /* 0x000000082d08723e */ /* 0x000fe200000000ff */
[----:B-----5:R-:W-:Y:S01]  /*0a90*/  FMUL.FTZ R15, R20, UR4 ;  /* 0x00000004140f7c20 */ /* 0x020fe20008410000 */
[----:B------:R-:W-:Y:S01]  /*0aa0*/  FMUL.FTZ R20, R21, UR4 ;  /* 0x0000000415147c20 */ /* 0x000fe20008410000 */
[----:B------:R-:W-:Y:S01]  /*0ab0*/  FMUL.FTZ R21, R26, UR4 ;  /* 0x000000041a157c20 */ /* 0x000fe20008410000 */
[----:B------:R-:W-:Y:S01]  /*0ac0*/  FMUL.FTZ R26, R27, UR4 ;  /* 0x000000041b1a7c20 */ /* 0x000fe20008410000 */
[----:B------:R-:W-:Y:S01]  /*0ad0*/  FMUL.FTZ R27, R32, UR4 ;  /* 0x00000004201b7c20 */ /* 0x000fe20008410000 */
[----:B------:R-:W-:Y:S01]  /*0ae0*/  F2FP.F16.F32.PACK_AB R19, R31, R24 ;  /* 0x000000181f13723e */ /* 0x000fe200000000ff */
[----:B------:R-:W-:Y:S01]  /*0af0*/  FMUL.FTZ R32, R33, UR4 ;  /* 0x0000000421207c20 */ /* 0x000fe20008410000 */
[----:B------:R-:W-:Y:S01]  /*0b00*/  HFMA2.MMA R24, -RZ, RZ, 0, 1.9073486328125e-06 ;  /* 0x00000020ff187435 */ /* 0x000fe200000001ff */
[----:B------:R-:W-:Y:S01]  /*0b10*/  FMUL.FTZ R16, R22, UR4 ;  /* 0x0000000416107c20 */ /* 0x000fe20008410000 */
[----:B------:R-:W-:Y:S01]  /*0b20*/  FMUL.FTZ R23, R23, UR4 ;  /* 0x0000000417177c20 */ /* 0x000fe20008410000 */
[----:B------:R-:W-:Y:S01]  /*0b30*/  FMUL.FTZ R33, R38, UR4 ;  /* 0x0000000426217c20 */ /* 0x000fe20008410000 */
[----:B------:R-:W-:Y:S01]  /*0b40*/  FMUL.FTZ R38, R39, UR4 ;  /* 0x0000000427267c20 */ /* 0x000fe20008410000 */
[----:B------:R-:W-:Y:S01]  /*0b50*/  VIADD R39, R41, 0x8000 ;  /* 0x0000800029277836 */ /* 0x000fe20000000000 */
[----:B------:R-:W-:Y:S01]  /*0b60*/  F2FP.F16.F32.PACK_AB R14, R20, R15 ;  /* 0x0000000f140e723e */ /* 0x000fe200000000ff */
[----:B------:R-:W-:Y:S01]  /*0b70*/  FMUL.FTZ R22, R28, UR4 ;  /* 0x000000041c167c20 */ /* 0x000fe20008410000 */
[----:B------:R-:W-:Y:S01]  /*0b80*/  F2FP.F16.F32.PACK_AB R15, R23, R16 ;  /* 0x00000010170f723e */ /* 0x000fe200000000ff */
[----:B------:R-:W-:Y:S01]  /*0b90*/  IMAD R23, R44, 0x2, R39 ;  /* 0x000000022c177824 */ /* 0x000fe200078e0227 */
[----:B------:R-:W-:Y:S01]  /*0ba0*/  SEL R24, R24, 0xffffffe0, !P1 ;  /* 0xffffffe018187807 */ /* 0x000fe20004800000 */
[----:B------:R-:W-:Y:S01]  /*0bb0*/  FMUL.FTZ R28, R34, UR4 ;  /* 0x00000004221c7c20 */ /* 0x000fe20008410000 */
[----:B------:R-:W-:Y:S01]  /*0bc0*/  FMUL.FTZ R35, R35, UR4 ;  /* 0x0000000423237c20 */ /* 0x000fe20008410000 */
[----:B------:R-:W-:Y:S01]  /*0bd0*/  FMUL.FTZ R30, R36, UR4 ;  /* 0x00000004241e7c20 */ /* 0x000fe20008410000 */
[----:B------:R-:W-:Y:S01]  /*0be0*/  FMUL.FTZ R37, R37, UR4 ;  /* 0x0000000425257c20 */ /* 0x000fe20008410000 */
[C---:B------:R-:W-:Y:S01]  /*0bf0*/  VIADD R45, R23.reuse, 0x40 ;  /* 0x00000040172d7836 */ /* 0x040fe20000000000 */
[----:B------:R-:W-:Y:S01]  /*0c00*/  F2FP.F16.F32.PACK_AB R9, R46, R9 ;  /* 0x000000092e09723e */ /* 0x000fe200000000ff */
[----:B------:R-:W-:Y:S01]  /*0c10*/  @P2 VIADD R45, R23, 0xffffffc0 ;  /* 0xffffffc0172d2836 */ /* 0x000fe20000000000 */
[----:B------:R-:W-:Y:S01]  /*0c20*/  F2FP.F16.F32.PACK_AB R11, R48, R11 ;  /* 0x0000000b300b723e */ /* 0x000fe200000000ff */
[--C-:B------:R-:W-:Y:S01]  /*0c30*/  IMAD R44, R44, 0x2, R41.reuse ;  /* 0x000000022c2c7824 */ /* 0x100fe200078e0229 */
[----:B------:R-:W-:Y:S01]  /*0c40*/  F2FP.F16.F32.PACK_AB R20, R32, R27 ;  /* 0x0000001b2014723e */ /* 0x000fe200000000ff */
[----:B------:R-:W-:Y:S01]  /*0c50*/  IMAD R41, R2, 0x2, R41 ;  /* 0x0000000202297824 */ /* 0x000fe200078e0229 */
[----:B------:R-:W-:Y:S01]  /*0c60*/  F2FP.F16.F32.PACK_AB R12, R17, R12 ;  /* 0x0000000c110c723e */ /* 0x000fe200000000ff */
[----:B------:R-:W-:Y:S01]  /*0c70*/  ULDC UR4, c[0x0][0x244] ;  /* 0x0000910000047ab9 */ /* 0x000fe20000000800 */
[----:B------:R-:W-:Y:S01]  /*0c80*/  F2FP.F16.F32.PACK_AB R16, R25, R18 ;  /* 0x000000121910723e */ /* 0x000fe200000000ff */
[----:B------:R0:W-:Y:S01]  /*0c90*/  STSM.16.M88.4 [R44+0x8000], R8 ;  /* 0x008000082c007844 */ /* 0x0001e20000000200 */
[----:B------:R-:W-:-:S02]  /*0ca0*/  IADD3 R32, R23, R24, RZ ;  /* 0x0000001817207210 */ /* 0x000fc40007ffe0ff */
[----:B------:R-:W-:Y:S02]  /*0cb0*/  F2FP.F16.F32.PACK_AB R17, R26, R21 ;  /* 0x000000151a11723e */ /* 0x000fe400000000ff */
[----:B------:R-:W-:Y:S01]  /*0cc0*/  F2FP.F16.F32.PACK_AB R18, R29, R22 ;  /* 0x000000161d12723e */ /* 0x000fe200000000ff */
[----:B------:R1:W-:Y:S01]  /*0cd0*/  STSM.16.M88.4 [R32], R12 ;  /* 0x0000000c20007844 */ /* 0x0003e20000000200 */
[----:B------:R-:W-:Y:S01]  /*0ce0*/  F2FP.F16.F32.PACK_AB R23, R38, R33 ;  /* 0x000000212617723e */ /* 0x000fe200000000ff */
[----:B------:R-:W-:Y:S01]  /*0cf0*/  IMAD.IADD R33, R24, 0x1, R45 ;  /* 0x0000000118217824 */ /* 0x000fe200078e022d */
[----:B------:R-:W-:Y:S01]  /*0d00*/  F2FP.F16.F32.PACK_AB R21, R35, R28 ;  /* 0x0000001c2315723e */ /* 0x000fe200000000ff */
[----:B------:R1:W-:Y:S01]  /*0d10*/  STSM.16.M88.4 [R45], R16 ;  /* 0x000000102d007844 */ /* 0x0003e20000000200 */
[----:B------:R-:W-:Y:S01]  /*0d20*/  F2FP.F16.F32.PACK_AB R22, R37, R30 ;  /* 0x0000001e2516723e */ /* 0x000fe200000000ff */
[----:B------:R-:W-:Y:S01]  /*0d30*/  IMAD.SHL.U32 R30, R0, 0x8, RZ ;  /* 0x00000008001e7824 */ /* 0x000fe200078e00ff */
[----:B------:R-:W-:-:S02]  /*0d40*/  IADD3 R28, P0, R40, R50, RZ ;  /* 0x00000032281c7210 */ /* 0x000fc40007f1e0ff */
[C---:B------:R-:W-:Y:S01]  /*0d50*/  IADD3 R0, R40.reuse, 0x10, RZ ;  /* 0x0000001028007810 */ /* 0x040fe20007ffe0ff */
[----:B------:R1:W-:Y:S01]  /*0d60*/  STSM.16.M88.4 [R33], R20 ;  /* 0x0000001421007844 */ /* 0x0003e20000000200 */
[----:B------:R-:W-:Y:S01]  /*0d70*/  LEA.HI.X.SX32 R29, R40, R51, 0x1, P0 ;  /* 0x00000033281d7211 */ /* 0x000fe200000f0eff */
[----:B0-----:R-:W-:Y:S01]  /*0d80*/  IMAD R11, R6, UR7, R5 ;  /* 0x00000007060b7c24 */ /* 0x001fe2000f8e0205 */
[----:B------:R-:W-:Y:S01]  /*0d90*/  BAR.SYNC.DEFER_BLOCKING 0x0 ;  /* 0x0000000000007b1d */ /* 0x000fe20000010000 */
[----:B------:R-:W-:Y:S01]  /*0da0*/  ISETP.GE.AND P0, PT, R30, UR4, PT ;  /* 0x000000041e007c0c */ /* 0x000fe2000bf06270 */
[C---:B------:R-:W-:Y:S01]  /*0db0*/  VIADD R5, R40.reuse, 0x20 ;  /* 0x0000002028057836 */ /* 0x040fe20000000000 */
[--C-:B------:R-:W-:Y:S02]  /*0dc0*/  SHF.R.S32.HI R31, RZ, 0x1f, R30.reuse ;  /* 0x0000001fff1f7819 */ /* 0x100fe4000001141e */
[CC--:B------:R-:W-:Y:S01]  /*0dd0*/  ISETP.GE.OR P3, PT, R40.reuse, R43.reuse, P0 ;  /* 0x0000002b2800720c */ /* 0x0c0fe20000766670 */
[----:B------:R-:W-:Y:S01]  /*0de0*/  ULDC.64 UR4, c[0x0][0x260] ;  /* 0x0000980000047ab9 */ /* 0x000fe20000000a00 */
[----:B------:R-:W-:Y:S01]  /*0df0*/  VIADD R40, R40, 0x30 ;  /* 0x0000003028287836 */ /* 0x000fe20000000000 */
[-C--:B------:R-:W-:Y:S01]  /*0e00*/  ISETP.GE.OR P1, PT, R5, R43.reuse, P0 ;  /* 0x0000002b0500720c */ /* 0x080fe20000726670 */
[----:B------:R-:W-:Y:S01]  /*0e10*/  IMAD.WIDE.U32 R8, R6, UR6, R30 ;  /* 0x0000000606087c25 */ /* 0x000fe2000f8e001e */
[----:B------:R-:W-:-:S02]  /*0e20*/  ISETP.GE.OR P2, PT, R0, R43, P0 ;  /* 0x0000002b0000720c */ /* 0x000fc40000746670 */
[----:B------:R-:W-:Y:S01]  /*0e30*/  ISETP.GE.OR P0, PT, R40, R43, P0 ;  /* 0x0000002b2800720c */ /* 0x000fe20000706670 */
[----:B------:R-:W-:Y:S02]  /*0e40*/  IMAD R7, R7, UR4, RZ ;  /* 0x0000000407077c24 */ /* 0x000fe4000f8e02ff */
[----:B------:R-:W-:Y:S02]  /*0e50*/  IMAD.IADD R9, R9, 0x1, R11 ;  /* 0x0000000109097824 */ /* 0x000fe400078e020b */
[C---:B------:R-:W-:Y:S02]  /*0e60*/  IMAD R11, R4.reuse, UR5, R7 ;  /* 0x00000005040b7c24 */ /* 0x040fe4000f8e0207 */
[----:B------:R-:W-:Y:S01]  /*0e70*/  IMAD.WIDE.U32 R4, R4, UR4, R8 ;  /* 0x0000000404047c25 */ /* 0x000fe2000f8e0008 */
[----:B------:R-:W-:-:S03]  /*0e80*/  LEA R8, R2, R39, 0x1 ;  /* 0x0000002702087211 */ /* 0x000fc600078e08ff */
[----:B------:R-:W-:Y:S01]  /*0e90*/  IMAD.WIDE R6, R3, 0x40, R28 ;  /* 0x0000004003067825 */ /* 0x000fe200078e021c */
[----:B------:R1:W0:Y:S03]  /*0ea0*/  LDS.128 R24, [R41+0x9800] ;  /* 0x0098000029187984 */ /* 0x0002260000000c00 */
[----:B------:R-:W-:Y:S01]  /*0eb0*/  IMAD.IADD R3, R5, 0x1, R11 ;  /* 0x0000000105037824 */ /* 0x000fe200078e020b */
[----:B------:R-:W-:Y:S06]  /*0ec0*/  @P3 BRA `(.L_x_3470) ;  /* 0x00000000002c3947 */ /* 0x000fec0003800000 */
[----:B------:R-:W2:Y:S01]  /*0ed0*/  LDS.128 R8, [R8] ;  /* 0x0000000008087984 */ /* 0x000ea20000000c00 */
[----:B------:R-:W-:Y:S01]  /*0ee0*/  ULDC.64 UR4, c[0x0][0x250] ;  /* 0x0000940000047ab9 */ /* 0x000fe20000000a00 */
[----:B------:R-:W-:Y:S02]  /*0ef0*/  IMAD.MOV.U32 R2, RZ, RZ, R4 ;  /* 0x000000ffff027224 */ /* 0x000fe400078e0004 */
[----:B-1----:R-:W-:Y:S02]  /*0f00*/  IMAD R15, R7, UR4, RZ ;  /* 0x00000004070f7c24 */ /* 0x002fe4000f8e02ff */
[----:B------:R-:W-:-:S04]  /*0f10*/  IMAD.WIDE.U32 R12, R6, UR4, R2 ;  /* 0x00000004060c7c25 */ /* 0x000fc8000f8e0002 */
[----:B------:R-:W-:Y:S01]  /*0f20*/  IMAD R15, R6, UR5, R15 ;  /* 0x00000005060f7c24 */ /* 0x000fe2000f8e020f */
[----:B------:R-:W-:Y:S02]  /*0f30*/  ULDC.64 UR4, c[0x0][0x238] ;  /* 0x00008e0000047ab9 */ /* 0x000fe40000000a00 */
[----:B------:R-:W-:Y:S01]  /*0f40*/  LEA R14, P3, R12, UR4, 0x1 ;  /* 0x000000040c0e7c11 */ /* 0x000fe2000f8608ff */
[----:B------:R-:W-:-:S05]  /*0f50*/  IMAD.IADD R13, R13, 0x1, R15 ;  /* 0x000000010d0d7824 */ /* 0x000fca00078e020f */
[----:B------:R-:W-:-:S05]  /*0f60*/  LEA.HI.X R15, R12, UR5, R13, 0x1, P3 ;  /* 0x000000050c0f7c11 */ /* 0x000fca00098f0c0d */
[----:B--2---:R2:W-:Y:S02]  /*0f70*/  STG.E.128 desc[UR8][R14.64], R8 ;  /* 0x000000080e007986 */ /* 0x0045e4000c101d08 */
.L_x_3470:
[----:B------:R-:W-:Y:S05]  /*0f80*/  BSYNC B0 ;  /* 0x0000000000007941 */ /* 0x000fea0003800000 */
.L_x_3469:
[----:B--2---:R2:W3:Y:S01]  /*0f90*/  LDS.128 R8, [R41+0x8800] ;  /* 0x0088000029087984 */ /* 0x0044e20000000c00 */
[----:B------:R-:W-:Y:S04]  /*0fa0*/  BSSY B0, `(.L_x_3471) ;  /* 0x000000f000007945 */ /* 0x000fe80003800000 */
[----:B------:R-:W-:Y:S05]  /*0fb0*/  @P2 BRA `(.L_x_3472) ;  /* 0x0000000000342947 */ /* 0x000fea0003800000 */
[----:B-1----:R-:W-:Y:S01]  /*0fc0*/  IADD3 R15, P2, R6, 0x10, RZ ;  /* 0x00000010060f7810 */ /* 0x002fe20007f5e0ff */
[----:B------:R-:W-:Y:S01]  /*0fd0*/  ULDC.64 UR4, c[0x0][0x250] ;  /* 0x0000940000047ab9 */ /* 0x000fe20000000a00 */
[----:B------:R-:W-:Y:S02]  /*0fe0*/  IMAD.MOV.U32 R12, RZ, RZ, R4 ;  /* 0x000000ffff0c7224 */ /* 0x000fe400078e0004 */
[----:B------:R-:W-:Y:S01]  /*0ff0*/  IADD3.X R0, RZ, R7, RZ, P2, !PT ;  /* 0x00000007ff007210 */ /* 0x000fe200017fe4ff */
[----:B------:R-:W-:-:S04]  /*1000*/  IMAD.MOV.U32 R13, RZ, RZ, R3 ;  /* 0x000000ffff0d7224 */ /* 0x000fc800078e0003 */
        /* <DEDUP_REMOVED lines=8> */
.L_x_3472:
[----:B------:R-:W-:Y:S05]  /*1090*/  BSYNC B0 ;  /* 0x0000000000007941 */ /* 0x000fea0003800000 */
.L_x_3471:
[----:B---34-:R3:W4:Y:S01]  /*10a0*/  LDS.128 R8, [R41+0x9000] ;  /* 0x0090000029087984 */ /* 0x0187220000000c00 */
        /* <DEDUP_REMOVED lines=14> */
[----:B----4-:R1:W-:Y:S02]  /*1190*/  STG.E.128 desc[UR8][R14.64], R8 ;  /* 0x000000080e007986 */ /* 0x0103e4000c101d08 */
.L_x_3474:
[----:B------:R-:W-:Y:S05]  /*11a0*/  BSYNC B0 ;  /* 0x0000000000007941 */ /* 0x000fea0003800000 */
.L_x_3473:
[----:B------:R-:W-:Y:S05]  /*11b0*/  @P0 EXIT ;  /* 0x000000000000094d */ /* 0x000fea0003800000 */
[----:B------:R-:W-:Y:S01]  /*11c0*/  IADD3 R5, P0, R6, 0x30, RZ ;  /* 0x0000003006057810 */ /* 0x000fe20007f1e0ff */
[----:B------:R-:W-:Y:S01]  /*11d0*/  ULDC.64 UR4, c[0x0][0x250] ;  /* 0x0000940000047ab9 */ /* 0x000fe20000000a00 */
[----:B------:R-:W-:Y:S02]  /*11e0*/  IMAD.MOV.U32 R2, RZ, RZ, R4 ;  /* 0x000000ffff027224 */ /* 0x000fe400078e0004 */
[----:B------:R-:W-:Y:S02]  /*11f0*/  IADD3.X R6, RZ, R7, RZ, P0, !PT ;  /* 0x00000007ff067210 */ /* 0x000fe400007fe4ff */
[----:B------:R-:W-:-:S04]  /*1200*/  IMAD.WIDE.U32 R2, R5, UR4, R2 ;  /* 0x0000000405027c25 */ /* 0x000fc8000f8e0002 */
[----:B------:R-:W-:-:S04]  /*1210*/  IMAD R6, R6, UR4, RZ ;  /* 0x0000000406067c24 */ /* 0x000fc8000f8e02ff */
[----:B------:R-:W-:Y:S01]  /*1220*/  IMAD R5, R5, UR5, R6 ;  /* 0x0000000505057c24 */ /* 0x000fe2000f8e0206 */
[----:B------:R-:W-:Y:S02]  /*1230*/  ULDC.64 UR4, c[0x0][0x238] ;  /* 0x00008e0000047ab9 */ /* 0x000fe40000000a00 */
[----:B------:R-:W-:Y:S01]  /*1240*/  LEA R4, P0, R2, UR4, 0x1 ;  /* 0x0000000402047c11 */ /* 0x000fe2000f8008ff */
[----:B------:R-:W-:-:S05]  /*1250*/  IMAD.IADD R3, R3, 0x1, R5 ;  /* 0x0000000103037824 */ /* 0x000fca00078e0205 */
[----:B------:R-:W-:-:S05]  /*1260*/  LEA.HI.X R5, R2, UR5, R3, 0x1, P0 ;  /* 0x0000000502057c11 */ /* 0x000fca00080f0c03 */
[----:B0-----:R-:W-:Y:S01]  /*1270*/  STG.E.128 desc[UR8][R4.64], R24 ;  /* 0x0000001804007986 */ /* 0x001fe2000c101d08 */
[----:B------:R-:W-:Y:S05]  /*1280*/  EXIT ;  /* 0x000000000000794d */ /* 0x000fea0003800000 */
.L_x_3475:
        /* <DEDUP_REMOVED lines=15> */
.L_x_3678:


//--------------------- .text._ZN7cutlass13device_kernelIN5flash11enable_sm90INS1_16FlashAttnBwdSm90INS1_25CollectiveMainloopBwdSm90ILi2ELi2ELi2EN4cute5tupleIJNS5_1CILi1EEES8_S8_EEENS6_IJNS7_ILi64EEENS7_ILi128EEESB_EEENS_6half_tEfNS_4arch4Sm90ELb1ELb0ELb1ELb1ELb1ELb1ELb0ELb0ELi2ELi1ELi2ELi1ELb0EEENS1_24CollectiveEpilogueBwdGQAISC_fSF_Li256ELb1ELb1EEENS1_25SingleTileBwdLPTSchedulerILb1ELi128ELb1EEEEEEEEEvNT_6ParamsE --------------------------
	.section	.text._ZN7cutlass13device_kernelIN5flash11enable_sm90INS1_16FlashAttnBwdSm90INS1_25CollectiveMainloopBwdSm90ILi2ELi2ELi2EN4cute5tupleIJNS5_1CILi1EEES8_S8_EEENS6_IJNS7_ILi64EEENS7_ILi128EEESB_EEENS_6half_tEfNS_4arch4Sm90ELb1ELb0ELb1ELb1ELb1ELb1ELb0ELb0ELi2ELi1ELi2ELi1ELb0EEENS1_24CollectiveEpilogueBwdGQAISC_fSF_Li256ELb1ELb1EEENS1_25SingleTileBwdLPTSchedulerILb1ELi128ELb1EEEEEEEEEvNT_6ParamsE,"ax",@progbits
	.align	128
.text._ZN7cutlass13device_kernelIN5flash11enable_sm90INS1_16FlashAttnBwdSm90INS1_25CollectiveMainloopBwdSm90ILi2ELi2ELi2EN4cute5tupleIJNS5_1CILi1EEES8_S8_EEENS6_IJNS7_ILi64EEENS7_ILi128EEESB_EEENS_6half_tEfNS_4arch4Sm90ELb1ELb0ELb1ELb1ELb1ELb1ELb0ELb0ELi2ELi1ELi2ELi1ELb0EEENS1_24CollectiveEpilogueBwdGQAISC_fSF_Li256ELb1ELb1EEENS1_25SingleTileBwdLPTSchedulerILb1ELi128ELb1EEEEEEEEEvNT_6ParamsE:
        .type           _ZN7cutlass13device_kernelIN5flash11enable_sm90INS1_16FlashAttnBwdSm90INS1_25CollectiveMainloopBwdSm90ILi2ELi2ELi2EN4cute5tupleIJNS5_1CILi1EEES8_S8_EEENS6_IJNS7_ILi64EEENS7_ILi128EEESB_EEENS_6half_tEfNS_4arch4Sm90ELb1ELb0ELb1ELb1ELb1ELb1ELb0ELb0ELi2ELi1ELi2ELi1ELb0EEENS1_24CollectiveEpilogueBwdGQAISC_fSF_Li256ELb1ELb1EEENS1_25SingleTileBwdLPTSchedulerILb1ELi128ELb1EEEEEEEEEvNT_6ParamsE,@function
        .size           _ZN7cutlass13device_kernelIN5flash11enable_sm90INS1_16FlashAttnBwdSm90INS1_25CollectiveMainloopBwdSm90ILi2ELi2ELi2EN4cute5tupleIJNS5_1CILi1EEES8_S8_EEENS6_IJNS7_ILi64EEENS7_ILi128EEESB_EEENS_6half_tEfNS_4arch4Sm90ELb1ELb0ELb1ELb1ELb1ELb1ELb0ELb0ELi2ELi1ELi2ELi1ELb0EEENS1_24CollectiveEpilogueBwdGQAISC_fSF_Li256ELb1ELb1EEENS1_25SingleTileBwdLPTSchedulerILb1ELi128ELb1EEEEEEEEEvNT_6ParamsE,(.L_x_3679 - _ZN7cutlass13device_kernelIN5flash11enable_sm90INS1_16FlashAttnBwdSm90INS1_25CollectiveMainloopBwdSm90ILi2ELi2ELi2EN4cute5tupleIJNS5_1CILi1EEES8_S8_EEENS6_IJNS7_ILi64EEENS7_ILi128EEESB_EEENS_6half_tEfNS_4arch4Sm90ELb1ELb0ELb1ELb1ELb1ELb1ELb0ELb0ELi2ELi1ELi2ELi1ELb0EEENS1_24CollectiveEpilogueBwdGQAISC_fSF_Li256ELb1ELb1EEENS1_25SingleTileBwdLPTSchedulerILb1ELi128ELb1EEEEEEEEEvNT_6ParamsE)
        .other          _ZN7cutlass13device_kernelIN5flash11enable_sm90INS1_16FlashAttnBwdSm90INS1_25CollectiveMainloopBwdSm90ILi2ELi2ELi2EN4cute5tupleIJNS5_1CILi1EEES8_S8_EEENS6_IJNS7_ILi64EEENS7_ILi128EEESB_EEENS_6half_tEfNS_4arch4Sm90ELb1ELb0ELb1ELb1ELb1ELb1ELb0ELb0ELi2ELi1ELi2ELi1ELb0EEENS1_24CollectiveEpilogueBwdGQAISC_fSF_Li256ELb1ELb1EEENS1_25SingleTileBwdLPTSchedulerILb1ELi128ELb1EEEEEEEEEvNT_6ParamsE,@"STO_CUDA_ENTRY STV_DEFAULT"
_ZN7cutlass13device_kernelIN5flash11enable_sm90INS1_16FlashAttnBwdSm90INS1_25CollectiveMainloopBwdSm90ILi2ELi2ELi2EN4cute5tupleIJNS5_1CILi1EEES8_S8_EEENS6_IJNS7_ILi64EEENS7_ILi128EEESB_EEENS_6half_tEfNS_4arch4Sm90ELb1ELb0ELb1ELb1ELb1ELb1ELb0ELb0ELi2ELi1ELi2ELi1ELb0EEENS1_24CollectiveEpilogueBwdGQAISC_fSF_Li256ELb1ELb1EEENS1_25SingleTileBwdLPTSchedulerILb1ELi128ELb1EEEEEEEEEvNT_6ParamsE:
        /* <DEDUP_REMOVED lines=24> */
.L_x_3477:
[----:B------:R-:W-:Y:S05]  /*0180*/  BSYNC B0 ;  /* 0x0000000000007941 */ /* 0x000fea0003800000 */
.L_x_3476:
        /* <DEDUP_REMOVED lines=37> */
.L_x_3478:
        /* <DEDUP_REMOVED lines=22> */
.L_x_3479:
[----:B------:R-:W-:Y:S01]  /*0540*/  PLOP3.LUT P0, PT, PT, PT, UP0, 0x80, 0x0 ;  /* 0x000000000000781c */ /* 0x000fe20003f0f008 */
[----:B------:R-:W-:Y:S01]  /*0550*/  NOP ;  /* 0x0000000000007918 */ /* 0x000fe20000000000 */
[----:B------:R-:W-:Y:S01]  /*0560*/  ULDC.64 UR46, c[0x0][0x208] ;  /* 0x00008200002e7ab9 */ /* 0x000fe20000000a00 */
[----:B------:R-:W-:Y:S01]  /*0570*/  BSSY B6, `(.L_x_3480) ;  /* 0x0000a11000067945 */ /* 0x000fe20003800000 */
[----:B-12-4-:R-:W-:Y:S09]  /*0580*/  BAR.SYNC.DEFER_BLOCKING 0x0 ;  /* 0x0000000000007b1d */ /* 0x016ff20000010000 */
[----:B------:R-:W-:Y:S05]  /*0590*/  @!P0 BRA `(.L_x_3481) ;  /* 0x0000005800408947 */ /* 0x000fea0003800000 */
.L_x_3482:
        /* <DEDUP_REMOVED lines=32> */
.L_x_3483:
[----:B------:R-:W-:Y:S01]  /*07a0*/  ULDC UR8, c[0x0][0x8cc] ;  /* 0x0002330000087ab9 */ /* 0x000fe20000000800 */
[----:B------:R-:W-:Y:S01]  /*07b0*/  UMOV UR7, UR9 ;  /* 0x0000000900077c82 */ /* 0x000fe20008000000 */
[----:B------:R-:W-:-:S11]  /*07c0*/  UISETP.NE.AND UP0, UPT, UR8, 0x1, UPT ;  /* 0x000000010800788c */ /* 0x000fd6000bf05270 */
[----:B------:R-:W-:Y:S02]  /*07d0*/  @UP0 ULDC.64 UR10, c[0x0][0x8d0] ;  /* 0x00023400000a0ab9 */ /* 0x000fe40000000a00 */
[----:B------:R-:W-:-:S04]  /*07e0*/  UIMAD.WIDE.U32 UR4, UR9, UR10, URZ ;  /* 0x0000000a090472a5 */ /* 0x000fc8000f8e003f */
[----:B------:R-:W-:-:S04]  /*07f0*/  @UP0 USHF.R.U32.HI UR7, URZ, UR11, UR5 ;  /* 0x0000000b3f070299 */ /* 0x000fc80008011605 */
[----:B------:R-:W-:-:S12]  /*0800*/  UIMAD UR4, UR7, UR8, URZ ;  /* 0x00000008070472a4 */ /* 0x000fd8000f8e023f */
.L_x_3484:
        /* <DEDUP_REMOVED lines=23> */
.L_x_3485:
        /* <DEDUP_REMOVED lines=14> */
.L_x_3487:
[----:B------:R-:W-:-:S05]  /*0a60*/  ULDC UR4, c[0x0][0x8f4] ;  /* 0x00023d0000047ab9 */ /* 0x000fca0000000800 */
.L_x_3486:
        /* <DEDUP_REMOVED lines=22> */
.L_x_3489:
        /* <DEDUP_REMOVED lines=14> */
.L_x_3490:
        /* <DEDUP_REMOVED lines=11> */
.L_x_3491:
        /* <DEDUP_REMOVED lines=13> */
.L_x_3492:
        /* <DEDUP_REMOVED lines=102> */
.L_x_3495:
        /* <DEDUP_REMOVED lines=15> */
.L_x_3494:
        /* <DEDUP_REMOVED lines=23> */
.L_x_3497:
        /* <DEDUP_REMOVED lines=15> */
.L_x_3496:
        /* <DEDUP_REMOVED lines=8> */
.L_x_3613:
        /* <DEDUP_REMOVED lines=15> */
.L_x_3499:
        /* <DEDUP_REMOVED lines=104> */
.L_x_3511:
[----:B------:R-:W-:-:S05]  /*1fd0*/  IMAD.U32 R0, RZ, RZ, UR38 ;  /* 0x00000026ff007e24 */ /* 0x000fca000f8e00ff */
[----:B------:R-:W-:-:S04]  /*1fe0*/  LOP3.LUT R0, R0, 0x1, RZ, 0xfc, !PT ;  /* 0x0000000100007812 */ /* 0x000fc800078efcff */
[----:B------:R-:W-:-:S13]  /*1ff0*/  ISETP.NE.AND P0, PT, R0, 0x3, PT ;  /* 0x000000030000780c */ /* 0x000fda0003f05270 */
[----:B------:R-:W-:Y:S05]  /*2000*/  @!P0 BRA `(.L_x_3501) ;  /* 0x0000000000048947 */ /* 0x000fea0003800000 */
[----:B------:R-:W-:Y:S01]  /*2010*/  BPT.TRAP 0x1 ;  /* 0x000000040000795c */ /* 0x000fe20000300000 */
.L_x_3501:
        /* <DEDUP_REMOVED lines=8> */
.L_x_3502:
[----:B---3--:R-:W-:Y:S05]  /*20a0*/  @P1 BRA `(.L_x_3503) ;  /* 0x0000000000081947 */ /* 0x008fea0003800000 */
[----:B------:R-:W3:Y:S02]  /*20b0*/  SYNCS.PHASECHK.TRANS64.TRYWAIT P1, [R0+URZ+0x30810], R209 ;  /* 0x030810d1000075a7 */ /* 0x000ee4000802017f */
[----:B---3--:R-:W-:Y:S05]  /*20c0*/  @!P1 BRA `(.L_x_3504) ;  /* 0x0000008400b09947 */ /* 0x008fea0003800000 */
.L_x_3503:
        /* <DEDUP_REMOVED lines=84> */
.L_x_3505:
[----:B------:R1:W1:Y:S01]  /*2610*/  SYNCS.PHASECHK.TRANS64.TRYWAIT P1, [R0+URZ+0x30830], R209 ;  /* 0x030830d1000075a7 */ /* 0x000262000802017f */
[----:B------:R-:W-:Y:S05]  /*2620*/  @!P0 BRA `(.L_x_3506) ;  /* 0x0000000000048947 */ /* 0x000fea0003800000 */
[----:B------:R-:W-:Y:S01]  /*2630*/  BPT.TRAP 0x1 ;  /* 0x000000040000795c */ /* 0x000fe20000300000 */
.L_x_3506:
        /* <DEDUP_REMOVED lines=54> */
.L_x_3507:
        /* <DEDUP_REMOVED lines=492> */
.L_x_3509:
        /* <DEDUP_REMOVED lines=49> */
.L_x_3510:
        /* <DEDUP_REMOVED lines=78> */
.L_x_3493:
[----:B------:R-:W-:Y:S05]  /*5050*/  @P0 BRA `(.L_x_3488) ;  /* 0x0000005400880947 */ /* 0x000fea0003800000 */
[----:B------:R-:W-:Y:S01]  /*5060*/  ULDC.64 UR4, c[0x0][0x878] ;  /* 0x00021e0000047ab9 */ /* 0x000fe20000000a00 */
[----:B------:R-:W1:Y:S01]  /*5070*/  S2R R4, SR_TID.X ;  /* 0x0000000000047919 */ /* 0x000e620000002100 */
[----:B------:R-:W-:Y:S01]  /*5080*/  UISETP.NE.U32.AND UP0, UPT, UR4, URZ, UPT ;  /* 0x0000003f0400728c */ /* 0x000fe2000bf05070 */
[----:B------:R-:W-:Y:S01]  /*5090*/  ULDC UR10, c[0x0][0x870] ;  /* 0x00021c00000a7ab9 */ /* 0x000fe20000000800 */
[----:B------:R-:W-:Y:S02]  /*50a0*/  ULDC UR11, c[0x0][0x80c] ;  /* 0x00020300000b7ab9 */ /* 0x000fe40000000800 */
[----:B------:R-:W-:Y:S01]  /*50b0*/  UISETP.NE.AND.EX UP0, UPT, UR5, URZ, UPT, UP0 ;  /* 0x0000003f0500728c */ /* 0x000fe2000bf05300 */
[----:B------:R-:W2:Y:S01]  /*50c0*/  S2UR UR15, SR_CgaCtaId ;  /* 0x00000000000f79c3 */ /* 0x000ea20000008800 */
[----:B------:R-:W-:Y:S01]  /*50d0*/  UMOV UR14, 0x400 ;  /* 0x00000400000e7882 */ /* 0x000fe20000000000 */
[----:B------:R-:W-:Y:S01]  /*50e0*/  ULDC.64 UR18, c[0x0][0x818] ;  /* 0x0002060000127ab9 */ /* 0x000fe20000000a00 */
[----:B------:R-:W-:Y:S01]  /*50f0*/  ULDC.64 UR20, c[0x0][0x840] ;  /* 0x0002100000147ab9 */ /* 0x000fe20000000a00 */
[----:B------:R-:W-:Y:S01]  /*5100*/  ULDC.64 UR22, c[0x0][0x848] ;  /* 0x0002120000167ab9 */ /* 0x000fe20000000a00 */
[----:B------:R-:W-:-:S05]  /*5110*/  PLOP3.LUT P0, PT, PT, PT, UP0, 0x80, 0x0 ;  /* 0x000000000000781c */ /* 0x000fca0003f0f008 */
[----:B------:R-:W-:Y:S02]  /*5120*/  @UP0 ULDC.64 UR4, c[0x0][0x878] ;  /* 0x00021e0000040ab9 */ /* 0x000fe40000000a00 */
[----:B------:R-:W-:-:S06]  /*5130*/  @UP0 UIMAD.WIDE UR4, UR37, 0x4, UR4 ;  /* 0x00000004250408a5 */ /* 0x000fcc000f8e0204 */
[----:B------:R-:W-:Y:S01]  /*5140*/  IMAD.U32 R2, RZ, RZ, UR4 ;  /* 0x00000004ff027e24 */ /* 0x000fe2000f8e00ff */
[----:B------:R-:W-:Y:S01]  /*5150*/  ULDC UR4, c[0x0][0x850] ;  /* 0x0002140000047ab9 */ /* 0x000fe20000000800 */
[----:B------:R-:W-:-:S05]  /*5160*/  IMAD.U32 R3, RZ, RZ, UR5 ;  /* 0x00000005ff037e24 */ /* 0x000fca000f8e00ff */
[----:B------:R-:W3:Y:S01]  /*5170*/  @P0 LDG.E R2, desc[UR46][R2.64] ;  /* 0x0000002e02020981 */ /* 0x000ee2000c1e1900 */
[----:B------:R-:W-:Y:S01]  /*5180*/  UISETP.NE.AND UP1, UPT, UR4, 0x1, UPT ;  /* 0x000000010400788c */ /* 0x000fe2000bf25270 */
[C---:B-1----:R-:W-:Y:S01]  /*5190*/  VIADD R5, R4.reuse, 0xffffff80 ;  /* 0xffffff8004057836 */ /* 0x042fe20000000000 */
[----:B------:R-:W-:Y:S01]  /*51a0*/  UIMAD UR10, UR39, UR10, URZ ;  /* 0x0000000a270a72a4 */ /* 0x000fe2000f8e023f */
[----:B------:R-:W-:Y:S01]  /*51b0*/  BSSY B0, `(.L_x_3512) ;  /* 0x000005e000007945 */ /* 0x000fe20003800000 */
[----:B------:R-:W-:Y:S01]  /*51c0*/  UMOV UR5, UR36 ;  /* 0x0000002400057c82 */ /* 0x000fe20008000000 */
[----:B------:R-:W-:Y:S01]  /*51d0*/  UIMAD UR9, UR37, UR11, URZ ;  /* 0x0000000b250972a4 */ /* 0x000fe2000f8e023f */
[----:B------:R-:W-:Y:S01]  /*51e0*/  SHF.R.S32.HI R0, RZ, 0x1f, R5 ;  /* 0x0000001fff007819 */ /* 0x000fe20000011405 */
[----:B------:R-:W-:Y:S01]  /*51f0*/  UIMAD UR10, UR10, UR11, URZ ;  /* 0x0000000b0a0a72a4 */ /* 0x000fe2000f8e023f */
[----:B------:R-:W-:Y:S01]  /*5200*/  BAR.SYNC.DEFER_BLOCKING 0x1, 0x100 ;  /* 0x0044000000007b1d */ /* 0x000fe20000010000 */
[----:B------:R-:W-:Y:S01]  /*5210*/  USHF.L.U32 UR39, UR39, 0xe, URZ ;  /* 0x0000000e27277899 */ /* 0x000fe2000800063f */
[----:B------:R-:W-:-:S04]  /*5220*/  ISETP.NE.AND P1, PT, R4, 0x80, PT ;  /* 0x000000800400780c */ /* 0x000fc80003f25270 */
[----:B------:R-:W-:Y:S01]  /*5230*/  @UP1 ULDC UR6, c[0x0][0x854] ;  /* 0x0002150000061ab9 */ /* 0x000fe20000000800 */
[----:B------:R-:W-:Y:S01]  /*5240*/  @UP1 ULDC UR12, c[0x0][0x858] ;  /* 0x00021600000c1ab9 */ /* 0x000fe20000000800 */
[----:B------:R-:W-:Y:S02]  /*5250*/  UIMAD.WIDE.U32 UR6, UR36, UR6, URZ ;  /* 0x00000006240672a5 */ /* 0x000fe4000f8e003f */
[----:B------:R-:W-:Y:S02]  /*5260*/  USHF.R.S32.HI UR6, URZ, 0x1f, UR9 ;  /* 0x0000001f3f067899 */ /* 0x000fe40008011409 */
[----:B------:R-:W-:Y:S02]  /*5270*/  @UP1 USHF.R.U32.HI UR5, URZ, UR12, UR7 ;  /* 0x0000000c3f051299 */ /* 0x000fe40008011607 */
[----:B------:R-:W-:Y:S02]  /*5280*/  USHF.R.S32.HI UR7, URZ, 0x1f, UR10 ;  /* 0x0000001f3f077899 */ /* 0x000fe4000801140a */
[----:B------:R-:W-:-:S02]  /*5290*/  UIADD3 UR9, UP1, UP2, UR10, UR9, UR5 ;  /* 0x000000090a097290 */ /* 0x000fc4000fa3e005 */
[----:B------:R-:W-:Y:S01]  /*52a0*/  USHF.R.S32.HI UR11, URZ, 0x1f, UR5 ;  /* 0x0000001f3f0b7899 */ /* 0x000fe20008011405 */
[----:B------:R-:W-:-:S03]  /*52b0*/  ULDC.64 UR12, c[0x0][0x868] ;  /* 0x00021a00000c7ab9 */ /* 0x000fc60000000a00 */
[----:B------:R-:W-:Y:S02]  /*52c0*/  UIADD3.X UR7, UR7, UR6, UR11, UP1, UP2 ;  /* 0x0000000607077290 */ /* 0x000fe40008fe440b */
[----:B------:R-:W-:Y:S02]  /*52d0*/  USHF.L.U32 UR6, UR9, 0x2, URZ ;  /* 0x0000000209067899 */ /* 0x000fe4000800063f */
[----:B------:R-:W-:Y:S02]  /*52e0*/  USHF.L.U64.HI UR7, UR9, 0x2, UR7 ;  /* 0x0000000209077899 */ /* 0x000fe40008010207 */
[----:B------:R-:W-:Y:S01]  /*52f0*/  UIADD3 UR9, UP1, UR6, UR12, URZ ;  /* 0x0000000c06097290 */ /* 0x000fe2000ff3e03f */
[----:B---3--:R-:W-:Y:S02]  /*5300*/  @P0 R2UR UR8, R2 ;  /* 0x00000000020802ca */ /* 0x008fe400000e0000 */
[----:B------:R-:W-:Y:S02]  /*5310*/  LEA.HI R2, R0, R5, RZ, 0x7 ;  /* 0x0000000500027211 */ /* 0x000fe400078f38ff */
[----:B------:R-:W-:-:S02]  /*5320*/  ISETP.NE.AND P0, PT, R5, RZ, PT ;  /* 0x000000ff0500720c */ /* 0x000fc40003f05270 */
[C---:B------:R-:W-:Y:S01]  /*5330*/  LOP3.LUT R0, R2.reuse, 0xfffff80, RZ, 0xc0, !PT ;  /* 0x0fffff8002007812 */ /* 0x040fe200078ec0ff */
[----:B------:R-:W-:-:S04]  /*5340*/  IMAD.SHL.U32 R2, R2, 0x40, RZ ;  /* 0x0000004002027824 */ /* 0x000fc800078e00ff */
[----:B------:R-:W-:Y:S01]  /*5350*/  IMAD.IADD R0, R5, 0x1, -R0 ;  /* 0x0000000105007824 */ /* 0x000fe200078e0a00 */
[----:B------:R-:W-:Y:S01]  /*5360*/  LOP3.LUT R3, R2, 0x3fffe000, RZ, 0xc0, !PT ;  /* 0x3fffe00002037812 */ /* 0x000fe200078ec0ff */
[----:B------:R-:W-:Y:S01]  /*5370*/  @UP0 ULEA UR8, UR37, UR8, 0x7 ;  /* 0x0000000825080291 */ /* 0x000fe2000f8e383f */
[----:B------:R-:W-:-:S03]  /*5380*/  IMAD.U32 R2, RZ, RZ, UR9 ;  /* 0x00000009ff027e24 */ /* 0x000fc6000f8e00ff */
[----:B------:R-:W-:Y:S01]  /*5390*/  @UP0 USHF.R.S32.HI UR10, URZ, 0x1f, UR8 ;  /* 0x0000001f3f0a0899 */ /* 0x000fe20008011408 */
[----:B------:R-:W-:-:S03]  /*53a0*/  IMAD R0, R0, 0x4, R3 ;  /* 0x0000000400007824 */ /* 0x000fc600078e0203 */
[----:B------:R-:W-:Y:S02]  /*53b0*/  @UP0 ULEA.HI UR8, UR10, UR8, URZ, 0x7 ;  /* 0x000000080a080291 */ /* 0x000fe4000f8f383f */
[----:B------:R-:W-:Y:S02]  /*53c0*/  UIADD3.X UR10, UR7, UR13, URZ, UP1, !UPT ;  /* 0x0000000d070a7290 */ /* 0x000fe40008ffe43f */
[----:B------:R-:W-:-:S04]  /*53d0*/  @UP0 USHF.L.U32 UR8, UR8, 0x7, URZ ;  /* 0x0000000708080899 */ /* 0x000fc8000800063f */
[----:B------:R-:W-:Y:S01]  /*53e0*/  @UP0 ULOP3.LUT UR12, UR8, 0xffffc000, URZ, 0xc0, !UPT ;  /* 0xffffc000080c0892 */ /* 0x000fe2000f8ec03f */
[----:B------:R-:W-:Y:S01]  /*53f0*/  IMAD.U32 R3, RZ, RZ, UR10 ;  /* 0x0000000aff037e24 */ /* 0x000fe2000f8e00ff */
[----:B--2---:R-:W-:Y:S02]  /*5400*/  ULEA UR8, UR15, UR14, 0x18 ;  /* 0x0000000e0f087291 */ /* 0x004fe4000f8ec03f */
[----:B------:R-:W-:-:S03]  /*5410*/  @UP0 USHF.R.S32.HI UR13, URZ, 0x1f, UR12 ;  /* 0x0000001f3f0d0899 */ /* 0x000fc6000801140c */
[----:B------:R-:W-:Y:S01]  /*5420*/  @!UP0 UMOV UR12, URZ ;  /* 0x0000003f000c8c82 */ /* 0x000fe20008000000 */
[----:B------:R-:W-:Y:S01]  /*5430*/  LEA R0, R0, UR8, 0x2 ;  /* 0x0000000800007c11 */ /* 0x000fe2000f8e10ff */
[----:B------:R-:W-:Y:S02]  /*5440*/  UIADD3 UR14, UP1, UR39, UR12, URZ ;  /* 0x0000000c270e7290 */ /* 0x000fe4000ff3e03f */
[----:B------:R-:W-:Y:S01]  /*5450*/  @!UP0 UMOV UR13, URZ ;  /* 0x0000003f000d8c82 */ /* 0x000fe20008000000 */
[----:B------:R-:W-:Y:S01]  /*5460*/  UIMAD UR12, UR11, UR18, URZ ;  /* 0x000000120b0c72a4 */ /* 0x000fe2000f8e023f */
[----:B------:R1:W-:Y:S01]  /*5470*/  STS.128 [R0], R24 ;  /* 0x0000001800007388 */ /* 0x0003e20000000c00 */
[----:B------:R-:W-:Y:S02]  /*5480*/  ULEA.HI.X.SX32 UR15, UR39, UR13, 0x1, UP1 ;  /* 0x0000000d270f7291 */ /* 0x000fe400088f0e3f */
[----:B------:R-:W-:Y:S01]  /*5490*/  UIMAD UR11, UR11, UR20, URZ ;  /* 0x000000140b0b72a4 */ /* 0x000fe2000f8e023f */
[----:B------:R1:W-:Y:S01]  /*54a0*/  STS.128 [R0+0x800], R28 ;  /* 0x0008001c00007388 */ /* 0x0003e20000000c00 */
[----:B------:R-:W-:-:S02]  /*54b0*/  UIMAD UR16, UR5, UR19, UR12 ;  /* 0x00000013051072a4 */ /* 0x000fc4000f8e020c */
[----:B------:R-:W-:Y:S01]  /*54c0*/  UIMAD.WIDE.U32 UR12, UR5, UR18, UR14 ;  /* 0x00000012050c72a5 */ /* 0x000fe2000f8e000e */
[----:B------:R1:W-:Y:S01]  /*54d0*/  STS.128 [R0+0x1000], R32 ;  /* 0x0010002000007388 */ /* 0x0003e20000000c00 */
[----:B------:R-:W-:Y:S02]  /*54e0*/  UIMAD UR18, UR5, UR21, UR11 ;  /* 0x00000015051272a4 */ /* 0x000fe4000f8e020b */
[----:B------:R-:W-:Y:S01]  /*54f0*/  USHF.R.S32.HI UR11, URZ, 0x1f, UR37 ;  /* 0x0000001f3f0b7899 */ /* 0x000fe20008011425 */
[----:B------:R1:W-:Y:S01]  /*5500*/  STS.128 [R0+0x1800], R36 ;  /* 0x0018002400007388 */ /* 0x0003e20000000c00 */
[----:B------:R-:W-:Y:S02]  /*5510*/  UIMAD.WIDE.U32 UR14, UR5, UR20, UR14 ;  /* 0x00000014050e72a5 */ /* 0x000fe4000f8e000e */
[----:B------:R-:W-:Y:S01]  /*5520*/  USEL UR11, UR11, URZ, !UP0 ;  /* 0x0000003f0b0b7287 */ /* 0x000fe2000c000000 */
[----:B------:R1:W-:Y:S01]  /*5530*/  STS.128 [R0+0x2000], R40 ;  /* 0x0020002800007388 */ /* 0x0003e20000000c00 */
[----:B------:R-:W-:Y:S01]  /*5540*/  ULDC.64 UR20, c[0x0][0x820] ;  /* 0x0002080000147ab9 */ /* 0x000fe20000000a00 */
[----:B------:R-:W-:-:S02]  /*5550*/  UIADD3 UR13, UR13, UR16, URZ ;  /* 0x000000100d0d7290 */ /* 0x000fc4000fffe03f */
[----:B------:R1:W-:Y:S01]  /*5560*/  STS.128 [R0+0x2800], R44 ;  /* 0x0028002c00007388 */ /* 0x0003e20000000c00 */
[----:B------:R-:W-:Y:S02]  /*5570*/  USEL UR37, UR37, URZ, !UP0 ;  /* 0x0000003f25257287 */ /* 0x000fe4000c000000 */
        /* <DEDUP_REMOVED lines=16> */
[----:B------:R-:W-:Y:S01]  /*5680*/  UIADD3 UR5, UR15, UR16, URZ ;  /* 0x000000100f057290 */ /* 0x000fe2000fffe03f */
[----:B------:R1:W-:Y:S01]  /*5690*/  STS.128 [R0+0x5800], R68 ;  /* 0x0058004400007388 */ /* 0x0003e20000000c00 */
[----:B------:R-:W-:-:S02]  /*56a0*/  ULEA UR18, UP0, UR12, UR18, 0x2 ;  /* 0x000000120c127291 */ /* 0x000fc4000f80103f */
[----:B------:R-:W-:Y:S01]  /*56b0*/  ULEA UR20, UP1, UR14, UR20, 0x2 ;  /* 0x000000140e147291 */ /* 0x000fe2000f82103f */
[----:B------:R1:W-:Y:S01]  /*56c0*/  STS.128 [R0+0x6000], R72 ;  /* 0x0060004800007388 */ /* 0x0003e20000000c00 */
[----:B------:R-:W-:Y:S02]  /*56d0*/  ULEA.HI.X UR19, UR12, UR19, UR11, 0x2, UP0 ;  /* 0x000000130c137291 */ /* 0x000fe400080f140b */
[----:B------:R-:W-:Y:S01]  /*56e0*/  ULEA.HI.X UR5, UR14, UR21, UR5, 0x2, UP1 ;  /* 0x000000150e057291 */ /* 0x000fe200088f1405 */
[----:B------:R1:W-:Y:S01]  /*56f0*/  STS.128 [R0+0x6800], R76 ;  /* 0x0068004c00007388 */ /* 0x0003e20000000c00 */
[----:B------:R-:W-:-:S03]  /*5700*/  UIMAD UR17, UR4, UR17, UR36 ;  /* 0x00000011041172a4 */ /* 0x000fc6000f8e0224 */
[----:B------:R1:W-:Y:S04]  /*5710*/  STS.128 [R0+0x7000], R80 ;  /* 0x0070005000007388 */ /* 0x0003e80000000c00 */
[----:B------:R1:W-:Y:S01]  /*5720*/  STS.128 [R0+0x7800], R84 ;  /* 0x0078005400007388 */ /* 0x0003e20000000c00 */
[----:B------:R-:W-:Y:S05]  /*5730*/  @P0 BRA `(.L_x_3513) ;  /* 0x0000000000140947 */ /* 0x000fea0003800000 */
.L_x_3514:
[----:B------:R-:W2:Y:S04]  /*5740*/  LDG.E.STRONG.GPU R4, desc[UR46][R2.64] ;  /* 0x0000002e02047981 */ /* 0x000ea8000c1ef900 */
[----:B--2---:R-:W-:Y:S01]  /*5750*/  CCTL.IVALL ;  /* 0x00000000ff00798f */ /* 0x004fe20002000000 */
[----:B------:R-:W-:Y:S05]  /*5760*/  YIELD ;  /* 0x0000000000007946 */ /* 0x000fea0003800000 */
[----:B------:R-:W-:-:S13]  /*5770*/  ISETP.NE.AND P0, PT, R4, UR17, PT ;  /* 0x0000001104007c0c */ /* 0x000fda000bf05270 */
[----:B------:R-:W-:Y:S05]  /*5780*/  @P0 BRA `(.L_x_3514) ;  /* 0xfffffffc00ec0947 */ /* 0x000fea000383ffff */
.L_x_3513:
[----:B------:R-:W-:Y:S05]  /*5790*/  BSYNC B0 ;  /* 0x0000000000007941 */ /* 0x000fea0003800000 */
.L_x_3512:
[----:B------:R-:W-:-:S03]  /*57a0*/  UMOV UR4, 0xffffffff ;  /* 0xffffffff00047882 */ /* 0x000fc60000000000 */
[----:B------:R-:W-:Y:S05]  /*57b0*/  BRA.DIV UR4, `(.L_x_3515) ;  /* 0x00000052041c7947 */ /* 0x000fea000b800000 */
[----:B------:R-:W-:Y:S01]  /*57c0*/  NOP ;  /* 0x0000000000007918 */ /* 0x000fe20000000000 */
.L_x_3616:
        /* <DEDUP_REMOVED lines=15> */
.L_x_3518:
[----:B------:R-:W-:Y:S01]  /*58c0*/  @P0 ELECT P2, URZ, PT ;  /* 0x00000000003f082f */ /* 0x000fe20003840000 */
[----:B------:R2:W-:-:S12]  /*58d0*/  UBLKRED.G.S.ADD.F32.RN [UR4], [UR8], UR9, desc[UR10] ;  /* 0x00000a04080073bb */ /* 0x0005d800080a1409 */
[----:B------:R-:W-:Y:S02]  /*58e0*/  @P2 PLOP3.LUT P0, PT, P2, PT, PT, 0x8, 0x0 ;  /* 0x000000000000281c */ /* 0x000fe4000170e170 */
[----:B------:R-:W-:-:S11]  /*58f0*/  PLOP3.LUT P2, PT, PT, PT, PT, 0x8, 0x0 ;  /* 0x000000000000781c */ /* 0x000fd60003f4e170 */
[----:B--2---:R-:W-:Y:S05]  /*5900*/  @P0 BRA.U.ANY `(.L_x_3518) ;  /* 0xfffffffd00ec0947 */ /* 0x004fea000393ffff */
[----:B------:R0:W-:Y:S01]  /*5910*/  UTMACMDFLUSH ;  /* 0x00000000000079b7 */ /* 0x0001e20000000000 */
[----:B------:R-:W-:-:S04]  /*5920*/  DEPBAR.LE SB0, 0x0 ;  /* 0x000080000000791a */ /* 0x000fc80000000000 */
.L_x_3517:
[----:B------:R-:W-:Y:S05]  /*5930*/  BSYNC B0 ;  /* 0x0000000000007941 */ /* 0x000fea0003800000 */
.L_x_3516:
        /* <DEDUP_REMOVED lines=14> */
.L_x_3520:
[----:B------:R-:W-:Y:S05]  /*5a20*/  BSYNC B0 ;  /* 0x0000000000007941 */ /* 0x000fea0003800000 */
.L_x_3519:
        /* <DEDUP_REMOVED lines=24> */
.L_x_3523:
[----:B-12---:R-:W2:Y:S04]  /*5bb0*/  LDG.E.STRONG.GPU R0, desc[UR46][R2.64] ;  /* 0x0000002e02007981 */ /* 0x006ea8000c1ef900 */
[----:B--2---:R-:W-:Y:S01]  /*5bc0*/  CCTL.IVALL ;  /* 0x00000000ff00798f */ /* 0x004fe20002000000 */
[----:B------:R-:W-:Y:S05]  /*5bd0*/  YIELD ;  /* 0x0000000000007946 */ /* 0x000fea0003800000 */
[----:B------:R-:W-:-:S13]  /*5be0*/  ISETP.NE.AND P0, PT, R0, UR17, PT ;  /* 0x0000001100007c0c */ /* 0x000fda000bf05270 */
[----:B------:R-:W-:Y:S05]  /*5bf0*/  @P0 BRA `(.L_x_3523) ;  /* 0xfffffffc00ec0947 */ /* 0x000fea000383ffff */
.L_x_3522:
[----:B------:R-:W-:Y:S05]  /*5c00*/  BSYNC B0 ;  /* 0x0000000000007941 */ /* 0x000fea0003800000 */
.L_x_3521:
[----:B------:R-:W-:-:S03]  /*5c10*/  UMOV UR4, 0xffffffff ;  /* 0xffffffff00047882 */ /* 0x000fc60000000000 */
[----:B------:R-:W-:Y:S05]  /*5c20*/  BRA.DIV UR4, `(.L_x_3524) ;  /* 0x0000004e041c7947 */ /* 0x000fea000b800000 */
[----:B------:R-:W-:Y:S01]  /*5c30*/  NOP ;  /* 0x0000000000007918 */ /* 0x000fe20000000000 */
.L_x_3619:
        /* <DEDUP_REMOVED lines=16> */
.L_x_3527:
[----:B------:R-:W-:Y:S01]  /*5d40*/  @P0 ELECT P2, URZ, PT ;  /* 0x00000000003f082f */ /* 0x000fe20003840000 */
[----:B------:R3:W-:-:S12]  /*5d50*/  UBLKRED.G.S.ADD.F32.RN [UR4], [UR8], UR6, desc[UR10] ;  /* 0x00000a04080073bb */ /* 0x0007d800080a1406 */
[----:B------:R-:W-:Y:S02]  /*5d60*/  @P2 PLOP3.LUT P0, PT, P2, PT, PT, 0x8, 0x0 ;  /* 0x000000000000281c */ /* 0x000fe4000170e170 */
[----:B------:R-:W-:-:S11]  /*5d70*/  PLOP3.LUT P2, PT, PT, PT, PT, 0x8, 0x0 ;  /* 0x000000000000781c */ /* 0x000fd60003f4e170 */
[----:B---3--:R-:W-:Y:S05]  /*5d80*/  @P0 BRA.U.ANY `(.L_x_3527) ;  /* 0xfffffffd00ec0947 */ /* 0x008fea000393ffff */
[----:B------:R0:W-:Y:S01]  /*5d90*/  UTMACMDFLUSH ;  /* 0x00000000000079b7 */ /* 0x0001e20000000000 */
[----:B------:R-:W-:-:S04]  /*5da0*/  DEPBAR.LE SB0, 0x0 ;  /* 0x000080000000791a */ /* 0x000fc80000000000 */
.L_x_3526:
[----:B------:R-:W-:Y:S05]  /*5db0*/  BSYNC B0 ;  /* 0x0000000000007941 */ /* 0x000fea0003800000 */
.L_x_3525:
        /* <DEDUP_REMOVED lines=14> */
.L_x_3481:
        /* <DEDUP_REMOVED lines=29> */
.L_x_3529:
[----:B------:R-:W-:Y:S01]  /*6070*/  ULDC UR9, c[0x0][0x8cc] ;  /* 0x0002330000097ab9 */ /* 0x000fe20000000800 */
[----:B------:R-:W-:Y:S01]  /*6080*/  UMOV UR7, UR8 ;  /* 0x0000000800077c82 */ /* 0x000fe20008000000 */
[----:B------:R-:W-:-:S11]  /*6090*/  UISETP.NE.AND UP0, UPT, UR9, 0x1, UPT ;  /* 0x000000010900788c */ /* 0x000fd6000bf05270 */
[----:B------:R-:W-:Y:S02]  /*60a0*/  @UP0 ULDC.64 UR10, c[0x0][0x8d0] ;  /* 0x00023400000a0ab9 */ /* 0x000fe40000000a00 */
[----:B------:R-:W-:-:S04]  /*60b0*/  UIMAD.WIDE.U32 UR4, UR8, UR10, URZ ;  /* 0x0000000a080472a5 */ /* 0x000fc8000f8e003f */
[----:B------:R-:W-:-:S04]  /*60c0*/  @UP0 USHF.R.U32.HI UR7, URZ, UR11, UR5 ;  /* 0x0000000b3f070299 */ /* 0x000fc80008011605 */
[----:B------:R-:W-:-:S12]  /*60d0*/  UIMAD UR4, UR7, UR9, URZ ;  /* 0x00000009070472a4 */ /* 0x000fd8000f8e023f */
.L_x_3530:
        /* <DEDUP_REMOVED lines=23> */
.L_x_3531:
        /* <DEDUP_REMOVED lines=13> */
.L_x_3533:
[----:B------:R-:W-:-:S05]  /*6320*/  ULDC UR4, c[0x0][0x8f4] ;  /* 0x00023d0000047ab9 */ /* 0x000fca0000000800 */
.L_x_3532:
        /* <DEDUP_REMOVED lines=48> */
.L_x_3534:
        /* <DEDUP_REMOVED lines=13> */
.L_x_3535:
        /* <DEDUP_REMOVED lines=12> */
.L_x_3536:
        /* <DEDUP_REMOVED lines=68> */
.L_x_3540:
[----:B------:R-:W2:Y:S04]  /*6c00*/  LDG.E.STRONG.GPU R4, desc[UR46][R2.64] ;  /* 0x0000002e02047981 */ /* 0x000ea8000c1ef900 */
[----:B--2---:R-:W-:Y:S01]  /*6c10*/  CCTL.IVALL ;  /* 0x00000000ff00798f */ /* 0x004fe20002000000 */
[----:B------:R-:W-:Y:S05]  /*6c20*/  YIELD ;  /* 0x0000000000007946 */ /* 0x000fea0003800000 */
[----:B------:R-:W-:-:S13]  /*6c30*/  ISETP.NE.AND P1, PT, R4, R5, PT ;  /* 0x000000050400720c */ /* 0x000fda0003f25270 */
[----:B------:R-:W-:Y:S05]  /*6c40*/  @P1 BRA `(.L_x_3540) ;  /* 0xfffffffc00ec1947 */ /* 0x000fea000383ffff */
.L_x_3539:
[----:B------:R-:W-:Y:S05]  /*6c50*/  BSYNC B0 ;  /* 0x0000000000007941 */ /* 0x000fea0003800000 */
.L_x_3538:
[----:B------:R-:W-:-:S03]  /*6c60*/  UMOV UR6, 0xffffffff ;  /* 0xffffffff00067882 */ /* 0x000fc60000000000 */
[----:B------:R-:W-:Y:S05]  /*6c70*/  BRA.DIV UR6, `(.L_x_3541) ;  /* 0x0000003e06247947 */ /* 0x000fea000b800000 */
[----:B------:R-:W-:Y:S01]  /*6c80*/  NOP ;  /* 0x0000000000007918 */ /* 0x000fe20000000000 */
.L_x_3622:
        /* <DEDUP_REMOVED lines=22> */
.L_x_3543:
[----:B------:R-:W-:Y:S05]  /*6df0*/  BSYNC B0 ;  /* 0x0000000000007941 */ /* 0x000fea0003800000 */
.L_x_3542:
        /* <DEDUP_REMOVED lines=20> */
.L_x_3545:
[----:B------:R-:W-:Y:S05]  /*6f40*/  BSYNC B0 ;  /* 0x0000000000007941 */ /* 0x000fea0003800000 */
.L_x_3544:
[----:B------:R-:W-:Y:S06]  /*6f50*/  BAR.ARV 0xa, 0xa0 ;  /* 0x0282800000007b1d */ /* 0x000fec0000002000 */
[----:B------:R-:W-:Y:S04]  /*6f60*/  BSSY B0, `(.L_x_3546) ;  /* 0x0000003000007945 */ /* 0x000fe80003800000 */
[----:B------:R-:W-:Y:S05]  /*6f70*/  @!P0 BRA `(.L_x_3547) ;  /* 0x0000000000048947 */ /* 0x000fea0003800000 */
[----:B------:R-:W-:-:S04]  /*6f80*/  DEPBAR.LE SB0, 0x0 ;  /* 0x000080000000791a */ /* 0x000fc80000000000 */
.L_x_3547:
[----:B------:R-:W-:Y:S05]  /*6f90*/  BSYNC B0 ;  /* 0x0000000000007941 */ /* 0x000fea0003800000 */
.L_x_3546:
        /* <DEDUP_REMOVED lines=19> */
.L_x_3549:
[----:B------:R-:W-:Y:S05]  /*70d0*/  BSYNC B0 ;  /* 0x0000000000007941 */ /* 0x000fea0003800000 */
.L_x_3548:
[----:B------:R-:W-:Y:S01]  /*70e0*/  UIADD3 UR7, UR13, 0x1, URZ ;  /* 0x000000010d077890 */ /* 0x000fe2000fffe03f */
[----:B------:R-:W-:Y:S11]  /*70f0*/  BRA `(.L_x_3550) ;  /* 0x0000000000047947 */ /* 0x000ff60003800000 */
.L_x_3537:
[----:B------:R-:W-:-:S05]  /*7100*/  UMOV UR7, UR13 ;  /* 0x0000000d00077c82 */ /* 0x000fca0008000000 */
.L_x_3550:
        /* <DEDUP_REMOVED lines=16> */
.L_x_3575:
        /* <DEDUP_REMOVED lines=18> */
.L_x_3553:
[----:B------:R-:W2:Y:S04]  /*7330*/  LDG.E.STRONG.GPU R4, desc[UR46][R2.64] ;  /* 0x0000002e02047981 */ /* 0x000ea8000c1ef900 */
[----:B--2---:R-:W-:Y:S01]  /*7340*/  CCTL.IVALL ;  /* 0x00000000ff00798f */ /* 0x004fe20002000000 */
[----:B------:R-:W-:Y:S05]  /*7350*/  YIELD ;  /* 0x0000000000007946 */ /* 0x000fea0003800000 */
[----:B------:R-:W-:-:S13]  /*7360*/  ISETP.NE.AND P1, PT, R4, R5, PT ;  /* 0x000000050400720c */ /* 0x000fda0003f25270 */
[----:B------:R-:W-:Y:S05]  /*7370*/  @P1 BRA `(.L_x_3553) ;  /* 0xfffffffc00ec1947 */ /* 0x000fea000383ffff */
.L_x_3552:
[----:B------:R-:W-:Y:S05]  /*7380*/  BSYNC B0 ;  /* 0x0000000000007941 */ /* 0x000fea0003800000 */
.L_x_3551:
[----:B------:R-:W-:-:S03]  /*7390*/  UMOV UR24, 0xffffffff ;  /* 0xffffffff00187882 */ /* 0x000fc60000000000 */
[----:B------:R-:W-:Y:S05]  /*73a0*/  BRA.DIV UR24, `(.L_x_3554) ;  /* 0x0000003618747947 */ /* 0x000fea000b800000 */
[----:B------:R-:W-:Y:S01]  /*73b0*/  NOP ;  /* 0x0000000000007918 */ /* 0x000fe20000000000 */
.L_x_3625:
        /* <DEDUP_REMOVED lines=19> */
.L_x_3556:
[----:B------:R-:W-:Y:S05]  /*74f0*/  BSYNC B0 ;  /* 0x0000000000007941 */ /* 0x000fea0003800000 */
.L_x_3555:
        /* <DEDUP_REMOVED lines=15> */
.L_x_3558:
[----:B------:R-:W-:Y:S05]  /*75f0*/  BSYNC B0 ;  /* 0x0000000000007941 */ /* 0x000fea0003800000 */
.L_x_3557:
[----:B------:R-:W-:Y:S06]  /*7600*/  BAR.ARV 0xa, 0xa0 ;  /* 0x0282800000007b1d */ /* 0x000fec0000002000 */
[----:B------:R-:W-:Y:S04]  /*7610*/  BSSY B0, `(.L_x_3559) ;  /* 0x0000003000007945 */ /* 0x000fe80003800000 */
[----:B------:R-:W-:Y:S05]  /*7620*/  @!P0 BRA `(.L_x_3560) ;  /* 0x0000000000048947 */ /* 0x000fea0003800000 */
[----:B------:R-:W-:-:S04]  /*7630*/  DEPBAR.LE SB0, 0x0 ;  /* 0x000080000000791a */ /* 0x000fc80000000000 */
.L_x_3560:
[----:B------:R-:W-:Y:S05]  /*7640*/  BSYNC B0 ;  /* 0x0000000000007941 */ /* 0x000fea0003800000 */
.L_x_3559:
        /* <DEDUP_REMOVED lines=19> */
.L_x_3562:
[----:B------:R-:W-:Y:S05]  /*7780*/  BSYNC B0 ;  /* 0x0000000000007941 */ /* 0x000fea0003800000 */
.L_x_3561:
        /* <DEDUP_REMOVED lines=17> */
.L_x_3565:
[----:B------:R-:W2:Y:S04]  /*78a0*/  LDG.E.STRONG.GPU R4, desc[UR46][R2.64] ;  /* 0x0000002e02047981 */ /* 0x000ea8000c1ef900 */
[----:B--2---:R-:W-:Y:S01]  /*78b0*/  CCTL.IVALL ;  /* 0x00000000ff00798f */ /* 0x004fe20002000000 */
[----:B------:R-:W-:Y:S05]  /*78c0*/  YIELD ;  /* 0x0000000000007946 */ /* 0x000fea0003800000 */
[----:B------:R-:W-:-:S13]  /*78d0*/  ISETP.NE.AND P1, PT, R4, R5, PT ;  /* 0x000000050400720c */ /* 0x000fda0003f25270 */
[----:B------:R-:W-:Y:S05]  /*78e0*/  @P1 BRA `(.L_x_3565) ;  /* 0xfffffffc00ec1947 */ /* 0x000fea000383ffff */
.L_x_3564:
[----:B------:R-:W-:Y:S05]  /*78f0*/  BSYNC B0 ;  /* 0x0000000000007941 */ /* 0x000fea0003800000 */
.L_x_3563:
[----:B------:R-:W-:-:S03]  /*7900*/  UMOV UR18, 0xffffffff ;  /* 0xffffffff00127882 */ /* 0x000fc60000000000 */
[----:B------:R-:W-:Y:S05]  /*7910*/  BRA.DIV UR18, `(.L_x_3566) ;  /* 0x0000003212347947 */ /* 0x000fea000b800000 */
[----:B------:R-:W-:Y:S01]  /*7920*/  NOP ;  /* 0x0000000000007918 */ /* 0x000fe20000000000 */
.L_x_3628:
        /* <DEDUP_REMOVED lines=15> */
.L_x_3568:
[----:B------:R-:W-:Y:S05]  /*7a20*/  BSYNC B0 ;  /* 0x0000000000007941 */ /* 0x000fea0003800000 */
.L_x_3567:
        /* <DEDUP_REMOVED lines=15> */
.L_x_3570:
[----:B------:R-:W-:Y:S05]  /*7b20*/  BSYNC B0 ;  /* 0x0000000000007941 */ /* 0x000fea0003800000 */
.L_x_3569:
[----:B------:R-:W-:Y:S06]  /*7b30*/  BAR.ARV 0xa, 0xa0 ;  /* 0x0282800000007b1d */ /* 0x000fec0000002000 */
[----:B------:R-:W-:Y:S04]  /*7b40*/  BSSY B0, `(.L_x_3571) ;  /* 0x0000003000007945 */ /* 0x000fe80003800000 */
[----:B------:R-:W-:Y:S05]  /*7b50*/  @!P0 BRA `(.L_x_3572) ;  /* 0x0000000000048947 */ /* 0x000fea0003800000 */
[----:B------:R-:W-:-:S04]  /*7b60*/  DEPBAR.LE SB0, 0x0 ;  /* 0x000080000000791a */ /* 0x000fc80000000000 */
.L_x_3572:
[----:B------:R-:W-:Y:S05]  /*7b70*/  BSYNC B0 ;  /* 0x0000000000007941 */ /* 0x000fea0003800000 */
.L_x_3571:
        /* <DEDUP_REMOVED lines=19> */
.L_x_3574:
[----:B------:R-:W-:Y:S05]  /*7cb0*/  BSYNC B0 ;  /* 0x0000000000007941 */ /* 0x000fea0003800000 */
.L_x_3573:
[----:B------:R-:W-:Y:S02]  /*7cc0*/  UIADD3 UR7, UR7, 0x2, URZ ;  /* 0x0000000207077890 */ /* 0x000fe4000fffe03f */
[----:B------:R-:W-:Y:S02]  /*7cd0*/  UIADD3 UR6, UR6, 0x4000, URZ ;  /* 0x0000400006067890 */ /* 0x000fe4000fffe03f */
[----:B------:R-:W-:-:S06]  /*7ce0*/  UISETP.GE.AND UP0, UPT, UR7, UR12, UPT ;  /* 0x0000000c0700728c */ /* 0x000fcc000bf06270 */
[----:B------:R-:W-:-:S13]  /*7cf0*/  PLOP3.LUT P1, PT, PT, PT, UP0, 0x80, 0x0 ;  /* 0x000000000000781c */ /* 0x000fda0003f2f008 */
[----:B------:R-:W-:Y:S05]  /*7d00*/  @!P1 BRA `(.L_x_3575) ;  /* 0xfffffff400409947 */ /* 0x000fea000383ffff */
[----:B------:R-:W-:Y:S05]  /*7d10*/  BRA `(.L_x_3488) ;  /* 0x0000002800587947 */ /* 0x000fea0003800000 */
.L_x_3528:
        /* <DEDUP_REMOVED lines=21> */
.L_x_3576:
[----:B------:R-:W1:Y:S01]  /*7e70*/  LDC R3, c[0x0][0x8cc] ;  /* 0x00023300ff037b82 */ /* 0x000e620000000800 */
[----:B------:R-:W-:Y:S01]  /*7e80*/  IMAD.MOV.U32 R0, RZ, RZ, R5 ;  /* 0x000000ffff007224 */ /* 0x000fe200078e0005 */
[----:B-1----:R-:W-:-:S13]  /*7e90*/  ISETP.NE.AND P0, PT, R3, 0x1, PT ;  /* 0x000000010300780c */ /* 0x002fda0003f05270 */
[----:B------:R-:W1:Y:S02]  /*7ea0*/  @P0 LDC.64 R6, c[0x0][0x8d0] ;  /* 0x00023400ff060b82 */ /* 0x000e640000000a00 */
[----:B-1----:R-:W-:-:S05]  /*7eb0*/  @P0 IMAD.HI.U32 R4, R5, R6, RZ ;  /* 0x0000000605040227 */ /* 0x002fca00078e00ff */
[----:B------:R-:W-:-:S05]  /*7ec0*/  @P0 SHF.R.U32.HI R0, RZ, R7, R4 ;  /* 0x00000007ff000219 */ /* 0x000fca0000011604 */
[----:B------:R-:W-:-:S07]  /*7ed0*/  IMAD R3, R0, R3, RZ ;  /* 0x0000000300037224 */ /* 0x000fce00078e02ff */
.L_x_3577:
        /* <DEDUP_REMOVED lines=23> */
.L_x_3578:
        /* <DEDUP_REMOVED lines=10> */
.L_x_3580:
[----:B------:R-:W2:Y:S02]  /*80f0*/  LDC R4, c[0x0][0x8f4] ;  /* 0x00023d00ff047b82 */ /* 0x000ea40000000800 */
.L_x_3579:
[----:B--2--5:R-:W-:Y:S01]  /*8100*/  VIADD R4, R4, 0x7f ;  /* 0x0000007f04047836 */ /* 0x024fe20000000000 */
[----:B------:R-:W-:Y:S01]  /*8110*/  LOP3.LUT R12, R0, 0x1ffffff, RZ, 0x3c, !PT ;  /* 0x01ffffff000c7812 */ /* 0x000fe200078e3cff */
[----:B------:R-:W-:Y:S02]  /*8120*/  IMAD.MOV.U32 R10, RZ, RZ, 0x1 ;  /* 0x00000001ff0a7424 */ /* 0x000fe400078e00ff */
[----:B-1----:R-:W-:Y:S01]  /*8130*/  IMAD.MOV.U32 R2, RZ, RZ, RZ ;  /* 0x000000ffff027224 */ /* 0x002fe200078e00ff */
        /* <DEDUP_REMOVED lines=38> */
.L_x_3582:
        /* <DEDUP_REMOVED lines=20> */
.L_x_3583:
[----:B------:R-:W-:Y:S05]  /*84e0*/  @!P0 BRA `(.L_x_3584) ;  /* 0x00000000000c8947 */ /* 0x000fea0003800000 */
[----:B------:R-:W2:Y:S04]  /*84f0*/  LDG.E R5, desc[UR46][R2.64] ;  /* 0x0000002e02057981 */ /* 0x000ea8000c1e1900 */
[----:B------:R-:W2:Y:S02]  /*8500*/  LDG.E R0, desc[UR46][R2.64+0x4] ;  /* 0x0000042e02007981 */ /* 0x000ea4000c1e1900 */
[----:B--2---:R-:W-:-:S07]  /*8510*/  IMAD.IADD R0, R0, 0x1, -R5 ;  /* 0x0000000100007824 */ /* 0x004fce00078e0a05 */
.L_x_3584:
        /* <DEDUP_REMOVED lines=66> */
.L_x_3629:
        /* <DEDUP_REMOVED lines=15> */
.L_x_3587:
        /* <DEDUP_REMOVED lines=92> */
.L_x_3598:
[----:B-123--:R-:W-:-:S04]  /*8ff0*/  SHF.L.U32 R18, R10, 0x1f, RZ ;  /* 0x0000001f0a127819 */ /* 0x00efc800000006ff */
[----:B------:R-:W2:Y:S02]  /*9000*/  SYNCS.PHASECHK.TRANS64.TRYWAIT P1, [R15+URZ+0x30840], R18 ;  /* 0x030840120f0075a7 */ /* 0x000ea4000802017f */
[----:B--2---:R-:W-:Y:S05]  /*9010*/  @!P1 BRA `(.L_x_3590) ;  /* 0x0000001800a49947 */ /* 0x004fea0003800000 */
.L_x_3630:
        /* <DEDUP_REMOVED lines=8> */
.L_x_3591:
        /* <DEDUP_REMOVED lines=37> */
.L_x_3631:
        /* <DEDUP_REMOVED lines=8> */
.L_x_3593:
        /* <DEDUP_REMOVED lines=37> */
.L_x_3632:
        /* <DEDUP_REMOVED lines=8> */
.L_x_3595:
        /* <DEDUP_REMOVED lines=31> */
.L_x_3634:
        /* <DEDUP_REMOVED lines=8> */
.L_x_3597:
        /* <DEDUP_REMOVED lines=37> */
.L_x_3589:
[----:B------:R-:W4:Y:S02]  /*9b00*/  LDL.LU R4, [R1+0x8] ;  /* 0x0000080001047983 */ /* 0x000f240000300800 */
[----:B----4-:R-:W-:Y:S02]  /*9b10*/  ISETP.NE.AND P1, PT, R4, RZ, PT ;  /* 0x000000ff0400720c */ /* 0x010fe40003f25270 */
[----:B------:R4:W5:Y:S11]  /*9b20*/  LDL R4, [R1+0x4] ;  /* 0x0000040001047983 */ /* 0x0009760000100800 */
[----:B----4-:R-:W-:Y:S05]  /*9b30*/  @!P1 BRA `(.L_x_3588) ;  /* 0x00000004005c9947 */ /* 0x010fea0003800000 */
[----:B------:R-:W-:-:S04]  /*9b40*/  SHF.L.U32 R12, R10, 0x1f, RZ ;  /* 0x0000001f0a0c7819 */ /* 0x000fc800000006ff */
[----:B------:R-:W4:Y:S02]  /*9b50*/  SYNCS.PHASECHK.TRANS64.TRYWAIT P1, [R15+URZ+0x30840], R12 ;  /* 0x0308400c0f0075a7 */ /* 0x000f24000802017f */
[----:B----4-:R-:W-:Y:S05]  /*9b60*/  @!P1 BRA `(.L_x_3599) ;  /* 0x0000001000249947 */ /* 0x010fea0003800000 */
.L_x_3635:
        /* <DEDUP_REMOVED lines=8> */
.L_x_3600:
        /* <DEDUP_REMOVED lines=34> */
.L_x_3636:
        /* <DEDUP_REMOVED lines=8> */
.L_x_3602:
        /* <DEDUP_REMOVED lines=34> */
.L_x_3588:
[----:B------:R-:W1:Y:S01]  /*a0b0*/  S2R R0, SR_TID.X ;  /* 0x0000000000007919 */ /* 0x000e620000002100 */
[----:B------:R-:W-:Y:S01]  /*a0c0*/  IMAD R3, R16, 0x8, R15 ;  /* 0x0000000810037824 */ /* 0x000fe200078e020f */
[----:B-1----:R-:W-:Y:S02]  /*a0d0*/  LOP3.LUT R2, R0, 0x7f, RZ, 0xc0, !PT ;  /* 0x0000007f00027812 */ /* 0x002fe400078ec0ff */
[----:B------:R-:W-:Y:S02]  /*a0e0*/  SHF.L.U32 R0, R10, 0x1f, RZ ;  /* 0x0000001f0a007819 */ /* 0x000fe400000006ff */
[----:B------:R-:W-:Y:S02]  /*a0f0*/  ISETP.NE.AND P1, PT, R2, RZ, PT ;  /* 0x000000ff0200720c */ /* 0x000fe40003f25270 */
[----:B------:R-:W1:Y:S02]  /*a100*/  SYNCS.PHASECHK.TRANS64.TRYWAIT P0, [R3+URZ+0x30840], R0 ;  /* 0x03084000030075a7 */ /* 0x000e64000800017f */
[----:B-1----:R-:W-:Y:S09]  /*a110*/  @!P0 BRA `(.L_x_3603) ;  /* 0x0000000800e08947 */ /* 0x002ff20003800000 */
.L_x_3637:
[----:B------:R-:W-:Y:S05]  /*a120*/  @P1 BRA `(.L_x_3604) ;  /* 0x0000000000181947 */ /* 0x000fea0003800000 */
[----:B------:R-:W1:Y:S01]  /*a130*/  S2R R2, SR_TID.X ;  /* 0x0000000000027919 */ /* 0x000e620000002100 */
[----:B------:R-:W-:-:S04]  /*a140*/  IMAD.MOV.U32 R0, RZ, RZ, 0x4100 ;  /* 0x00004100ff007424 */ /* 0x000fc800078e00ff */
[----:B------:R1:W-:Y:S02]  /*a150*/  SYNCS.ARRIVE.TRANS64 RZ, [R3+URZ+0x30830], R0 ;  /* 0x0308300003ff79a7 */ /* 0x0003e4000800003f */
[----:B-1----:R-:W-:-:S13]  /*a160*/  LOP3.LUT P0, RZ, R2, 0x1f, RZ, 0xc0, !PT ;  /* 0x0000001f02ff7812 */ /* 0x002fda000780c0ff */
[----:B------:R-:W-:Y:S05]  /*a170*/  @!P0 BRA `(.L_x_3604) ;  /* 0x0000000000048947 */ /* 0x000fea0003800000 */
[----:B------:R-:W-:Y:S01]  /*a180*/  BPT.TRAP 0x1 ;  /* 0x000000040000795c */ /* 0x000fe20000300000 */
.L_x_3604:
        /* <DEDUP_REMOVED lines=41> */
.L_x_3585:
[----:B------:R-:W-:Y:S05]  /*a420*/  BSYNC B0 ;  /* 0x0000000000007941 */ /* 0x000fea0003800000 */
.L_x_3581:
[----:B------:R-:W-:-:S03]  /*a430*/  UMOV UR7, 0xffffffff ;  /* 0xffffffff00077882 */ /* 0x000fc60000000000 */
[----:B------:R-:W-:Y:S05]  /*a440*/  BRA.DIV UR7, `(.L_x_3605) ;  /* 0x0000000a07287947 */ /* 0x000fea000b800000 */
[----:B------:R-:W-:-:S13]  /*a450*/  ELECT P6, URZ, PT ;  /* 0x00000000003f782f */ /* 0x000fda00038c0000 */
.L_x_3640:
[----:B------:R-:W-:Y:S05]  /*a460*/  @!P6 BRA `(.L_x_3488) ;  /* 0x000000000084e947 */ /* 0x000fea0003800000 */
[----:B------:R-:W-:-:S06]  /*a470*/  ULOP3.LUT UR7, UR38, 0x2, URZ, 0xfc, !UPT ;  /* 0x0000000226077892 */ /* 0x000fcc000f8efc3f */
[----:B------:R-:W-:-:S05]  /*a480*/  IMAD.U32 R0, RZ, RZ, UR7 ;  /* 0x00000007ff007e24 */ /* 0x000fca000f8e00ff */
[----:B------:R-:W-:-:S13]  /*a490*/  ISETP.NE.AND P2, PT, R0, 0x3, PT ;  /* 0x000000030000780c */ /* 0x000fda0003f45270 */
[----:B------:R-:W-:Y:S05]  /*a4a0*/  @!P2 BRA `(.L_x_3606) ;  /* 0x000000000004a947 */ /* 0x000fea0003800000 */
[----:B------:R-:W-:Y:S01]  /*a4b0*/  BPT.TRAP 0x1 ;  /* 0x000000040000795c */ /* 0x000fe20000300000 */
.L_x_3606:
        /* <DEDUP_REMOVED lines=15> */
.L_x_3641:
[----:B------:R-:W2:Y:S02]  /*a5b0*/  SYNCS.PHASECHK.TRANS64.TRYWAIT P0, [R3+URZ], R0 ;  /* 0x00000000030075a7 */ /* 0x000ea4000800017f */
[----:B--2---:R-:W-:Y:S05]  /*a5c0*/  @!P0 BRA `(.L_x_3608) ;  /* 0x0000000400fc8947 */ /* 0x004fea0003800000 */
.L_x_3642:
[----:B------:R-:W-:Y:S05]  /*a5d0*/  @!P2 BRA `(.L_x_3609) ;  /* 0x000000000004a947 */ /* 0x000fea0003800000 */
[----:B------:R-:W-:Y:S01]  /*a5e0*/  BPT.TRAP 0x1 ;  /* 0x000000040000795c */ /* 0x000fe20000300000 */
.L_x_3609:
[----:B--2---:R-:W-:-:S04]  /*a5f0*/  VIADD R3, R8, 0x30840 ;  /* 0x0003084008037836 */ /* 0x004fc80000000000 */
[----:B------:R-:W-:-:S04]  /*a600*/  IMAD R5, R2, 0x8, R3 ;  /* 0x0000000802057824 */ /* 0x000fc800078e0203 */
[----:B------:R-:W2:Y:S02]  /*a610*/  SYNCS.PHASECHK.TRANS64.TRYWAIT P0, [R5+URZ], R4 ;  /* 0x00000004050075a7 */ /* 0x000ea4000800017f */
[----:B--2---:R-:W-:Y:S05]  /*a620*/  @!P0 BRA `(.L_x_3610) ;  /* 0x0000000400f88947 */ /* 0x004fea0003800000 */
.L_x_3643:
[----:B------:R-:W-:-:S07]  /*a630*/  IMAD R3, R6, 0x8, R3 ;  /* 0x0000000806037824 */ /* 0x000fce00078e0203 */
.L_x_3611:
[----:B---3--:R3:W4:Y:S02]  /*a640*/  SYNCS.PHASECHK.TRANS64.TRYWAIT P0, [R3+URZ], R0 ;  /* 0x00000000030075a7 */ /* 0x008724000800017f */
[----:B----4-:R-:W-:Y:S05]  /*a650*/  @!P0 NANOSLEEP.SYNCS 0x989680 ;  /* 0x009896800000895d */ /* 0x010fea0003900000 */
[----:B------:R-:W4:Y:S02]  /*a660*/  @!P0 SYNCS.PHASECHK.TRANS64 P0, [R3+URZ], R0 ;  /* 0x00000000030085a7 */ /* 0x000f24000800007f */
[----:B----4-:R-:W-:Y:S05]  /*a670*/  @!P0 BRA `(.L_x_3611) ;  /* 0xfffffffc00f08947 */ /* 0x010fea000383ffff */
.L_x_3488:
[----:B------:R-:W-:Y:S05]  /*a680*/  BSYNC B6 ;  /* 0x0000000000067941 */ /* 0x000fea0003800000 */
.L_x_3480:
[----:B------:R-:W-:Y:S05]  /*a690*/  EXIT ;  /* 0x000000000000794d */ /* 0x000fea0003800000 */
.L_x_3498:
[----:B------:R-:W-:Y:S02]  /*a6a0*/  IMAD.MOV.U32 R12, RZ, RZ, RZ ;  /* 0x000000ffff0c7224 */ /* 0x000fe400078e00ff */
[----:B------:R-:W-:Y:S02]  /*a6b0*/  IMAD.MOV.U32 R11, RZ, RZ, 0x1f ;  /* 0x0000001fff0b7424 */ /* 0x000fe400078e00ff */
[----:B------:R-:W-:-:S07]  /*a6c0*/  IMAD.MOV.U32 R15, RZ, RZ, -0x1 ;  /* 0xffffffffff0f7424 */ /* 0x000fce00078e00ff */
[----:B------:R-:W-:Y:S05]  /*a6d0*/  WARPSYNC.COLLECTIVE R15, `(.L_x_3612) ;  /* 0x000000000f087348 */ /* 0x000fea0003c00000 */
[----:B------:R1:W2:Y:S02]  /*a6e0*/  SHFL.IDX P6, R14, R13, R12, R11 ;  /* 0x0000000c0d0e7389 */ /* 0x0002a400000c000b */
[----:B-12---:R-:W-:Y:S01]  /*a6f0*/  ENDCOLLECTIVE ;  /* 0x000000000000791b */ /* 0x006fe20003800000 */
.L_x_3612:
[----:B------:R-:W-:Y:S05]  /*a700*/  BRA `(.L_x_3613) ;  /* 0xffffff7000547947 */ /* 0x000fea000383ffff */
.L_x_3500:
        /* <DEDUP_REMOVED lines=8> */
.L_x_3504:
[----:B---3--:R3:W4:Y:S02]  /*a790*/  SYNCS.PHASECHK.TRANS64.TRYWAIT P1, [R0+URZ+0x30810], R209 ;  /* 0x030810d1000075a7 */ /* 0x008724000802017f */
[----:B----4-:R-:W-:Y:S05]  /*a7a0*/  @!P1 NANOSLEEP.SYNCS 0x989680 ;  /* 0x009896800000995d */ /* 0x010fea0003900000 */
[----:B------:R-:W4:Y:S02]  /*a7b0*/  @!P1 SYNCS.PHASECHK.TRANS64 P1, [R0+URZ+0x30810], R209 ;  /* 0x030810d1000095a7 */ /* 0x000f24000802007f */
[----:B----4-:R-:W-:Y:S05]  /*a7c0*/  @!P1 BRA `(.L_x_3504) ;  /* 0xfffffffc00f09947 */ /* 0x010fea000383ffff */
[----:B------:R-:W-:Y:S05]  /*a7d0*/  BRA `(.L_x_3503) ;  /* 0xffffff78003c7947 */ /* 0x000fea000383ffff */
.L_x_3508:
[----:B------:R1:W1:Y:S02]  /*a7e0*/  SYNCS.PHASECHK.TRANS64.TRYWAIT P1, [R0+URZ+0x30830], R209 ;  /* 0x030830d1000075a7 */ /* 0x000264000802017f */
[----:B-1----:R-:W-:Y:S05]  /*a7f0*/  @!P1 NANOSLEEP.SYNCS 0x989680 ;  /* 0x009896800000995d */ /* 0x002fea0003900000 */
[----:B------:R-:W1:Y:S02]  /*a800*/  @!P1 SYNCS.PHASECHK.TRANS64 P1, [R0+URZ+0x30830], R209 ;  /* 0x030830d1000095a7 */ /* 0x000e64000802007f */
[----:B-1----:R-:W-:Y:S05]  /*a810*/  @!P1 BRA `(.L_x_3508) ;  /* 0xfffffffc00f09947 */ /* 0x002fea000383ffff */
[----:B------:R-:W-:Y:S05]  /*a820*/  BRA `(.L_x_3507) ;  /* 0xffffff80005c7947 */ /* 0x000fea000383ffff */
.L_x_3515:
[----:B------:R-:W-:Y:S01]  /*a830*/  BSSY B0, `(.L_x_3614) ;  /* 0x0000005000007945 */ /* 0x000fe20003800000 */
[----:B------:R-:W-:-:S07]  /*a840*/  IMAD.MOV.U32 R15, RZ, RZ, -0x1 ;  /* 0xffffffffff0f7424 */ /* 0x000fce00078e00ff */
[----:B-1----:R-:W-:Y:S05]  /*a850*/  WARPSYNC.COLLECTIVE R15, `(.L_x_3615) ;  /* 0x000000000f087348 */ /* 0x002fea0003c00000 */
[----:B------:R-:W-:Y:S01]  /*a860*/  NOP ;  /* 0x0000000000007918 */ /* 0x000fe20000000000 */
[----:B-1----:R-:W-:Y:S01]  /*a870*/  ENDCOLLECTIVE ;  /* 0x000000000000791b */ /* 0x002fe20003800000 */
.L_x_3615:
[----:B------:R-:W-:Y:S05]  /*a880*/  BSYNC B0 ;  /* 0x0000000000007941 */ /* 0x000fea0003800000 */
.L_x_3614:
[----:B------:R-:W-:Y:S05]  /*a890*/  BRA `(.L_x_3616) ;  /* 0xffffffac00cc7947 */ /* 0x000fea000383ffff */
.L_x_3524:
[----:B------:R-:W-:Y:S01]  /*a8a0*/  BSSY B0, `(.L_x_3617) ;  /* 0x0000005000007945 */ /* 0x000fe20003800000 */
[----:B------:R-:W-:-:S07]  /*a8b0*/  IMAD.MOV.U32 R15, RZ, RZ, -0x1 ;  /* 0xffffffffff0f7424 */ /* 0x000fce00078e00ff */
[----:B-12---:R-:W-:Y:S05]  /*a8c0*/  WARPSYNC.COLLECTIVE R15, `(.L_x_3618) ;  /* 0x000000000f087348 */ /* 0x006fea0003c00000 */
[----:B------:R-:W-:Y:S01]  /*a8d0*/  NOP ;  /* 0x0000000000007918 */ /* 0x000fe20000000000 */
[----:B-12---:R-:W-:Y:S01]  /*a8e0*/  ENDCOLLECTIVE ;  /* 0x000000000000791b */ /* 0x006fe20003800000 */
.L_x_3618:
[----:B------:R-:W-:Y:S05]  /*a8f0*/  BSYNC B0 ;  /* 0x0000000000007941 */ /* 0x000fea0003800000 */
.L_x_3617:
[----:B------:R-:W-:Y:S05]  /*a900*/  BRA `(.L_x_3619) ;  /* 0xffffffb000cc7947 */ /* 0x000fea000383ffff */
.L_x_3541:
[----:B------:R-:W-:Y:S01]  /*a910*/  BSSY B0, `(.L_x_3620) ;  /* 0x0000005000007945 */ /* 0x000fe20003800000 */
[----:B------:R-:W-:-:S07]  /*a920*/  IMAD.MOV.U32 R15, RZ, RZ, -0x1 ;  /* 0xffffffffff0f7424 */ /* 0x000fce00078e00ff */
[----:B------:R-:W-:Y:S05]  /*a930*/  WARPSYNC.COLLECTIVE R15, `(.L_x_3621) ;  /* 0x000000000f087348 */ /* 0x000fea0003c00000 */
[----:B------:R-:W-:Y:S01]  /*a940*/  NOP ;  /* 0x0000000000007918 */ /* 0x000fe20000000000 */
[----:B------:R-:W-:Y:S01]  /*a950*/  ENDCOLLECTIVE ;  /* 0x000000000000791b */ /* 0x000fe20003800000 */
.L_x_3621:
[----:B------:R-:W-:Y:S05]  /*a960*/  BSYNC B0 ;  /* 0x0000000000007941 */ /* 0x000fea0003800000 */
.L_x_3620:
[----:B------:R-:W-:Y:S05]  /*a970*/  BRA `(.L_x_3622) ;  /* 0xffffffc000c47947 */ /* 0x000fea000383ffff */
.L_x_3554:
[----:B------:R-:W-:Y:S01]  /*a980*/  BSSY B0, `(.L_x_3623) ;  /* 0x0000005000007945 */ /* 0x000fe20003800000 */
[----:B------:R-:W-:-:S07]  /*a990*/  IMAD.MOV.U32 R15, RZ, RZ, -0x1 ;  /* 0xffffffffff0f7424 */ /* 0x000fce00078e00ff */
[----:B------:R-:W-:Y:S05]  /*a9a0*/  WARPSYNC.COLLECTIVE R15, `(.L_x_3624) ;  /* 0x000000000f087348 */ /* 0x000fea0003c00000 */
[----:B------:R-:W-:Y:S01]  /*a9b0*/  NOP ;  /* 0x0000000000007918 */ /* 0x000fe20000000000 */
[----:B------:R-:W-:Y:S01]  /*a9c0*/  ENDCOLLECTIVE ;  /* 0x000000000000791b */ /* 0x000fe20003800000 */
.L_x_3624:
[----:B------:R-:W-:Y:S05]  /*a9d0*/  BSYNC B0 ;  /* 0x0000000000007941 */ /* 0x000fea0003800000 */
.L_x_3623:
[----:B------:R-:W-:Y:S05]  /*a9e0*/  BRA `(.L_x_3625) ;  /* 0xffffffc800747947 */ /* 0x000fea000383ffff */
.L_x_3566:
[----:B------:R-:W-:Y:S01]  /*a9f0*/  BSSY B0, `(.L_x_3626) ;  /* 0x0000005000007945 */ /* 0x000fe20003800000 */
[----:B------:R-:W-:-:S07]  /*aa00*/  IMAD.MOV.U32 R15, RZ, RZ, -0x1 ;  /* 0xffffffffff0f7424 */ /* 0x000fce00078e00ff */
[----:B------:R-:W-:Y:S05]  /*aa10*/  WARPSYNC.COLLECTIVE R15, `(.L_x_3627) ;  /* 0x000000000f087348 */ /* 0x000fea0003c00000 */
[----:B------:R-:W-:Y:S01]  /*aa20*/  NOP ;  /* 0x0000000000007918 */ /* 0x000fe20000000000 */
[----:B------:R-:W-:Y:S01]  /*aa30*/  ENDCOLLECTIVE ;  /* 0x000000000000791b */ /* 0x000fe20003800000 */
.L_x_3627:
[----:B------:R-:W-:Y:S05]  /*aa40*/  BSYNC B0 ;  /* 0x0000000000007941 */ /* 0x000fea0003800000 */
.L_x_3626:
[----:B------:R-:W-:Y:S05]  /*aa50*/  BRA `(.L_x_3628) ;  /* 0xffffffcc00b47947 */ /* 0x000fea000383ffff */
.L_x_3586:
[----:B-1----:R1:W2:Y:S02]  /*aa60*/  SYNCS.PHASECHK.TRANS64.TRYWAIT P0, [R15+URZ+0x30820], R2 ;  /* 0x030820020f0075a7 */ /* 0x0022a4000800017f */
[----:B--2---:R-:W-:Y:S05]  /*aa70*/  @!P0 NANOSLEEP.SYNCS 0x989680 ;  /* 0x009896800000895d */ /* 0x004fea0003900000 */
[----:B------:R-:W2:Y:S02]  /*aa80*/  @!P0 SYNCS.PHASECHK.TRANS64 P0, [R15+URZ+0x30820], R2 ;  /* 0x030820020f0085a7 */ /* 0x000ea4000800007f */
[----:B--2---:R-:W-:Y:S05]  /*aa90*/  @!P0 BRA `(.L_x_3586) ;  /* 0xfffffffc00f08947 */ /* 0x004fea000383ffff */
[----:B------:R-:W-:Y:S05]  /*aaa0*/  BRA `(.L_x_3629) ;  /* 0xffffffdc00a47947 */ /* 0x000fea000383ffff */
.L_x_3590:
[----:B--2---:R2:W3:Y:S02]  /*aab0*/  SYNCS.PHASECHK.TRANS64.TRYWAIT P1, [R15+URZ+0x30840], R18 ;  /* 0x030840120f0075a7 */ /* 0x0044e4000802017f */
[----:B---3--:R-:W-:Y:S05]  /*aac0*/  @!P1 NANOSLEEP.SYNCS 0x989680 ;  /* 0x009896800000995d */ /* 0x008fea0003900000 */
[----:B------:R-:W3:Y:S02]  /*aad0*/  @!P1 SYNCS.PHASECHK.TRANS64 P1, [R15+URZ+0x30840], R18 ;  /* 0x030840120f0095a7 */ /* 0x000ee4000802007f */
[----:B---3--:R-:W-:Y:S05]  /*aae0*/  @!P1 BRA `(.L_x_3590) ;  /* 0xfffffffc00f09947 */ /* 0x008fea000383ffff */
[----:B------:R-:W-:Y:S05]  /*aaf0*/  BRA `(.L_x_3630) ;  /* 0xffffffe400487947 */ /* 0x000fea000383ffff */
.L_x_3592:
[----:B-1----:R1:W3:Y:S02]  /*ab00*/  SYNCS.PHASECHK.TRANS64.TRYWAIT P1, [R15+URZ+0x30828], R18 ;  /* 0x030828120f0075a7 */ /* 0x0022e4000802017f */
[----:B---3--:R-:W-:Y:S05]  /*ab10*/  @!P1 NANOSLEEP.SYNCS 0x989680 ;  /* 0x009896800000995d */ /* 0x008fea0003900000 */
[----:B------:R-:W3:Y:S02]  /*ab20*/  @!P1 SYNCS.PHASECHK.TRANS64 P1, [R15+URZ+0x30828], R18 ;  /* 0x030828120f0095a7 */ /* 0x000ee4000802007f */
[----:B---3--:R-:W-:Y:S05]  /*ab30*/  @!P1 BRA `(.L_x_3592) ;  /* 0xfffffffc00f09947 */ /* 0x008fea000383ffff */
[----:B------:R-:W-:Y:S05]  /*ab40*/  BRA `(.L_x_3631) ;  /* 0xffffffe400e87947 */ /* 0x000fea000383ffff */
.L_x_3594:
[----:B---3--:R3:W4:Y:S02]  /*ab50*/  SYNCS.PHASECHK.TRANS64.TRYWAIT P1, [R15+URZ+0x30848], R18 ;  /* 0x030848120f0075a7 */ /* 0x008724000802017f */
[----:B----4-:R-:W-:Y:S05]  /*ab60*/  @!P1 NANOSLEEP.SYNCS 0x989680 ;  /* 0x009896800000995d */ /* 0x010fea0003900000 */
[----:B------:R-:W4:Y:S02]  /*ab70*/  @!P1 SYNCS.PHASECHK.TRANS64 P1, [R15+URZ+0x30848], R18 ;  /* 0x030848120f0095a7 */ /* 0x000f24000802007f */
[----:B----4-:R-:W-:Y:S05]  /*ab80*/  @!P1 BRA `(.L_x_3594) ;  /* 0xfffffffc00f09947 */ /* 0x010fea000383ffff */
[----:B------:R-:W-:Y:S05]  /*ab90*/  BRA `(.L_x_3632) ;  /* 0xffffffe800887947 */ /* 0x000fea000383ffff */
.L_x_3596:
[----:B------:R-:W-:-:S07]  /*aba0*/  SHF.L.U32 R4, R10, 0x1f, RZ ;  /* 0x0000001f0a047819 */ /* 0x000fce00000006ff */
.L_x_3633:
[----:B----4-:R4:W1:Y:S02]  /*abb0*/  SYNCS.PHASECHK.TRANS64.TRYWAIT P1, [R15+URZ+0x30820], R4 ;  /* 0x030820040f0075a7 */ /* 0x010864000802017f */
[----:B-1----:R-:W-:Y:S05]  /*abc0*/  @!P1 NANOSLEEP.SYNCS 0x989680 ;  /* 0x009896800000995d */ /* 0x002fea0003900000 */
[----:B------:R-:W1:Y:S02]  /*abd0*/  @!P1 SYNCS.PHASECHK.TRANS64 P1, [R15+URZ+0x30820], R4 ;  /* 0x030820040f0095a7 */ /* 0x000e64000802007f */
[----:B-1----:R-:W-:Y:S05]  /*abe0*/  @!P1 BRA `(.L_x_3633) ;  /* 0xfffffffc00f09947 */ /* 0x002fea000383ffff */
[----:B------:R-:W-:Y:S05]  /*abf0*/  BRA `(.L_x_3634) ;  /* 0xffffffec000c7947 */ /* 0x000fea000383ffff */
.L_x_3599:
[----:B----4-:R4:W1:Y:S02]  /*ac00*/  SYNCS.PHASECHK.TRANS64.TRYWAIT P1, [R15+URZ+0x30840], R12 ;  /* 0x0308400c0f0075a7 */ /* 0x010864000802017f */
[----:B-1----:R-:W-:Y:S05]  /*ac10*/  @!P1 NANOSLEEP.SYNCS 0x989680 ;  /* 0x009896800000995d */ /* 0x002fea0003900000 */
[----:B------:R-:W1:Y:S02]  /*ac20*/  @!P1 SYNCS.PHASECHK.TRANS64 P1, [R15+URZ+0x30840], R12 ;  /* 0x0308400c0f0095a7 */ /* 0x000e64000802007f */
[----:B-1----:R-:W-:Y:S05]  /*ac30*/  @!P1 BRA `(.L_x_3599) ;  /* 0xfffffffc00f09947 */ /* 0x002fea000383ffff */
[----:B------:R-:W-:Y:S05]  /*ac40*/  BRA `(.L_x_3635) ;  /* 0xffffffec00c87947 */ /* 0x000fea000383ffff */
.L_x_3601:
[----:B-1----:R1:W2:Y:S02]  /*ac50*/  SYNCS.PHASECHK.TRANS64.TRYWAIT P1, [R15+URZ+0x30828], R12 ;  /* 0x0308280c0f0075a7 */ /* 0x0022a4000802017f */
[----:B--2---:R-:W-:Y:S05]  /*ac60*/  @!P1 NANOSLEEP.SYNCS 0x989680 ;  /* 0x009896800000995d */ /* 0x004fea0003900000 */
[----:B------:R-:W2:Y:S02]  /*ac70*/  @!P1 SYNCS.PHASECHK.TRANS64 P1, [R15+URZ+0x30828], R12 ;  /* 0x0308280c0f0095a7 */ /* 0x000ea4000802007f */
[----:B--2---:R-:W-:Y:S05]  /*ac80*/  @!P1 BRA `(.L_x_3601) ;  /* 0xfffffffc00f09947 */ /* 0x004fea000383ffff */
[----:B------:R-:W-:Y:S05]  /*ac90*/  BRA `(.L_x_3636) ;  /* 0xfffffff0005c7947 */ /* 0x000fea000383ffff */
.L_x_3603:
[----:B------:R1:W1:Y:S02]  /*aca0*/  SYNCS.PHASECHK.TRANS64.TRYWAIT P0, [R3+URZ+0x30840], R0 ;  /* 0x03084000030075a7 */ /* 0x000264000800017f */
[----:B-1----:R-:W-:Y:S05]  /*acb0*/  @!P0 NANOSLEEP.SYNCS 0x989680 ;  /* 0x009896800000895d */ /* 0x002fea0003900000 */
[----:B------:R-:W1:Y:S02]  /*acc0*/  @!P0 SYNCS.PHASECHK.TRANS64 P0, [R3+URZ+0x30840], R0 ;  /* 0x03084000030085a7 */ /* 0x000e64000800007f */
[----:B-1----:R-:W-:Y:S05]  /*acd0*/  @!P0 BRA `(.L_x_3603) ;  /* 0xfffffffc00f08947 */ /* 0x002fea000383ffff */
[----:B------:R-:W-:Y:S05]  /*ace0*/  BRA `(.L_x_3637) ;  /* 0xfffffff4000c7947 */ /* 0x000fea000383ffff */
.L_x_3605:
[----:B------:R-:W-:Y:S01]  /*acf0*/  BSSY B0, `(.L_x_3638) ;  /* 0x0000006000007945 */ /* 0x000fe20003800000 */
[----:B------:R-:W-:-:S07]  /*ad00*/  IMAD.MOV.U32 R15, RZ, RZ, -0x1 ;  /* 0xffffffffff0f7424 */ /* 0x000fce00078e00ff */
[----:B------:R-:W-:Y:S05]  /*ad10*/  WARPSYNC.COLLECTIVE R15, `(.L_x_3639) ;  /* 0x000000000f0c7348 */ /* 0x000fea0003c00000 */
[----:B------:R-:W-:Y:S02]  /*ad20*/  ELECT P6, UR62, PT ;  /* 0x00000000003e782f */ /* 0x000fe400038c0000 */
[----:B------:R-:W-:Y:S01]  /*ad30*/  MOV R14, UR62 ;  /* 0x0000003e000e7c02 */ /* 0x000fe20008000f00 */
[----:B------:R-:W-:Y:S10]  /*ad40*/  ENDCOLLECTIVE ;  /* 0x000000000000791b */ /* 0x000ff40003800000 */
.L_x_3639:
[----:B------:R-:W-:Y:S05]  /*ad50*/  BSYNC B0 ;  /* 0x0000000000007941 */ /* 0x000fea0003800000 */
.L_x_3638:
[----:B------:R-:W-:Y:S05]  /*ad60*/  BRA `(.L_x_3640) ;  /* 0xfffffff400bc7947 */ /* 0x000fea000383ffff */
.L_x_3607:
[----:B-1----:R1:W2:Y:S02]  /*ad70*/  SYNCS.PHASECHK.TRANS64.TRYWAIT P0, [R7+URZ], R4 ;  /* 0x00000004070075a7 */ /* 0x0022a4000800017f */
[----:B--2---:R-:W-:Y:S05]  /*ad80*/  @!P0 NANOSLEEP.SYNCS 0x989680 ;  /* 0x009896800000895d */ /* 0x004fea0003900000 */
[----:B------:R-:W2:Y:S02]  /*ad90*/  @!P0 SYNCS.PHASECHK.TRANS64 P0, [R7+URZ], R4 ;  /* 0x00000004070085a7 */ /* 0x000ea4000800007f */
[----:B--2---:R-:W-:Y:S05]  /*ada0*/  @!P0 BRA `(.L_x_3607) ;  /* 0xfffffffc00f08947 */ /* 0x004fea000383ffff */
[----:B------:R-:W-:Y:S05]  /*adb0*/  BRA `(.L_x_3641) ;  /* 0xfffffff400fc7947 */ /* 0x000fea000383ffff */
.L_x_3608:
[----:B--2---:R2:W3:Y:S02]  /*adc0*/  SYNCS.PHASECHK.TRANS64.TRYWAIT P0, [R3+URZ], R0 ;  /* 0x00000000030075a7 */ /* 0x0044e4000800017f */
[----:B---3--:R-:W-:Y:S05]  /*add0*/  @!P0 NANOSLEEP.SYNCS 0x989680 ;  /* 0x009896800000895d */ /* 0x008fea0003900000 */
[----:B------:R-:W3:Y:S02]  /*ade0*/  @!P0 SYNCS.PHASECHK.TRANS64 P0, [R3+URZ], R0 ;  /* 0x00000000030085a7 */ /* 0x000ee4000800007f */
[----:B---3--:R-:W-:Y:S05]  /*adf0*/  @!P0 BRA `(.L_x_3608) ;  /* 0xfffffffc00f08947 */ /* 0x008fea000383ffff */
[----:B------:R-:W-:Y:S05]  /*ae00*/  BRA `(.L_x_3642) ;  /* 0xfffffff400f07947 */ /* 0x000fea000383ffff */
.L_x_3610:
[----:B--2---:R2:W3:Y:S02]  /*ae10*/  SYNCS.PHASECHK.TRANS64.TRYWAIT P0, [R5+URZ], R4 ;  /* 0x00000004050075a7 */ /* 0x0044e4000800017f */
[----:B---3--:R-:W-:Y:S05]  /*ae20*/  @!P0 NANOSLEEP.SYNCS 0x989680 ;  /* 0x009896800000895d */ /* 0x008fea0003900000 */
[----:B------:R-:W3:Y:S02]  /*ae30*/  @!P0 SYNCS.PHASECHK.TRANS64 P0, [R5+URZ], R4 ;  /* 0x00000004050085a7 */ /* 0x000ee4000800007f */
[----:B---3--:R-:W-:Y:S05]  /*ae40*/  @!P0 BRA `(.L_x_3610) ;  /* 0xfffffffc00f08947 */ /* 0x008fea000383ffff */
[----:B------:R-:W-:Y:S05]  /*ae50*/  BRA `(.L_x_3643) ;  /* 0xfffffff400f47947 */ /* 0x000fea000383ffff */
.L_x_3644:
        /* <DEDUP_REMOVED lines=10> */
.L_x_3679:


//--------------------- .text._ZN7cutlass13device_kernelIN5flash22FlashAttnBwdPreprocessIN4cute5tupleIJNS3_1CILi64EEENS5_ILi128EEEEEENS_6half_tEfNS_4arch4Sm90ELb1ELb1EEEEEvNT_6ParamsE --------------------------
	.section	.text._ZN7cutlass13device_kernelIN5flash22FlashAttnBwdPreprocessIN4cute5tupleIJNS3_1CILi64EEENS5_ILi128EEEEEENS_6half_tEfNS_4arch4Sm90ELb1ELb1EEEEEvNT_6ParamsE,"ax",@progbits
	.align	128
.text._ZN7cutlass13device_kernelIN5flash22FlashAttnBwdPreprocessIN4cute5tupleIJNS3_1CILi64EEENS5_ILi128EEEEEENS_6half_tEfNS_4arch4Sm90ELb1ELb1EEEEEvNT_6ParamsE:
        .type           _ZN7cutlass13device_kernelIN5flash22FlashAttnBwdPreprocessIN4cute5tupleIJNS3_1CILi64EEENS5_ILi128EEEEEENS_6half_tEfNS_4arch4Sm90ELb1ELb1EEEEEvNT_6ParamsE,@function
        .size           _ZN7cutlass13device_kernelIN5flash22FlashAttnBwdPreprocessIN4cute5tupleIJNS3_1CILi64EEENS5_ILi128EEEEEENS_6half_tEfNS_4arch4Sm90ELb1ELb1EEEEEvNT_6ParamsE,(.L_x_3680 - _ZN7cutlass13device_kernelIN5flash22FlashAttnBwdPreprocessIN4cute5tupleIJNS3_1CILi64EEENS5_ILi128EEEEEENS_6half_tEfNS_4arch4Sm90ELb1ELb1EEEEEvNT_6ParamsE)
        .other          _ZN7cutlass13device_kernelIN5flash22FlashAttnBwdPreprocessIN4cute5tupleIJNS3_1CILi64EEENS5_ILi128EEEEEENS_6half_tEfNS_4arch4Sm90ELb1ELb1EEEEEvNT_6ParamsE,@"STO_CUDA_ENTRY STV_DEFAULT"
_ZN7cutlass13device_kernelIN5flash22FlashAttnBwdPreprocessIN4cute5tupleIJNS3_1CILi64EEENS5_ILi128EEEEEENS_6half_tEfNS_4arch4Sm90ELb1ELb1EEEEEvNT_6ParamsE:
        /* <DEDUP_REMOVED lines=11> */
[----:B------:R-:W-:Y:S01]  /*00b0*/  ISETP.NE.U32.AND P2, PT, R4, RZ, PT ;  /* 0x000000ff0400720c */ /* 0x000fe20003f45070 */
[----:B-1----:R-:W-:-:S04]  /*00c0*/  IMAD.WIDE R6, R0, 0x4, R6 ;  /* 0x0000000400067825 */ /* 0x002fc800078e0206 */
[----:B------:R-:W0:Y:S01]  /*00d0*/  @P1 LDC.64 R8, c[0x0][0x2f8] ;  /* 0x0000be00ff081b82 */ /* 0x000e220000000a00 */
[----:B------:R-:W-:-:S05]  /*00e0*/  MOV R4, UR6 ;  /* 0x0000000600047c02 */ /* 0x000fca0008000f00 */
[----:B------:R1:W5:Y:S01]  /*00f0*/  @P0 LDG.E R48, desc[UR4][R6.64] ;  /* 0x0000000406300981 */ /* 0x000362000c1e1900 */
[----:B------:R-:W-:Y:S01]  /*0100*/  ISETP.NE.AND.EX P2, PT, R5, RZ, PT, P2 ;  /* 0x000000ff0500720c */ /* 0x000fe20003f45320 */
[----:B------:R-:W2:Y:S01]  /*0110*/  S2R R2, SR_CTAID.X ;  /* 0x0000000000027919 */ /* 0x000ea20000002500 */
[----:B------:R-:W3:Y:S01]  /*0120*/  S2R R3, SR_TID.X ;  /* 0x0000000000037919 */ /* 0x000ee20000002100 */
[----:B0-----:R-:W-:-:S05]  /*0130*/  @P1 IMAD.WIDE R8, R0, 0x4, R8 ;  /* 0x0000000400081825 */ /* 0x001fca00078e0208 */
[----:B------:R1:W5:Y:S01]  /*0140*/  @P1 LDG.E R4, desc[UR4][R8.64] ;  /* 0x0000000408041981 */ /* 0x000362000c1e1900 */
[----:B--2---:R-:W-:Y:S01]  /*0150*/  SHF.L.U32 R5, R2, 0x6, RZ ;  /* 0x0000000602057819 */ /* 0x004fe200000006ff */
[----:B---3--:R-:W-:Y:S06]  /*0160*/  @P1 BRA `(.L_x_3645) ;  /* 0x0000000000101947 */ /* 0x008fec0003800000 */
[----:B------:R-:W-:Y:S05]  /*0170*/  @!P0 BRA `(.L_x_3645) ;  /* 0x00000000000c8947 */ /* 0x000fea0003800000 */
[----:B-1----:R-:W2:Y:S04]  /*0180*/  LDG.E R9, desc[UR4][R6.64] ;  /* 0x0000000406097981 */ /* 0x002ea8000c1e1900 */
[----:B-----5:R-:W2:Y:S02]  /*0190*/  LDG.E R4, desc[UR4][R6.64+0x4] ;  /* 0x0000040406047981 */ /* 0x020ea4000c1e1900 */
[----:B--2---:R-:W-:-:S07]  /*01a0*/  IADD3 R4, -R9, R4, RZ ;  /* 0x0000000409047210 */ /* 0x004fce0007ffe1ff */
.L_x_3645:
[----:B-----5:R-:W-:-:S13]  /*01b0*/  ISETP.LE.AND P1, PT, R4, R5, PT ;  /* 0x000000050400720c */ /* 0x020fda0003f23270 */
[----:B------:R-:W-:Y:S05]  /*01c0*/  @P2 EXIT P1 ;  /* 0x000000000000294d */ /* 0x000fea0000800000 */
[----:B------:R-:W0:Y:S01]  /*01d0*/  S2UR UR6, SR_CTAID.Y ;  /* 0x00000000000679c3 */ /* 0x000e220000002600 */
[----:B------:R-:W-:Y:S01]  /*01e0*/  ISETP.GT.AND P1, PT, R3, 0x3f, PT ;  /* 0x0000003f0300780c */ /* 0x000fe20003f24270 */
[----:B------:R-:W-:Y:S01]  /*01f0*/  BSSY B0, `(.L_x_3646) ;  /* 0x0000026000007945 */ /* 0x000fe20003800000 */
[----:B------:R-:W-:Y:S02]  /*0200*/  IADD3 R47, -R5, R4, RZ ;  /* 0x00000004052f7210 */ /* 0x000fe40007ffe1ff */
[----:B------:R-:W-:Y:S02]  /*0210*/  CS2R R14, SRZ ;  /* 0x00000000000e7805 */ /* 0x000fe4000001ff00 */
[----:B-1----:R-:W-:Y:S02]  /*0220*/  SHF.R.S32.HI R6, RZ, 0x1f, R3 ;  /* 0x0000001fff067819 */ /* 0x002fe40000011403 */
[----:B------:R-:W-:Y:S01]  /*0230*/  ISETP.GE.OR P4, PT, R3, R47, P1 ;  /* 0x0000002f0300720c */ /* 0x000fe20000f86670 */
[----:B------:R-:W1:Y:S01]  /*0240*/  LDC.64 R10, c[0x0][0x230] ;  /* 0x00008c00ff0a7b82 */ /* 0x000e620000000a00 */
[----:B------:R-:W-:-:S02]  /*0250*/  LEA.HI R7, R6, R3, RZ, 0x4 ;  /* 0x0000000306077211 */ /* 0x000fc400078f20ff */
[----:B------:R-:W-:Y:S02]  /*0260*/  SHF.R.S32.HI R41, RZ, 0x1f, R0 ;  /* 0x0000001fff297819 */ /* 0x000fe40000011400 */
[----:B------:R-:W-:Y:S02]  /*0270*/  LOP3.LUT R8, R7, 0xfffffff0, RZ, 0xc0, !PT ;  /* 0xfffffff007087812 */ /* 0x000fe400078ec0ff */
[----:B------:R-:W-:Y:S02]  /*0280*/  SHF.R.S32.HI R6, RZ, 0x4, R7 ;  /* 0x00000004ff067819 */ /* 0x000fe40000011407 */
[----:B------:R-:W-:Y:S02]  /*0290*/  IADD3 R45, -R8, R3, RZ ;  /* 0x00000003082d7210 */ /* 0x000fe40007ffe1ff */
[----:B------:R-:W-:Y:S02]  /*02a0*/  @P0 SHF.R.S32.HI R15, RZ, 0x1f, R48 ;  /* 0x0000001fff0f0819 */ /* 0x000fe40000011430 */
[----:B------:R-:W-:-:S02]  /*02b0*/  @P0 MOV R14, R48 ;  /* 0x00000030000e0202 */ /* 0x000fc40000000f00 */
[----:B------:R-:W-:Y:S01]  /*02c0*/  ISETP.GE.AND P3, PT, R6, R47, PT ;  /* 0x0000002f0600720c */ /* 0x000fe20003f66270 */
[----:B0-----:R-:W-:Y:S01]  /*02d0*/  USHF.R.S32.HI UR7, URZ, 0x1f, UR6 ;  /* 0x0000001f3f077899 */ /* 0x001fe20008011406 */
[----:B------:R-:W-:Y:S02]  /*02e0*/  SEL R7, R0, RZ, !P2 ;  /* 0x000000ff00077207 */ /* 0x000fe40005000000 */
[----:B------:R-:W-:Y:S02]  /*02f0*/  MOV R40, 0x7f800000 ;  /* 0x7f80000000287802 */ /* 0x000fe40000000f00 */
[----:B------:R-:W-:Y:S02]  /*0300*/  SHF.L.U32 R8, R45, 0x3, RZ ;  /* 0x000000032d087819 */ /* 0x000fe400000006ff */
[----:B------:R-:W-:Y:S01]  /*0310*/  SEL R41, R41, RZ, !P2 ;  /* 0x000000ff29297207 */ /* 0x000fe20005000000 */
[----:B------:R-:W-:Y:S06]  /*0320*/  @P4 BRA `(.L_x_3647) ;  /* 0x0000000000484947 */ /* 0x000fec0003800000 */
[----:B------:R-:W0:Y:S01]  /*0330*/  LDC.64 R18, c[0x0][0x290] ;  /* 0x0000a400ff127b82 */ /* 0x000e220000000a00 */
[----:B------:R-:W-:Y:S01]  /*0340*/  SHF.R.S32.HI R13, RZ, 0x1f, R5 ;  /* 0x0000001fff0d7819 */ /* 0x000fe20000011405 */
[----:B------:R-:W-:Y:S01]  /*0350*/  ULDC.64 UR8, c[0x0][0x298] ;  /* 0x0000a60000087ab9 */ /* 0x000fe20000000a00 */
[--C-:B------:R-:W-:Y:S02]  /*0360*/  SHF.R.S32.HI R16, RZ, 0x1f, R3.reuse ;  /* 0x0000001fff107819 */ /* 0x100fe40000011403 */
[----:B------:R-:W-:-:S04]  /*0370*/  IADD3 R12, P2, P4, R14, R5, R3 ;  /* 0x000000050e0c7210 */ /* 0x000fc80007c5e003 */
[----:B------:R-:W-:Y:S01]  /*0380*/  IADD3.X R13, R15, R13, R16, P2, P4 ;  /* 0x0000000d0f0d7210 */ /* 0x000fe200017e8410 */
[C---:B0-----:R-:W-:Y:S02]  /*0390*/  IMAD R16, R18.reuse, UR7, RZ ;  /* 0x0000000712107c24 */ /* 0x041fe4000f8e02ff */
[----:B------:R-:W-:-:S04]  /*03a0*/  IMAD.WIDE.U32 R12, R18, UR6, R12 ;  /* 0x00000006120c7c25 */ /* 0x000fc8000f8e000c */
[----:B------:R-:W-:Y:S02]  /*03b0*/  IMAD R17, R19, UR6, R16 ;  /* 0x0000000613117c24 */ /* 0x000fe4000f8e0210 */
[----:B------:R-:W-:-:S03]  /*03c0*/  IMAD R16, R41, UR8, RZ ;  /* 0x0000000829107c24 */ /* 0x000fc6000f8e02ff */
[----:B------:R-:W-:Y:S01]  /*03d0*/  IADD3 R13, R13, R17, RZ ;  /* 0x000000110d0d7210 */ /* 0x000fe20007ffe0ff */
[C---:B------:R-:W-:Y:S02]  /*03e0*/  IMAD R17, R7.reuse, UR9, R16 ;  /* 0x0000000907117c24 */ /* 0x040fe4000f8e0210 */
[----:B------:R-:W-:Y:S01]  /*03f0*/  IMAD.WIDE.U32 R12, R7, UR8, R12 ;  /* 0x00000008070c7c25 */ /* 0x000fe2000f8e000c */
[----:B------:R-:W-:-:S04]  /*0400*/  ULDC.64 UR8, c[0x0][0x288] ;  /* 0x0000a20000087ab9 */ /* 0x000fc80000000a00 */
[----:B------:R-:W-:Y:S02]  /*0410*/  IADD3 R13, R13, R17, RZ ;  /* 0x000000110d0d7210 */ /* 0x000fe40007ffe0ff */
[----:B------:R-:W-:-:S04]  /*0420*/  LEA R16, P2, R12, UR8, 0x2 ;  /* 0x000000080c107c11 */ /* 0x000fc8000f8410ff */
[----:B------:R-:W-:-:S05]  /*0430*/  LEA.HI.X R17, R12, UR9, R13, 0x2, P2 ;  /* 0x000000090c117c11 */ /* 0x000fca00090f140d */
[----:B------:R0:W5:Y:S04]  /*0440*/  LDG.E R40, desc[UR4][R16.64] ;  /* 0x0000000410287981 */ /* 0x000168000c1e1900 */
.L_x_3647:
[----:B------:R-:W-:Y:S05]  /*0450*/  BSYNC B0 ;  /* 0x0000000000007941 */ /* 0x000fea0003800000 */
.L_x_3646:
[----:B------:R-:W-:Y:S01]  /*0460*/  ULDC UR8, c[0x0][0x21c] ;  /* 0x0000870000087ab9 */ /* 0x000fe20000000800 */
[----:B0-----:R-:W0:Y:S01]  /*0470*/  LDC.64 R16, c[0x0][0x250] ;  /* 0x00009400ff107b82 */ /* 0x001e220000000a00 */
[----:B------:R-:W-:Y:S02]  /*0480*/  ISETP.LT.AND P6, PT, R8, UR8, !P3 ;  /* 0x0000000808007c0c */ /* 0x000fe4000dfc1270 */
[----:B------:R-:W-:Y:S02]  /*0490*/  SHF.R.S32.HI R42, RZ, 0x1f, R6 ;  /* 0x0000001fff2a7819 */ /* 0x000fe40000011406 */
[----:B------:R-:W-:Y:S01]  /*04a0*/  IADD3 R36, P2, R6, R14, RZ ;  /* 0x0000000e06247210 */ /* 0x000fe20007f5e0ff */
[----:B-1----:R-:W-:Y:S01]  /*04b0*/  IMAD R14, R10, UR7, RZ ;  /* 0x000000070a0e7c24 */ /* 0x002fe2000f8e02ff */
[----:B------:R-:W-:Y:S02]  /*04c0*/  SHF.R.S32.HI R9, RZ, 0x1f, R8 ;  /* 0x0000001fff097819 */ /* 0x000fe40000011408 */
[----:B------:R-:W-:Y:S01]  /*04d0*/  IADD3.X R37, R42, R15, RZ, P2, !PT ;  /* 0x0000000f2a257210 */ /* 0x000fe200017fe4ff */
[----:B------:R-:W-:Y:S01]  /*04e0*/  IMAD R11, R11, UR6, R14 ;  /* 0x000000060b0b7c24 */ /* 0x000fe2000f8e020e */
[----:B------:R-:W-:Y:S01]  /*04f0*/  ISETP.GE.AND P2, PT, R8, UR8, PT ;  /* 0x0000000808007c0c */ /* 0x000fe2000bf46270 */
[----:B------:R-:W-:Y:S01]  /*0500*/  IMAD.WIDE.U32 R14, R10, UR6, R8 ;  /* 0x000000060a0e7c25 */ /* 0x000fe2000f8e0008 */
[----:B------:R-:W-:Y:S01]  /*0510*/  IADD3 R44, R6, 0x10, RZ ;  /* 0x00000010062c7810 */ /* 0x000fe20007ffe0ff */
[----:B------:R-:W1:Y:S01]  /*0520*/  @P6 LDC.64 R12, c[0x0][0x228] ;  /* 0x00008a00ff0c6b82 */ /* 0x000e620000000a00 */
[----:B------:R-:W-:Y:S01]  /*0530*/  ULDC.64 UR8, c[0x0][0x238] ;  /* 0x00008e0000087ab9 */ /* 0x000fe20000000a00 */
[----:B------:R-:W-:Y:S01]  /*0540*/  IMAD.WIDE R36, R2, 0x40, R36 ;  /* 0x0000004002247825 */ /* 0x000fe200078e0224 */
[----:B------:R-:W-:-:S02]  /*0550*/  ISETP.LT.AND P4, PT, R44, R47, !P2 ;  /* 0x0000002f2c00720c */ /* 0x000fc40005781270 */
[----:B------:R-:W-:Y:S01]  /*0560*/  IADD3 R15, R15, R11, RZ ;  /* 0x0000000b0f0f7210 */ /* 0x000fe20007ffe0ff */
[----:B------:R-:W-:Y:S01]  /*0570*/  IMAD R18, R41, UR8, RZ ;  /* 0x0000000829127c24 */ /* 0x000fe2000f8e02ff */
[----:B------:R-:W-:Y:S01]  /*0580*/  IADD3 R43, R6, 0x20, RZ ;  /* 0x00000020062b7810 */ /* 0x000fe20007ffe0ff */
[----:B------:R-:W2:Y:S02]  /*0590*/  @P6 LDC.64 R20, c[0x0][0x210] ;  /* 0x00008400ff146b82 */ /* 0x000ea40000000a00 */
[C---:B------:R-:W-:Y:S02]  /*05a0*/  IMAD R19, R7.reuse, UR9, R18 ;  /* 0x0000000907137c24 */ /* 0x040fe4000f8e0212 */
[C---:B0-----:R-:W-:Y:S02]  /*05b0*/  IMAD R22, R16.reuse, UR7, RZ ;  /* 0x0000000710167c24 */ /* 0x041fe4000f8e02ff */
[----:B------:R-:W-:Y:S01]  /*05c0*/  IMAD.WIDE.U32 R38, R7, UR8, R14 ;  /* 0x0000000807267c25 */ /* 0x000fe2000f8e000e */
[----:B------:R-:W-:Y:S01]  /*05d0*/  ULDC.64 UR8, c[0x0][0x258] ;  /* 0x0000960000087ab9 */ /* 0x000fe20000000a00 */
[----:B------:R-:W0:Y:S02]  /*05e0*/  @P6 LDC.64 R10, c[0x0][0x248] ;  /* 0x00009200ff0a6b82 */ /* 0x000e240000000a00 */
[----:B------:R-:W-:Y:S01]  /*05f0*/  IMAD R17, R17, UR6, R22 ;  /* 0x0000000611117c24 */ /* 0x000fe2000f8e0216 */
[----:B------:R-:W-:Y:S01]  /*0600*/  IADD3 R39, R39, R19, RZ ;  /* 0x0000001327277210 */ /* 0x000fe20007ffe0ff */
[----:B------:R-:W-:Y:S01]  /*0610*/  IMAD.WIDE.U32 R8, R16, UR6, R8 ;  /* 0x0000000610087c25 */ /* 0x000fe2000f8e0008 */
[----:B------:R-:W-:-:S02]  /*0620*/  @P4 MOV R24, R38 ;  /* 0x0000002600184202 */ /* 0x000fc40000000f00 */
[----:B------:R-:W-:Y:S01]  /*0630*/  @P4 MOV R25, R39 ;  /* 0x0000002700194202 */ /* 0x000fe20000000f00 */
[-C--:B-1----:R-:W-:Y:S01]  /*0640*/  @P6 IMAD R18, R37, R12.reuse, RZ ;  /* 0x0000000c25126224 */ /* 0x082fe200078e02ff */
[----:B------:R-:W1:Y:S01]  /*0650*/  @P6 LDC.64 R22, c[0x0][0x240] ;  /* 0x00009000ff166b82 */ /* 0x000e620000000a00 */
[----:B------:R-:W-:Y:S01]  /*0660*/  IADD3 R9, R9, R17, RZ ;  /* 0x0000001109097210 */ /* 0x000fe20007ffe0ff */
[----:B------:R-:W-:Y:S02]  /*0670*/  IMAD R14, R41, UR8, RZ ;  /* 0x00000008290e7c24 */ /* 0x000fe4000f8e02ff */
[C---:B------:R-:W-:Y:S02]  /*0680*/  @P6 IMAD R15, R36.reuse, R13, R18 ;  /* 0x0000000d240f6224 */ /* 0x040fe400078e0212 */
[----:B------:R-:W-:Y:S02]  /*0690*/  @P6 IMAD.WIDE.U32 R12, R36, R12, R38 ;  /* 0x0000000c240c6225 */ /* 0x000fe400078e0026 */
[----:B------:R-:W3:Y:S02]  /*06a0*/  @P4 LDC.64 R18, c[0x0][0x228] ;  /* 0x00008a00ff124b82 */ /* 0x000ee40000000a00 */
[C---:B------:R-:W-:Y:S01]  /*06b0*/  IMAD R53, R7.reuse, UR9, R14 ;  /* 0x0000000907357c24 */ /* 0x040fe2000f8e020e */
[----:B--2---:R-:W-:Y:S01]  /*06c0*/  @P6 LEA R20, P5, R12, R20, 0x1 ;  /* 0x000000140c146211 */ /* 0x004fe200078a08ff */
[----:B------:R-:W-:Y:S01]  /*06d0*/  IMAD.WIDE.U32 R58, R7, UR8, R8 ;  /* 0x00000008073a7c25 */ /* 0x000fe2000f8e0008 */
[----:B------:R-:W-:-:S02]  /*06e0*/  @P6 IADD3 R8, R13, R15, RZ ;  /* 0x0000000f0d086210 */ /* 0x000fc40007ffe0ff */
[----:B------:R-:W-:Y:S01]  /*06f0*/  CS2R R14, SRZ ;  /* 0x00000000000e7805 */ /* 0x000fe2000001ff00 */
[----:B------:R-:W2:Y:S01]  /*0700*/  @P4 LDC.64 R60, c[0x0][0x210] ;  /* 0x00008400ff3c4b82 */ /* 0x000ea20000000a00 */
[----:B0-----:R-:W-:Y:S01]  /*0710*/  @P6 IMAD R9, R37, R10, RZ ;  /* 0x0000000a25096224 */ /* 0x001fe200078e02ff */
[----:B------:R-:W-:Y:S02]  /*0720*/  IADD3 R53, R59, R53, RZ ;  /* 0x000000353b357210 */ /* 0x000fe40007ffe0ff */
[----:B------:R-:W-:Y:S01]  /*0730*/  @P6 LEA.HI.X R21, R12, R21, R8, 0x1, P5 ;  /* 0x000000150c156211 */ /* 0x000fe200028f0c08 */
[C---:B------:R-:W-:Y:S01]  /*0740*/  @P6 IMAD R13, R36.reuse, R11, R9 ;  /* 0x0000000b240d6224 */ /* 0x040fe200078e0209 */
[----:B------:R-:W-:Y:S02]  /*0750*/  @P6 MOV R52, R58 ;  /* 0x0000003a00346202 */ /* 0x000fe40000000f00 */
[C---:B------:R-:W-:Y:S01]  /*0760*/  @P4 IADD3 R27, P5, R36.reuse, 0x10, RZ ;  /* 0x00000010241b4810 */ /* 0x040fe20007fbe0ff */
[----:B------:R-:W0:Y:S02]  /*0770*/  @P4 LDC.64 R16, c[0x0][0x248] ;  /* 0x00009200ff104b82 */ /* 0x000e240000000a00 */
[----:B------:R-:W-:Y:S01]  /*0780*/  @P6 IMAD.WIDE.U32 R10, R36, R10, R52 ;  /* 0x0000000a240a6225 */ /* 0x000fe200078e0034 */
[----:B------:R-:W-:-:S04]  /*0790*/  @P4 IADD3.X R9, RZ, R37, RZ, P5, !PT ;  /* 0x00000025ff094210 */ /* 0x000fc80002ffe4ff */
[----:B------:R-:W-:Y:S01]  /*07a0*/  @P6 IADD3 R8, R11, R13, RZ ;  /* 0x0000000d0b086210 */ /* 0x000fe20007ffe0ff */
[----:B---3--:R-:W-:Y:S01]  /*07b0*/  @P4 IMAD R12, R9, R18, RZ ;  /* 0x00000012090c4224 */ /* 0x008fe200078e02ff */
[C---:B-1----:R-:W-:Y:S01]  /*07c0*/  @P6 LEA R22, P5, R10.reuse, R22, 0x1 ;  /* 0x000000160a166211 */ /* 0x042fe200078a08ff */
[----:B------:R-:W1:Y:S02]  /*07d0*/  @P4 LDC.64 R32, c[0x0][0x240] ;  /* 0x00009000ff204b82 */ /* 0x000e640000000a00 */
[----:B------:R-:W-:Y:S01]  /*07e0*/  @P4 IMAD R29, R27, R19, R12 ;  /* 0x000000131b1d4224 */ /* 0x000fe200078e020c */
[----:B------:R-:W-:Y:S02]  /*07f0*/  @P6 LEA.HI.X R23, R10, R23, R8, 0x1, P5 ;  /* 0x000000170a176211 */ /* 0x000fe400028f0c08 */
[----:B------:R-:W-:Y:S02]  /*0800*/  CS2R R8, SRZ ;  /* 0x0000000000087805 */ /* 0x000fe4000001ff00 */
[----:B------:R-:W-:-:S02]  /*0810*/  CS2R R10, SRZ ;  /* 0x00000000000a7805 */ /* 0x000fc4000001ff00 */
[----:B------:R-:W-:Y:S01]  /*0820*/  CS2R R12, SRZ ;  /* 0x00000000000c7805 */ /* 0x000fe2000001ff00 */
[----:B------:R-:W-:Y:S01]  /*0830*/  @P4 IMAD.WIDE.U32 R18, R27, R18, R24 ;  /* 0x000000121b124225 */ /* 0x000fe200078e0018 */
[----:B------:R-:W-:Y:S02]  /*0840*/  ISETP.LT.AND P5, PT, R43, R47, !P2 ;  /* 0x0000002f2b00720c */ /* 0x000fe400057a1270 */
[----:B------:R-:W-:Y:S01]  /*0850*/  IADD3 R46, R6, 0x30, RZ ;  /* 0x00000030062e7810 */ /* 0x000fe20007ffe0ff */
[----:B------:R3:W4:Y:S01]  /*0860*/  @P6 LDG.E.128 R8, desc[UR4][R20.64] ;  /* 0x0000000414086981 */ /* 0x000722000c1e1d00 */
[----:B------:R-:W-:-:S03]  /*0870*/  @P4 IADD3 R19, R19, R29, RZ ;  /* 0x0000001d13134210 */ /* 0x000fc60007ffe0ff */
[----:B------:R0:W4:Y:S01]  /*0880*/  @P6 LDG.E.128 R12, desc[UR4][R22.64] ;  /* 0x00000004160c6981 */ /* 0x000122000c1e1d00 */
[----:B--2---:R-:W-:Y:S02]  /*0890*/  @P4 LEA R60, P6, R18, R60, 0x1 ;  /* 0x0000003c123c4211 */ /* 0x004fe400078c08ff */
[----:B------:R-:W-:Y:S02]  /*08a0*/  ISETP.LT.AND P2, PT, R46, R47, !P2 ;  /* 0x0000002f2e00720c */ /* 0x000fe40005741270 */
[----:B------:R-:W-:Y:S01]  /*08b0*/  @P4 LEA.HI.X R61, R18, R61, R19, 0x1, P6 ;  /* 0x0000003d123d4211 */ /* 0x000fe200030f0c13 */
[----:B------:R-:W2:Y:S01]  /*08c0*/  @P5 LDC.64 R56, c[0x0][0x228] ;  /* 0x00008a00ff385b82 */ /* 0x000ea20000000a00 */
[----:B------:R-:W-:Y:S02]  /*08d0*/  @P4 IADD3 R27, P6, R36, 0x10, RZ ;  /* 0x00000010241b4810 */ /* 0x000fe40007fde0ff */
[----:B---3--:R-:W-:Y:S02]  /*08e0*/  @P4 MOV R20, R58 ;  /* 0x0000003a00144202 */ /* 0x008fe40000000f00 */
[----:B------:R-:W-:-:S02]  /*08f0*/  @P4 IADD3.X R19, RZ, R37, RZ, P6, !PT ;  /* 0x00000025ff134210 */ /* 0x000fc400037fe4ff */
[----:B------:R-:W-:Y:S01]  /*0900*/  @P4 MOV R21, R53 ;  /* 0x0000003500154202 */ /* 0x000fe20000000f00 */
[----:B------:R-:W3:Y:S01]  /*0910*/  @P5 LDC.64 R50, c[0x0][0x248] ;  /* 0x00009200ff325b82 */ /* 0x000ee20000000a00 */
[----:B------:R-:W-:Y:S01]  /*0920*/  @P5 MOV R54, R38 ;  /* 0x0000002600365202 */ /* 0x000fe20000000f00 */
[-C--:B0-----:R-:W-:Y:S01]  /*0930*/  @P4 IMAD R18, R19, R16.reuse, RZ ;  /* 0x0000001013124224 */ /* 0x081fe200078e02ff */
[C---:B------:R-:W-:Y:S02]  /*0940*/  @P5 IADD3 R19, P6, R36.reuse, 0x20, RZ ;  /* 0x0000002024135810 */ /* 0x040fe40007fde0ff */
[----:B------:R-:W-:Y:S01]  /*0950*/  @P5 MOV R55, R39 ;  /* 0x0000002700375202 */ /* 0x000fe20000000f00 */
[C---:B------:R-:W-:Y:S01]  /*0960*/  @P4 IMAD R25, R27.reuse, R17, R18 ;  /* 0x000000111b194224 */ /* 0x040fe200078e0212 */
[----:B------:R-:W-:Y:S01]  /*0970*/  @P5 IADD3.X R23, RZ, R37, RZ, P6, !PT ;  /* 0x00000025ff175210 */ /* 0x000fe200037fe4ff */
[----:B------:R-:W0:Y:S01]  /*0980*/  @P2 LDC.64 R34, c[0x0][0x228] ;  /* 0x00008a00ff222b82 */ /* 0x000e220000000a00 */
[----:B------:R-:W-:Y:S01]  /*0990*/  @P5 IADD3 R18, P6, R36, 0x20, RZ ;  /* 0x0000002024125810 */ /* 0x000fe20007fde0ff */
[----:B------:R-:W-:-:S03]  /*09a0*/  @P4 IMAD.WIDE.U32 R16, R27, R16, R20 ;  /* 0x000000101b104225 */ /* 0x000fc600078e0014 */
[----:B------:R-:W-:Y:S02]  /*09b0*/  @P5 IADD3.X R49, RZ, R37, RZ, P6, !PT ;  /* 0x00000025ff315210 */ /* 0x000fe400037fe4ff */
[----:B------:R-:W-:Y:S01]  /*09c0*/  @P4 IADD3 R17, R17, R25, RZ ;  /* 0x0000001911114210 */ /* 0x000fe20007ffe0ff */
[----:B------:R-:W0:Y:S01]  /*09d0*/  @P5 LDC.64 R30, c[0x0][0x210] ;  /* 0x00008400ff1e5b82 */ /* 0x000e220000000a00 */
[C---:B-1----:R-:W-:Y:S01]  /*09e0*/  @P4 LEA R32, P6, R16.reuse, R32, 0x1 ;  /* 0x0000002010204211 */ /* 0x042fe200078c08ff */
[-C--:B--2---:R-:W-:Y:S01]  /*09f0*/  @P5 IMAD R20, R23, R56.reuse, RZ ;  /* 0x0000003817145224 */ /* 0x084fe200078e02ff */
[----:B------:R-:W-:Y:S01]  /*0a00*/  CS2R R22, SRZ ;  /* 0x0000000000167805 */ /* 0x000fe2000001ff00 */
[C---:B------:R-:W-:Y:S01]  /*0a10*/  @P5 IMAD.WIDE.U32 R54, R19.reuse, R56, R54 ;  /* 0x0000003813365225 */ /* 0x040fe200078e0036 */
[----:B------:R-:W-:Y:S02]  /*0a20*/  @P4 LEA.HI.X R33, R16, R33, R17, 0x1, P6 ;  /* 0x0000002110214211 */ /* 0x000fe400030f0c11 */
[----:B------:R-:W-:Y:S01]  /*0a30*/  @P2 IADD3 R52, P6, R36, 0x30, RZ ;  /* 0x0000003024342810 */ /* 0x000fe20007fde0ff */
[----:B------:R-:W1:Y:S01]  /*0a40*/  @P2 LDC.64 R24, c[0x0][0x248] ;  /* 0x00009200ff182b82 */ /* 0x000e620000000a00 */
[----:B------:R-:W-:Y:S01]  /*0a50*/  @P5 IMAD R57, R19, R57, R20 ;  /* 0x0000003913395224 */ /* 0x000fe200078e0214 */
[----:B------:R-:W-:Y:S01]  /*0a60*/  @P5 MOV R16, R58 ;  /* 0x0000003a00105202 */ /* 0x000fe20000000f00 */
[----:B---3--:R-:W-:Y:S01]  /*0a70*/  @P5 IMAD R49, R49, R50, RZ ;  /* 0x0000003231315224 */ /* 0x008fe200078e02ff */
[----:B------:R-:W-:-:S02]  /*0a80*/  @P2 IADD3.X R21, RZ, R37, RZ, P6, !PT ;  /* 0x00000025ff152210 */ /* 0x000fc400037fe4ff */
[----:B------:R-:W-:Y:S01]  /*0a90*/  @P5 MOV R17, R53 ;  /* 0x0000003500115202 */ /* 0x000fe20000000f00 */
[C---:B------:R-:W-:Y:S01]  /*0aa0*/  @P5 IMAD R49, R18.reuse, R51, R49 ;  /* 0x0000003312315224 */ /* 0x040fe200078e0231 */
[----:B------:R-:W2:Y:S01]  /*0ab0*/  @P2 LDC.64 R28, c[0x0][0x210] ;  /* 0x00008400ff1c2b82 */ /* 0x000ea20000000a00 */
[----:B0-----:R-:W-:Y:S01]  /*0ac0*/  @P2 IMAD R56, R21, R34, RZ ;  /* 0x0000002215382224 */ /* 0x001fe200078e02ff */
[----:B------:R-:W-:Y:S01]  /*0ad0*/  CS2R R20, SRZ ;  /* 0x0000000000147805 */ /* 0x000fe2000001ff00 */
[----:B------:R-:W-:Y:S01]  /*0ae0*/  @P5 IMAD.WIDE.U32 R50, R18, R50, R16 ;  /* 0x0000003212325225 */ /* 0x000fe200078e0010 */
[----:B------:R-:W-:Y:S02]  /*0af0*/  CS2R R16, SRZ ;  /* 0x0000000000107805 */ /* 0x000fe4000001ff00 */
[----:B------:R-:W-:Y:S01]  /*0b00*/  CS2R R18, SRZ ;  /* 0x0000000000127805 */ /* 0x000fe2000001ff00 */
[----:B------:R-:W-:Y:S01]  /*0b10*/  @P2 IMAD R35, R52, R35, R56 ;  /* 0x0000002334232224 */ /* 0x000fe200078e0238 */
[----:B------:R-:W0:Y:S01]  /*0b20*/  @P5 LDC.64 R26, c[0x0][0x240] ;  /* 0x00009000ff1a5b82 */ /* 0x000e220000000a00 */
[----:B------:R3:W4:Y:S01]  /*0b30*/  @P4 LDG.E.128 R20, desc[UR4][R32.64] ;  /* 0x0000000420144981 */ /* 0x000722000c1e1d00 */
[----:B------:R-:W-:-:S03]  /*0b40*/  @P2 IADD3 R56, P6, R36, 0x30, RZ ;  /* 0x0000003024382810 */ /* 0x000fc60007fde0ff */
[----:B------:R-:W4:Y:S03]  /*0b50*/  @P4 LDG.E.128 R16, desc[UR4][R60.64] ;  /* 0x000000043c104981 */ /* 0x000f26000c1e1d00 */
[----:B---3--:R-:W3:Y:S01]  /*0b60*/  @P2 LDC.64 R32, c[0x0][0x240] ;  /* 0x00009000ff202b82 */ /* 0x008ee20000000a00 */
[----:B------:R-:W-:Y:S02]  /*0b70*/  @P5 LEA R36, P4, R54, R30, 0x1 ;  /* 0x0000001e36245211 */ /* 0x000fe400078808ff */
[----:B------:R-:W-:Y:S01]  /*0b80*/  @P2 IADD3.X R30, RZ, R37, RZ, P6, !PT ;  /* 0x00000025ff1e2210 */ /* 0x000fe200037fe4ff */
[----:B------:R-:W-:Y:S01]  /*0b90*/  @P2 IMAD.WIDE.U32 R38, R52, R34, R38 ;  /* 0x0000002234262225 */ /* 0x000fe200078e0026 */
[----:B------:R-:W-:Y:S02]  /*0ba0*/  @P5 IADD3 R55, R55, R57, RZ ;  /* 0x0000003937375210 */ /* 0x000fe40007ffe0ff */
[----:B------:R-:W-:Y:S01]  /*0bb0*/  @P2 MOV R59, R53 ;  /* 0x00000035003b2202 */ /* 0x000fe20000000f00 */
[----:B-1----:R-:W-:Y:S01]  /*0bc0*/  @P2 IMAD R30, R30, R24, RZ ;  /* 0x000000181e1e2224 */ /* 0x002fe200078e02ff */
[----:B------:R-:W-:-:S02]  /*0bd0*/  @P5 LEA.HI.X R37, R54, R31, R55, 0x1, P4 ;  /* 0x0000001f36255211 */ /* 0x000fc400020f0c37 */
[----:B------:R-:W-:Y:S01]  /*0be0*/  @P2 IADD3 R35, R39, R35, RZ ;  /* 0x0000002327232210 */ /* 0x000fe20007ffe0ff */
[----:B------:R-:W-:Y:S01]  /*0bf0*/  @P2 IMAD R31, R56, R25, R30 ;  /* 0x00000019381f2224 */ /* 0x000fe200078e021e */
[----:B--2---:R-:W-:Y:S01]  /*0c00*/  @P2 LEA R52, P4, R38, R28, 0x1 ;  /* 0x0000001c26342211 */ /* 0x004fe200078808ff */
[----:B------:R-:W-:Y:S01]  /*0c10*/  @P2 IMAD.WIDE.U32 R58, R56, R24, R58 ;  /* 0x00000018383a2225 */ /* 0x000fe200078e003a */
[----:B------:R-:W-:Y:S02]  /*0c20*/  @P5 IADD3 R49, R51, R49, RZ ;  /* 0x0000003133315210 */ /* 0x000fe40007ffe0ff */
[----:B0-----:R-:W-:Y:S02]  /*0c30*/  @P5 LEA R34, P6, R50, R26, 0x1 ;  /* 0x0000001a32225211 */ /* 0x001fe400078c08ff */
[----:B------:R-:W-:Y:S02]  /*0c40*/  @P2 LEA.HI.X R53, R38, R29, R35, 0x1, P4 ;  /* 0x0000001d26352211 */ /* 0x000fe400020f0c23 */
[----:B------:R-:W-:-:S02]  /*0c50*/  CS2R R24, SRZ ;  /* 0x0000000000187805 */ /* 0x000fc4000001ff00 */
[----:B------:R-:W-:Y:S02]  /*0c60*/  @P5 LEA.HI.X R35, R50, R27, R49, 0x1, P6 ;  /* 0x0000001b32235211 */ /* 0x000fe400030f0c31 */
[----:B------:R-:W-:Y:S02]  /*0c70*/  CS2R R26, SRZ ;  /* 0x00000000001a7805 */ /* 0x000fe4000001ff00 */
[----:B------:R-:W-:Y:S02]  /*0c80*/  @P2 IADD3 R38, R59, R31, RZ ;  /* 0x0000001f3b262210 */ /* 0x000fe40007ffe0ff */
[----:B------:R-:W-:Y:S02]  /*0c90*/  CS2R R28, SRZ ;  /* 0x00000000001c7805 */ /* 0x000fe4000001ff00 */
[----:B------:R-:W-:Y:S02]  /*0ca0*/  CS2R R30, SRZ ;  /* 0x00000000001e7805 */ /* 0x000fe4000001ff00 */
[C---:B---3--:R-:W-:Y:S01]  /*0cb0*/  @P2 LEA R50, P4, R58.reuse, R32, 0x1 ;  /* 0x000000203a322211 */ /* 0x048fe200078808ff */
[----:B------:R0:W2:Y:S03]  /*0cc0*/  @P5 LDG.E.128 R24, desc[UR4][R36.64] ;  /* 0x0000000424185981 */ /* 0x0000a6000c1e1d00 */
[----:B------:R-:W-:-:S02]  /*0cd0*/  @P2 LEA.HI.X R51, R58, R33, R38, 0x1, P4 ;  /* 0x000000213a332211 */ /* 0x000fc400020f0c26 */
[----:B------:R-:W-:Y:S01]  /*0ce0*/  CS2R R32, SRZ ;  /* 0x0000000000207805 */ /* 0x000fe2000001ff00 */
[----:B------:R1:W3:Y:S01]  /*0cf0*/  @P5 LDG.E.128 R28, desc[UR4][R34.64] ;  /* 0x00000004221c5981 */ /* 0x0002e2000c1e1d00 */
[----:B------:R-:W-:Y:S02]  /*0d00*/  CS2R R38, SRZ ;  /* 0x0000000000267805 */ /* 0x000fe4000001ff00 */
[----:B0-----:R-:W-:Y:S02]  /*0d10*/  CS2R R36, SRZ ;  /* 0x0000000000247805 */ /* 0x001fe4000001ff00 */
[----:B-1----:R-:W-:-:S04]  /*0d20*/  CS2R R34, SRZ ;  /* 0x0000000000227805 */ /* 0x002fc8000001ff00 */
[----:B------:R0:W3:Y:S04]  /*0d30*/  @P2 LDG.E.128 R36, desc[UR4][R50.64] ;  /* 0x0000000432242981 */ /* 0x0000e8000c1e1d00 */
[----:B------:R1:W3:Y:S01]  /*0d40*/  @P2 LDG.E.128 R32, desc[UR4][R52.64] ;  /* 0x0000000434202981 */ /* 0x0002e2000c1e1d00 */
[----:B------:R-:W-:Y:S02]  /*0d50*/  ISETP.NE.AND P5, PT, R45, RZ, PT ;  /* 0x000000ff2d00720c */ /* 0x000fe40003fa5270 */
[----:B------:R-:W-:Y:S01]  /*0d60*/  @P0 LEA R48, R0, R48, 0x6 ;  /* 0x0000003000300211 */ /* 0x000fe200078e30ff */
[----:B------:R-:W-:Y:S01]  /*0d70*/  BSSY B0, `(.L_x_3648) ;  /* 0x00000a3000007945 */ /* 0x000fe20003800000 */
[----:B------:R-:W-:Y:S01]  /*0d80*/  ISETP.GE.AND P4, PT, R44, R47, PT ;  /* 0x0000002f2c00720c */ /* 0x000fe20003f86270 */
[----:B----4-:R-:W-:-:S02]  /*0d90*/  HADD2.F32 R49, -RZ, R8.H0_H0 ;  /* 0x20000008ff317230 */ /* 0x010fc40000004100 */
[----:B------:R-:W-:Y:S02]  /*0da0*/  HADD2.F32 R8, -RZ, R8.H1_H1 ;  /* 0x30000008ff087230 */ /* 0x000fe40000004100 */
[----:B------:R-:W-:Y:S02]  /*0db0*/  HADD2.F32 R59, -RZ, R12.H1_H1 ;  /* 0x3000000cff3b7230 */ /* 0x000fe40000004100 */
[--C-:B------:R-:W-:Y:S02]  /*0dc0*/  HADD2.F32 R54, -RZ, R9.reuse.H0_H0 ;  /* 0x20000009ff367230 */ /* 0x100fe40000004100 */
[----:B------:R-:W-:Y:S02]  /*0dd0*/  HADD2.F32 R55, -RZ, R9.H1_H1 ;  /* 0x30000009ff377230 */ /* 0x000fe40000004100 */
[----:B------:R-:W-:Y:S01]  /*0de0*/  FMUL.FTZ R8, R8, R59 ;  /* 0x0000003b08087220 */ /* 0x000fe20000410000 */
[--C-:B------:R-:W-:Y:S02]  /*0df0*/  HADD2.F32 R9, -RZ, R10.reuse.H0_H0 ;  /* 0x2000000aff097230 */ /* 0x100fe40000004100 */
[----:B------:R-:W-:-:S02]  /*0e00*/  HADD2.F32 R57, -RZ, R10.H1_H1 ;  /* 0x3000000aff397230 */ /* 0x000fc40000004100 */
[----:B------:R-:W-:Y:S02]  /*0e10*/  HADD2.F32 R58, -RZ, R12.H0_H0 ;  /* 0x2000000cff3a7230 */ /* 0x000fe40000004100 */
[--C-:B0-----:R-:W-:Y:S02]  /*0e20*/  HADD2.F32 R51, -RZ, R13.reuse.H0_H0 ;  /* 0x2000000dff337230 */ /* 0x101fe40000004100 */
[----:B------:R-:W-:Y:S02]  /*0e30*/  HADD2.F32 R50, -RZ, R13.H1_H1 ;  /* 0x3000000dff327230 */ /* 0x000fe40000004100 */
[--C-:B------:R-:W-:Y:S02]  /*0e40*/  HADD2.F32 R13, -RZ, R15.reuse.H0_H0 ;  /* 0x2000000fff0d7230 */ /* 0x100fe40000004100 */
[----:B------:R-:W-:Y:S02]  /*0e50*/  HADD2.F32 R10, -RZ, R15.H1_H1 ;  /* 0x3000000fff0a7230 */ /* 0x000fe40000004100 */
[----:B------:R-:W-:-:S02]  /*0e60*/  HADD2.F32 R12, -RZ, R14.H0_H0 ;  /* 0x2000000eff0c7230 */ /* 0x000fc40000004100 */
[----:B------:R-:W-:Y:S02]  /*0e70*/  HADD2.F32 R14, -RZ, R14.H1_H1 ;  /* 0x3000000eff0e7230 */ /* 0x000fe40000004100 */
[----:B-1----:R-:W-:Y:S02]  /*0e80*/  HADD2.F32 R52, -RZ, R20.H1_H1 ;  /* 0x30000014ff347230 */ /* 0x002fe40000004100 */
[--C-:B------:R-:W-:Y:S02]  /*0e90*/  HADD2.F32 R53, -RZ, R16.reuse.H1_H1 ;  /* 0x30000010ff357230 */ /* 0x100fe40000004100 */
[----:B------:R-:W-:Y:S02]  /*0ea0*/  HADD2.F32 R16, -RZ, R16.H0_H0 ;  /* 0x20000010ff107230 */ /* 0x000fe40000004100 */
[----:B------:R-:W-:Y:S02]  /*0eb0*/  HADD2.F32 R15, -RZ, R20.H0_H0 ;  /* 0x20000014ff0f7230 */ /* 0x000fe40000004100 */
[----:B------:R-:W-:Y:S01]  /*0ec0*/  FMUL.FTZ R59, R53, R52 ;  /* 0x00000034353b7220 */ /* 0x000fe20000410000 */
[----:B------:R-:W-:Y:S01]  /*0ed0*/  FFMA.FTZ R53, R49, R58, R8 ;  /* 0x0000003a31357223 */ /* 0x000fe20000010008 */
[----:B------:R-:W-:-:S02]  /*0ee0*/  HADD2.F32 R8, -RZ, R17.H0_H0 ;  /* 0x20000011ff087230 */ /* 0x000fc40000004100 */
[----:B------:R-:W-:Y:S02]  /*0ef0*/  HADD2.F32 R49, -RZ, R21.H0_H0 ;  /* 0x20000015ff317230 */ /* 0x000fe40000004100 */
[----:B------:R-:W-:Y:S01]  /*0f00*/  FFMA.FTZ R15, R16, R15, R59 ;  /* 0x0000000f100f7223 */ /* 0x000fe2000001003b */
[----:B------:R-:W-:Y:S02]  /*0f10*/  HADD2.F32 R17, -RZ, R17.H1_H1 ;  /* 0x30000011ff117230 */ /* 0x000fe40000004100 */
[----:B------:R-:W-:Y:S02]  /*0f20*/  HADD2.F32 R16, -RZ, R21.H1_H1 ;  /* 0x30000015ff107230 */ /* 0x000fe40000004100 */
[----:B------:R-:W-:Y:S01]  /*0f30*/  FFMA.FTZ R20, R8, R49, R15 ;  /* 0x0000003108147223 */ /* 0x000fe2000001000f */
[----:B------:R-:W-:Y:S01]  /*0f40*/  FFMA.FTZ R54, R54, R51, R53 ;  /* 0x0000003336367223 */ /* 0x000fe20000010035 */
[----:B------:R-:W-:Y:S02]  /*0f50*/  HADD2.F32 R8, -RZ, R18.H0_H0 ;  /* 0x20000012ff087230 */ /* 0x000fe40000004100 */
[----:B------:R-:W-:-:S02]  /*0f60*/  HADD2.F32 R15, -RZ, R22.H0_H0 ;  /* 0x20000016ff0f7230 */ /* 0x000fc40000004100 */
[----:B------:R-:W-:Y:S01]  /*0f70*/  FFMA.FTZ R17, R17, R16, R20 ;  /* 0x0000001011117223 */ /* 0x000fe20000010014 */
[----:B------:R-:W-:-:S03]  /*0f80*/  FFMA.FTZ R50, R55, R50, R54 ;  /* 0x0000003237327223 */ /* 0x000fc60000010036 */
[----:B------:R-:W-:Y:S01]  /*0f90*/  FFMA.FTZ R17, R8, R15, R17 ;  /* 0x0000000f08117223 */ /* 0x000fe20000010011 */
[----:B------:R-:W-:Y:S01]  /*0fa0*/  FFMA.FTZ R12, R9, R12, R50 ;  /* 0x0000000c090c7223 */ /* 0x000fe20000010032 */
[--C-:B------:R-:W-:Y:S02]  /*0fb0*/  HADD2.F32 R15, -RZ, R23.reuse.H0_H0 ;  /* 0x20000017ff0f7230 */ /* 0x100fe40000004100 */
[----:B------:R-:W-:Y:S02]  /*0fc0*/  HADD2.F32 R8, -RZ, R23.H1_H1 ;  /* 0x30000017ff087230 */ /* 0x000fe40000004100 */
[----:B------:R-:W-:Y:S02]  /*0fd0*/  HADD2.F32 R9, -RZ, R22.H1_H1 ;  /* 0x30000016ff097230 */ /* 0x000fe40000004100 */
[----:B------:R-:W-:Y:S02]  /*0fe0*/  HADD2.F32 R18, -RZ, R18.H1_H1 ;  /* 0x30000012ff127230 */ /* 0x000fe40000004100 */
[----:B--2---:R-:W-:-:S02]  /*0ff0*/  HADD2.F32 R21, -RZ, R24.H0_H0 ;  /* 0x20000018ff157230 */ /* 0x004fc40000004100 */
[----:B------:R-:W-:Y:S02]  /*1000*/  HADD2.F32 R24, -RZ, R24.H1_H1 ;  /* 0x30000018ff187230 */ /* 0x000fe40000004100 */
[--C-:B---3--:R-:W-:Y:S02]  /*1010*/  HADD2.F32 R50, -RZ, R28.reuse.H0_H0 ;  /* 0x2000001cff327230 */ /* 0x108fe40000004100 */
[----:B------:R-:W-:Y:S02]  /*1020*/  HADD2.F32 R23, -RZ, R28.H1_H1 ;  /* 0x3000001cff177230 */ /* 0x000fe40000004100 */
[--C-:B------:R-:W-:Y:S02]  /*1030*/  HADD2.F32 R28, -RZ, R29.reuse.H0_H0 ;  /* 0x2000001dff1c7230 */ /* 0x100fe40000004100 */
[----:B------:R-:W-:Y:S02]  /*1040*/  HADD2.F32 R20, -RZ, R29.H1_H1 ;  /* 0x3000001dff147230 */ /* 0x000fe40000004100 */
[----:B------:R-:W-:Y:S01]  /*1050*/  FMUL.FTZ R24, R24, R23 ;  /* 0x0000001718187220 */ /* 0x000fe20000410000 */
[----:B------:R-:W-:-:S02]  /*1060*/  HADD2.F32 R29, -RZ, R36.H1_H1 ;  /* 0x30000024ff1d7230 */ /* 0x000fc40000004100 */
[--C-:B------:R-:W-:Y:S02]  /*1070*/  HADD2.F32 R22, -RZ, R32.reuse.H1_H1 ;  /* 0x30000020ff167230 */ /* 0x100fe40000004100 */
[----:B------:R-:W-:Y:S01]  /*1080*/  FFMA.FTZ R9, R18, R9, R17 ;  /* 0x0000000912097223 */ /* 0x000fe20000010011 */
[----:B------:R-:W-:Y:S02]  /*1090*/  HADD2.F32 R32, -RZ, R32.H0_H0 ;  /* 0x20000020ff207230 */ /* 0x000fe40000004100 */
[----:B------:R-:W-:Y:S02]  /*10a0*/  HADD2.F32 R23, -RZ, R36.H0_H0 ;  /* 0x20000024ff177230 */ /* 0x000fe40000004100 */
[----:B------:R-:W-:Y:S01]  /*10b0*/  FMUL.FTZ R29, R22, R29 ;  /* 0x0000001d161d7220 */ /* 0x000fe20000410000 */
[----:B------:R-:W-:Y:S02]  /*10c0*/  HADD2.F32 R17, -RZ, R25.H0_H0 ;  /* 0x20000019ff117230 */ /* 0x000fe40000004100 */
[----:B------:R-:W-:Y:S01]  /*10d0*/  FFMA.FTZ R24, R21, R50, R24 ;  /* 0x0000003215187223 */ /* 0x000fe20000010018 */
[----:B------:R-:W-:-:S02]  /*10e0*/  HADD2.F32 R56, -RZ, R11.H0_H0 ;  /* 0x2000000bff387230 */ /* 0x000fc40000004100 */
[----:B------:R-:W-:Y:S01]  /*10f0*/  FFMA.FTZ R57, R57, R14, R12 ;  /* 0x0000000e39397223 */ /* 0x000fe2000001000c */
[----:B------:R-:W-:Y:S02]  /*1100*/  HADD2.F32 R21, -RZ, R33.H0_H0 ;  /* 0x20000021ff157230 */ /* 0x000fe40000004100 */
[----:B------:R-:W-:Y:S01]  /*1110*/  FFMA.FTZ R32, R32, R23, R29 ;  /* 0x0000001720207223 */ /* 0x000fe2000001001d */
[----:B------:R-:W-:Y:S02]  /*1120*/  HADD2.F32 R22, -RZ, R37.H0_H0 ;  /* 0x20000025ff167230 */ /* 0x000fe40000004100 */
[----:B------:R-:W-:Y:S01]  /*1130*/  FFMA.FTZ R28, R17, R28, R24 ;  /* 0x0000001c111c7223 */ /* 0x000fe20000010018 */
[----:B------:R-:W-:Y:S02]  /*1140*/  HADD2.F32 R25, -RZ, R25.H1_H1 ;  /* 0x30000019ff197230 */ /* 0x000fe40000004100 */
[----:B------:R-:W-:Y:S01]  /*1150*/  FFMA.FTZ R56, R56, R13, R57 ;  /* 0x0000000d38387223 */ /* 0x000fe20000010039 */
[----:B------:R-:W-:-:S02]  /*1160*/  HADD2.F32 R12, -RZ, R19.H0_H0 ;  /* 0x20000013ff0c7230 */ /* 0x000fc40000004100 */
[----:B------:R-:W-:Y:S01]  /*1170*/  FFMA.FTZ R22, R21, R22, R32 ;  /* 0x0000001615167223 */ /* 0x000fe20000010020 */
[----:B------:R-:W-:Y:S02]  /*1180*/  HADD2.F32 R33, -RZ, R33.H1_H1 ;  /* 0x30000021ff217230 */ /* 0x000fe40000004100 */
[----:B------:R-:W-:Y:S02]  /*1190*/  HADD2.F32 R24, -RZ, R37.H1_H1 ;  /* 0x30000025ff187230 */ /* 0x000fe40000004100 */
[----:B------:R-:W-:Y:S01]  /*11a0*/  FFMA.FTZ R28, R25, R20, R28 ;  /* 0x00000014191c7223 */ /* 0x000fe2000001001c */
[----:B------:R-:W-:Y:S02]  /*11b0*/  HADD2.F32 R13, -RZ, R26.H0_H0 ;  /* 0x2000001aff0d7230 */ /* 0x000fe40000004100 */
[----:B------:R-:W-:Y:S02]  /*11c0*/  HADD2.F32 R18, -RZ, R30.H0_H0 ;  /* 0x2000001eff127230 */ /* 0x000fe40000004100 */
[----:B------:R-:W-:Y:S01]  /*11d0*/  FFMA.FTZ R12, R12, R15, R9 ;  /* 0x0000000f0c0c7223 */ /* 0x000fe20000010009 */
[----:B------:R-:W-:-:S02]  /*11e0*/  HADD2.F32 R17, -RZ, R34.H0_H0 ;  /* 0x20000022ff117230 */ /* 0x000fc40000004100 */
[----:B------:R-:W-:Y:S01]  /*11f0*/  FFMA.FTZ R22, R33, R24, R22 ;  /* 0x0000001821167223 */ /* 0x000fe20000010016 */
[----:B------:R-:W-:Y:S02]  /*1200*/  HADD2.F32 R20, -RZ, R38.H0_H0 ;  /* 0x20000026ff147230 */ /* 0x000fe40000004100 */
[----:B------:R-:W-:Y:S01]  /*1210*/  FFMA.FTZ R13, R13, R18, R28 ;  /* 0x000000120d0d7223 */ /* 0x000fe2000001001c */
[----:B------:R-:W-:Y:S02]  /*1220*/  HADD2.F32 R26, -RZ, R26.H1_H1 ;  /* 0x3000001aff1a7230 */ /* 0x000fe40000004100 */
[----:B------:R-:W-:Y:S02]  /*1230*/  HADD2.F32 R15, -RZ, R30.H1_H1 ;  /* 0x3000001eff0f7230 */ /* 0x000fe40000004100 */
[----:B------:R-:W-:Y:S01]  /*1240*/  FFMA.FTZ R17, R17, R20, R22 ;  /* 0x0000001411117223 */ /* 0x000fe20000010016 */
[----:B------:R-:W-:Y:S02]  /*1250*/  HADD2.F32 R34, -RZ, R34.H1_H1 ;  /* 0x30000022ff227230 */ /* 0x000fe40000004100 */
        /* <DEDUP_REMOVED lines=13> */
[----:B------:R-:W-:Y:S02]  /*1330*/  HADD2.F32 R35, -RZ, R35.H1_H1 ;  /* 0x30000023ff237230 */ /* 0x000fe40000004100 */
[----:B------:R-:W-:Y:S02]  /*1340*/  HADD2.F32 R16, -RZ, R39.H1_H1 ;  /* 0x30000027ff107230 */ /* 0x000fe40000004100 */
[----:B------:R-:W-:Y:S01]  /*1350*/  FFMA.FTZ R10, R11, R10, R56 ;  /* 0x0000000a0b0a7223 */ /* 0x000fe20000010038 */
[----:B------:R-:W-:Y:S01]  /*1360*/  FFMA.FTZ R12, R19, R8, R12 ;  /* 0x00000008130c7223 */ /* 0x000fe2000001000c */
[----:B------:R-:W-:Y:S01]  /*1370*/  FFMA.FTZ R26, R27, R14, R26 ;  /* 0x0000000e1b1a7223 */ /* 0x000fe2000001001a */
[----:B------:R-:W-:-:S02]  /*1380*/  FFMA.FTZ R18, R35, R16, R18 ;  /* 0x0000001023127223 */ /* 0x000fc40000010012 */
        /* <DEDUP_REMOVED lines=27> */
[----:B------:R-:W3:Y:S04]  /*1540*/  SHFL.BFLY PT, R18, R17, 0x1, 0x1f ;  /* 0x0c201f0011127f89 */ /* 0x000ee800000e0000 */
[----:B------:R-:W4:Y:S01]  /*1550*/  SHFL.BFLY PT, R22, R19, 0x1, 0x1f ;  /* 0x0c201f0013167f89 */ /* 0x000f2200000e0000 */
[----:B------:R-:W-:Y:S01]  /*1560*/  @P0 SHF.R.S32.HI R11, RZ, 0x1f, R48 ;  /* 0x0000001fff0b0819 */ /* 0x000fe20000011430 */
[----:B------:R-:W-:-:S03]  /*1570*/  HFMA2.MMA R10, -RZ, RZ, 0, 0 ;  /* 0x00000000ff0a7435 */ /* 0x000fc600000001ff */
[----:B------:R-:W-:Y:S02]  /*1580*/  @P0 LEA.HI R11, R11, R48, RZ, 0x6 ;  /* 0x000000300b0b0211 */ /* 0x000fe400078f30ff */
[-C--:B------:R-:W-:Y:S02]  /*1590*/  ISETP.GE.AND P2, PT, R43, R47.reuse, PT ;  /* 0x0000002f2b00720c */ /* 0x080fe40003f46270 */
[----:B------:R-:W-:Y:S02]  /*15a0*/  @P0 LOP3.LUT R10, R11, 0xffffffc0, RZ, 0xc0, !PT ;  /* 0xffffffc00b0a0812 */ /* 0x000fe400078ec0ff */
[----:B------:R-:W-:Y:S01]  /*15b0*/  ISETP.GE.AND P0, PT, R46, R47, PT ;  /* 0x0000002f2e00720c */ /* 0x000fe20003f06270 */
[----:B0-----:R-:W-:Y:S01]  /*15c0*/  FADD.FTZ R20, R12, R13 ;  /* 0x0000000d0c147221 */ /* 0x001fe20000010000 */
[----:B--2---:R-:W-:Y:S01]  /*15d0*/  FADD.FTZ R15, R15, R16 ;  /* 0x000000100f0f7221 */ /* 0x004fe20000010000 */
[----:B---3--:R-:W-:Y:S01]  /*15e0*/  FADD.FTZ R18, R17, R18 ;  /* 0x0000001211127221 */ /* 0x008fe20000010000 */
[----:B----4-:R-:W-:Y:S01]  /*15f0*/  FADD.FTZ R19, R19, R22 ;  /* 0x0000001613137221 */ /* 0x010fe20000010000 */
[----:B------:R-:W-:Y:S08]  /*1600*/  @P5 BRA `(.L_x_3649) ;  /* 0x0000000000645947 */ /* 0x000ff00003800000 */
[----:B------:R-:W0:Y:S01]  /*1610*/  LDC.64 R16, c[0x0][0x278] ;  /* 0x00009e00ff107b82 */ /* 0x000e220000000a00 */
[----:B------:R-:W-:Y:S01]  /*1620*/  SHF.R.S32.HI R14, RZ, 0x1f, R10 ;  /* 0x0000001fff0e7819 */ /* 0x000fe2000001140a */
[----:B------:R-:W-:Y:S01]  /*1630*/  ULDC.64 UR8, c[0x0][0x280] ;  /* 0x0000a00000087ab9 */ /* 0x000fe20000000a00 */
[----:B------:R-:W-:Y:S02]  /*1640*/  IADD3 R12, P5, R5, R10, RZ ;  /* 0x0000000a050c7210 */ /* 0x000fe40007fbe0ff */
[----:B------:R-:W-:Y:S02]  /*1650*/  FSEL R15, R15, RZ, !P4 ;  /* 0x000000ff0f0f7208 */ /* 0x000fe40006000000 */
[----:B------:R-:W-:Y:S02]  /*1660*/  LEA.HI.X.SX32 R13, R5, R14, 0x1, P5 ;  /* 0x0000000e050d7211 */ /* 0x000fe400028f0eff */
[----:B------:R-:W-:Y:S01]  /*1670*/  FSEL R19, R19, RZ, !P0 ;  /* 0x000000ff13137208 */ /* 0x000fe20004000000 */
[----:B0-----:R-:W-:-:S02]  /*1680*/  IMAD R14, R16, UR7, RZ ;  /* 0x00000007100e7c24 */ /* 0x001fc4000f8e02ff */
[----:B------:R-:W-:-:S04]  /*1690*/  IMAD.WIDE.U32 R12, R16, UR6, R12 ;  /* 0x00000006100c7c25 */ /* 0x000fc8000f8e000c */
[----:B------:R-:W-:Y:S01]  /*16a0*/  IMAD R11, R17, UR6, R14 ;  /* 0x00000006110b7c24 */ /* 0x000fe2000f8e020e */
[----:B------:R-:W-:Y:S01]  /*16b0*/  FSEL R17, R18, RZ, !P2 ;  /* 0x000000ff12117208 */ /* 0x000fe20005000000 */
[----:B------:R-:W-:-:S03]  /*16c0*/  IMAD R14, R41, UR8, RZ ;  /* 0x00000008290e7c24 */ /* 0x000fc6000f8e02ff */
[----:B------:R-:W-:Y:S01]  /*16d0*/  IADD3 R13, R13, R11, RZ ;  /* 0x0000000b0d0d7210 */ /* 0x000fe20007ffe0ff */
[C---:B------:R-:W-:Y:S02]  /*16e0*/  IMAD R11, R7.reuse, UR9, R14 ;  /* 0x00000009070b7c24 */ /* 0x040fe4000f8e020e */
[----:B------:R-:W-:Y:S01]  /*16f0*/  IMAD.WIDE.U32 R12, R7, UR8, R12 ;  /* 0x00000008070c7c25 */ /* 0x000fe2000f8e000c */
[----:B------:R-:W-:Y:S02]  /*1700*/  ULDC.64 UR8, c[0x0][0x260] ;  /* 0x0000980000087ab9 */ /* 0x000fe40000000a00 */
[----:B------:R-:W-:-:S04]  /*1710*/  IADD3 R6, P5, R6, R12, RZ ;  /* 0x0000000c06067210 */ /* 0x000fc80007fbe0ff */
[----:B------:R-:W-:Y:S02]  /*1720*/  IADD3.X R13, R42, R13, R11, P5, !PT ;  /* 0x0000000d2a0d7210 */ /* 0x000fe40002ffe40b */
[----:B------:R-:W-:Y:S02]  /*1730*/  LEA R12, P5, R6, UR8, 0x2 ;  /* 0x00000008060c7c11 */ /* 0x000fe4000f8a10ff */
[----:B------:R-:W-:Y:S02]  /*1740*/  FSEL R11, R20, RZ, !P3 ;  /* 0x000000ff140b7208 */ /* 0x000fe40005800000 */
[----:B------:R-:W-:-:S05]  /*1750*/  LEA.HI.X R13, R6, UR9, R13, 0x2, P5 ;  /* 0x00000009060d7c11 */ /* 0x000fca000a8f140d */
[----:B------:R0:W-:Y:S04]  /*1760*/  STG.E desc[UR4][R12.64], R11 ;  /* 0x0000000b0c007986 */ /* 0x0001e8000c101904 */
[----:B------:R0:W-:Y:S04]  /*1770*/  STG.E desc[UR4][R12.64+0x40], R15 ;  /* 0x0000400f0c007986 */ /* 0x0001e8000c101904 */
[----:B------:R0:W-:Y:S04]  /*1780*/  STG.E desc[UR4][R12.64+0x80], R17 ;  /* 0x000080110c007986 */ /* 0x0001e8000c101904 */
[----:B------:R0:W-:Y:S02]  /*1790*/  STG.E desc[UR4][R12.64+0xc0], R19 ;  /* 0x0000c0130c007986 */ /* 0x0001e4000c101904 */
.L_x_3649:
[----:B------:R-:W-:Y:S05]  /*17a0*/  BSYNC B0 ;  /* 0x0000000000007941 */ /* 0x000fea0003800000 */
.L_x_3648:
[----:B------:R-:W-:Y:S01]  /*17b0*/  IADD3 R4, R4, 0x3f, RZ ;  /* 0x0000003f04047810 */ /* 0x000fe20007ffe0ff */
[----:B------:R-:W-:Y:S01]  /*17c0*/  BSSY B0, `(.L_x_3650) ;  /* 0x0000029000007945 */ /* 0x000fe20003800000 */
[----:B0-----:R-:W-:Y:S02]  /*17d0*/  SHF.L.U32 R12, R10, 0x7, RZ ;  /* 0x000000070a0c7819 */ /* 0x001fe400000006ff */
[----:B------:R-:W-:Y:S02]  /*17e0*/  SHF.R.S32.HI R11, RZ, 0x1f, R4 ;  /* 0x0000001fff0b7819 */ /* 0x000fe40000011404 */
[----:B------:R-:W-:Y:S02]  /*17f0*/  SHF.L.U32 R13, R2, 0xd, RZ ;  /* 0x0000000d020d7819 */ /* 0x000fe400000006ff */
[----:B------:R-:W-:Y:S02]  /*1800*/  LEA.HI R11, R11, R4, RZ, 0x6 ;  /* 0x000000040b0b7211 */ /* 0x000fe400078f30ff */
[----:B------:R-:W-:-:S02]  /*1810*/  SHF.L.U32 R6, R3, 0x2, RZ ;  /* 0x0000000203067819 */ /* 0x000fc400000006ff */
[----:B------:R-:W-:Y:S02]  /*1820*/  LOP3.LUT R4, R11, 0xffffffc0, RZ, 0xc0, !PT ;  /* 0xffffffc00b047812 */ /* 0x000fe400078ec0ff */
[----:B------:R-:W-:Y:S02]  /*1830*/  SHF.R.S32.HI R14, RZ, 0x1f, R12 ;  /* 0x0000001fff0e7819 */ /* 0x000fe4000001140c */
[----:B------:R-:W-:Y:S02]  /*1840*/  IADD3 R4, -R5, R4, RZ ;  /* 0x0000000405047210 */ /* 0x000fe40007ffe1ff */
[--C-:B------:R-:W-:Y:S02]  /*1850*/  IADD3 R12, P0, P2, R12, R6, R13.reuse ;  /* 0x000000060c0c7210 */ /* 0x100fe40007a1e00d */
[----:B------:R-:W-:Y:S02]  /*1860*/  ISETP.GE.OR P1, PT, R3, R4, P1 ;  /* 0x000000040300720c */ /* 0x000fe40000f26670 */
[----:B------:R-:W-:-:S02]  /*1870*/  SHF.R.S32.HI R13, RZ, 0x1f, R13 ;  /* 0x0000001fff0d7819 */ /* 0x000fc4000001140d */
[----:B------:R-:W-:-:S04]  /*1880*/  SHF.R.S32.HI R6, RZ, 0x1f, R6 ;  /* 0x0000001fff067819 */ /* 0x000fc80000011406 */
[----:B------:R-:W-:Y:S01]  /*1890*/  IADD3.X R13, R14, R6, R13, P0, P2 ;  /* 0x000000060e0d7210 */ /* 0x000fe200007e440d */
[----:B-1----:R-:W-:-:S04]  /*18a0*/  IMAD R6, R8, UR7, RZ ;  /* 0x0000000708067c24 */ /* 0x002fc8000f8e02ff */
[----:B------:R-:W-:Y:S02]  /*18b0*/  IMAD R9, R9, UR6, R6 ;  /* 0x0000000609097c24 */ /* 0x000fe4000f8e0206 */
[----:B------:R-:W-:-:S05]  /*18c0*/  IMAD.WIDE.U32 R12, R8, UR6, R12 ;  /* 0x00000006080c7c25 */ /* 0x000fca000f8e000c */
[----:B------:R-:W-:Y:S01]  /*18d0*/  IADD3 R11, R13, R9, RZ ;  /* 0x000000090d0b7210 */ /* 0x000fe20007ffe0ff */
[----:B------:R-:W-:Y:S06]  /*18e0*/  @P1 BRA `(.L_x_3651) ;  /* 0x0000000000581947 */ /* 0x000fec0003800000 */
[----:B------:R-:W0:Y:S01]  /*18f0*/  LDC.64 R8, c[0x0][0x2a8] ;  /* 0x0000aa00ff087b82 */ /* 0x000e220000000a00 */
[----:B------:R-:W-:Y:S01]  /*1900*/  SHF.R.S32.HI R6, RZ, 0x1f, R5 ;  /* 0x0000001fff067819 */ /* 0x000fe20000011405 */
[----:B------:R-:W-:Y:S01]  /*1910*/  ULDC.64 UR8, c[0x0][0x2b0] ;  /* 0x0000ac0000087ab9 */ /* 0x000fe20000000a00 */
[--C-:B------:R-:W-:Y:S02]  /*1920*/  IADD3 R4, P0, P1, R10, R5, R3.reuse ;  /* 0x000000050a047210 */ /* 0x100fe4000791e003 */
[----:B------:R-:W-:Y:S02]  /*1930*/  SHF.R.S32.HI R14, RZ, 0x1f, R10 ;  /* 0x0000001fff0e7819 */ /* 0x000fe4000001140a */
[----:B------:R-:W-:-:S04]  /*1940*/  SHF.R.S32.HI R5, RZ, 0x1f, R3 ;  /* 0x0000001fff057819 */ /* 0x000fc80000011403 */
[----:B------:R-:W-:Y:S02]  /*1950*/  IADD3.X R5, R14, R6, R5, P0, P1 ;  /* 0x000000060e057210 */ /* 0x000fe400007e2405 */
[----:B-----5:R-:W-:Y:S01]  /*1960*/  FSETP.NEU.FTZ.AND P0, PT, R40, -INF , PT ;  /* 0xff8000002800780b */ /* 0x020fe20003f1d000 */
[C---:B0-----:R-:W-:Y:S02]  /*1970*/  IMAD R6, R8.reuse, UR7, RZ ;  /* 0x0000000708067c24 */ /* 0x041fe4000f8e02ff */
[----:B------:R-:W-:-:S04]  /*1980*/  IMAD.WIDE.U32 R4, R8, UR6, R4 ;  /* 0x0000000608047c25 */ /* 0x000fc8000f8e0004 */
[----:B------:R-:W-:Y:S02]  /*1990*/  IMAD R9, R9, UR6, R6 ;  /* 0x0000000609097c24 */ /* 0x000fe4000f8e0206 */
[----:B------:R-:W-:-:S03]  /*19a0*/  IMAD R6, R41, UR8, RZ ;  /* 0x0000000829067c24 */ /* 0x000fc6000f8e02ff */
[----:B------:R-:W-:Y:S01]  /*19b0*/  IADD3 R5, R5, R9, RZ ;  /* 0x0000000905057210 */ /* 0x000fe20007ffe0ff */
[C---:B------:R-:W-:Y:S02]  /*19c0*/  IMAD R9, R7.reuse, UR9, R6 ;  /* 0x0000000907097c24 */ /* 0x040fe4000f8e0206 */
[----:B------:R-:W-:Y:S01]  /*19d0*/  FMUL.FTZ R6, R40, 1.4426950216293334961 ;  /* 0x3fb8aa3b28067820 */ /* 0x000fe20000410000 */
[----:B------:R-:W-:Y:S01]  /*19e0*/  IMAD.WIDE.U32 R4, R7, UR8, R4 ;  /* 0x0000000807047c25 */ /* 0x000fe2000f8e0004 */
[----:B------:R-:W-:-:S04]  /*19f0*/  ULDC.64 UR8, c[0x0][0x2a0] ;  /* 0x0000a80000087ab9 */ /* 0x000fc80000000a00 */
[----:B------:R-:W-:Y:S02]  /*1a00*/  IADD3 R5, R5, R9, RZ ;  /* 0x0000000905057210 */ /* 0x000fe40007ffe0ff */
[----:B------:R-:W-:-:S04]  /*1a10*/  LEA R8, P1, R4, UR8, 0x2 ;  /* 0x0000000804087c11 */ /* 0x000fc8000f8210ff */
[----:B------:R-:W-:Y:S02]  /*1a20*/  LEA.HI.X R9, R4, UR9, R5, 0x2, P1 ;  /* 0x0000000904097c11 */ /* 0x000fe400088f1405 */
[----:B------:R-:W-:-:S05]  /*1a30*/  FSEL R5, R6, RZ, P0 ;  /* 0x000000ff06057208 */ /* 0x000fca0000000000 */
[----:B------:R0:W-:Y:S02]  /*1a40*/  STG.E desc[UR4][R8.64], R5 ;  /* 0x0000000508007986 */ /* 0x0001e4000c101904 */
.L_x_3651:
[----:B------:R-:W-:Y:S05]  /*1a50*/  BSYNC B0 ;  /* 0x0000000000007941 */ /* 0x000fea0003800000 */
.L_x_3650:
[----:B------:R-:W-:Y:S01]  /*1a60*/  ULDC.64 UR10, c[0x0][0x2e8] ;  /* 0x0000ba00000a7ab9 */ /* 0x000fe20000000a00 */
[----:B------:R-:W-:Y:S01]  /*1a70*/  ULDC.64 UR8, c[0x0][0x2d8] ;  /* 0x0000b60000087ab9 */ /* 0x000fe20000000a00 */
[----:B------:R-:W-:Y:S01]  /*1a80*/  MOV R10, R12 ;  /* 0x0000000c000a7202 */ /* 0x000fe20000000f00 */
[----:B------:R-:W-:Y:S01]  /*1a90*/  IMAD R6, R41, UR8, RZ ;  /* 0x0000000829067c24 */ /* 0x000fe2000f8e02ff */
[----:B------:R-:W-:-:S03]  /*1aa0*/  ISETP.NE.U32.AND P0, PT, RZ, UR10, PT ;  /* 0x0000000aff007c0c */ /* 0x000fc6000bf05070 */
[----:B0-----:R-:W-:Y:S01]  /*1ab0*/  IMAD.WIDE.U32 R4, R7, UR8, R10 ;  /* 0x0000000807047c25 */ /* 0x001fe2000f8e000a */
[----:B------:R-:W-:-:S03]  /*1ac0*/  ISETP.NE.AND.EX P0, PT, RZ, UR11, PT, P0 ;  /* 0x0000000bff007c0c */ /* 0x000fc6000bf05300 */
[----:B------:R-:W-:Y:S01]  /*1ad0*/  IMAD R7, R7, UR9, R6 ;  /* 0x0000000907077c24 */ /* 0x000fe2000f8e0206 */
[----:B------:R-:W-:Y:S01]  /*1ae0*/  ISETP.NE.OR P0, PT, R3, RZ, !P0 ;  /* 0x000000ff0300720c */ /* 0x000fe20004705670 */
[----:B------:R-:W-:Y:S02]  /*1af0*/  ULDC.64 UR8, c[0x0][0x2b8] ;  /* 0x0000ae0000087ab9 */ /* 0x000fe40000000a00 */
[----:B------:R-:W-:Y:S02]  /*1b00*/  LEA R6, P1, R4, UR8, 0x2 ;  /* 0x0000000804067c11 */ /* 0x000fe4000f8210ff */
[----:B------:R-:W-:-:S04]  /*1b10*/  IADD3 R5, R5, R7, RZ ;  /* 0x0000000705057210 */ /* 0x000fc80007ffe0ff */
[----:B------:R-:W-:-:S05]  /*1b20*/  LEA.HI.X R7, R4, UR9, R5, 0x2, P1 ;  /* 0x0000000904077c11 */ /* 0x000fca00088f1405 */
        /* <DEDUP_REMOVED lines=9> */
[----:B------:R-:W1:Y:S08]  /*1bc0*/  LDC R3, c[0x0][0x2e0] ;  /* 0x0000b800ff037b82 */ /* 0x000e700000000800 */
[----:B0-----:R-:W0:Y:S08]  /*1bd0*/  LDC R7, c[0x0][0x220] ;  /* 0x00008800ff077b82 */ /* 0x001e300000000800 */
[----:B------:R-:W2:Y:S01]  /*1be0*/  LDC.64 R4, c[0x0][0x2e8] ;  /* 0x0000ba00ff047b82 */ /* 0x000ea20000000a00 */
[----:B-1----:R-:W-:-:S04]  /*1bf0*/  IMAD R0, R2, R3, R0 ;  /* 0x0000000302007224 */ /* 0x002fc800078e0200 */
[----:B0-----:R-:W-:-:S04]  /*1c00*/  IMAD R3, R0, R7, UR6 ;  /* 0x0000000600037e24 */ /* 0x001fc8000f8e0207 */
[----:B--2---:R-:W-:-:S05]  /*1c10*/  IMAD.WIDE R2, R3, 0x4, R4 ;  /* 0x0000000403027825 */ /* 0x004fca00078e0204 */
[----:B------:R-:W-:Y:S01]  /*1c20*/  STG.E desc[UR4][R2.64], RZ ;  /* 0x000000ff02007986 */ /* 0x000fe2000c101904 */
[----:B------:R-:W-:Y:S05]  /*1c30*/  EXIT ;  /* 0x000000000000794d */ /* 0x000fea0003800000 */
.L_x_3652:
        /* <DEDUP_REMOVED lines=12> */
.L_x_3680:


//--------------------- .nv.global.init           --------------------------
	.section	.nv.global.init,"aw",@progbits
.nv.global.init:
	.type		$str$23,@object
	.size		$str$23,($str$24 - $str$23)
$str$23:
        /*0000*/ 	.byte	0x28, 0x61, 0x64, 0x64, 0x72, 0x65, 0x73, 0x73, 0x20, 0x26, 0x20, 0x6d, 0x61, 0x73, 0x6b, 0x29
        /*0010*/ 	.byte	0x20, 0x3d, 0x3d, 0x20, 0x30, 0x00
	.type		$str$24,@object
	.size		$str$24,(__unnamed_4 - $str$24)
$str$24:
        /*0016*/ 	.byte	0x2f, 0x74, 0x6d, 0x70, 0x2f, 0x6f, 0x73, 0x73, 0x5f, 0x6b, 0x65, 0x72, 0x6e, 0x65, 0x6c, 0x73
        /*0026*/ 	.byte	0x5f, 0x73, 0x72, 0x63, 0x2f, 0x66, 0x6c, 0x61, 0x73, 0x68, 0x5f, 0x61, 0x74, 0x74, 0x65, 0x6e
        /*0036*/ 	.byte	0x74, 0x69, 0x6f, 0x6e, 0x2f, 0x63, 0x73, 0x72, 0x63, 0x2f, 0x63, 0x75, 0x74, 0x6c, 0x61, 0x73
        /*0046*/ 	.byte	0x73, 0x2f, 0x69, 0x6e, 0x63, 0x6c, 0x75, 0x64, 0x65, 0x2f, 0x63, 0x75, 0x74, 0x65, 0x2f, 0x70
        /*0056*/ 	.byte	0x6f, 0x69, 0x6e, 0x74, 0x65, 0x72, 0x5f, 0x66, 0x6c, 0x61, 0x67, 0x67, 0x65, 0x64, 0x2e, 0x68
        /*0066*/ 	.byte	0x70, 0x70, 0x00
	.type		__unnamed_4,@object
	.size		__unnamed_4,(__unnamed_2 - __unnamed_4)
__unnamed_4:
        /*0069*/ 	.byte	0x61, 0x75, 0x74, 0x6f, 0x20, 0x63, 0x75, 0x74, 0x65, 0x3a, 0x3a, 0x61, 0x73, 0x5f, 0x70, 0x6f
        /* <DEDUP_REMOVED lines=19> */
        /*01a9*/ 	.byte	0x3a, 0x43, 0x3c, 0x36, 0x34, 0x3e, 0x3e, 0x3e, 0x3e, 0x5d, 0x00
	.type		__unnamed_2,@object
	.size		__unnamed_2,(__unnamed_3 - __unnamed_2)
__unnamed_2:
        /* <DEDUP_REMOVED lines=22> */
        /*0314*/ 	.byte	0x3e, 0x3e, 0x3e, 0x20, 0x26, 0x5d, 0x00
	.type		__unnamed_3,@object
	.size		__unnamed_3,(__unnamed_1 - __unnamed_3)
__unnamed_3:
        /* <DEDUP_REMOVED lines=23> */
        /*048b*/ 	.byte	0x3a, 0x43, 0x3c, 0x38, 0x31, 0x39, 0x32, 0x3e, 0x3e, 0x3e, 0x3e, 0x3e, 0x5d, 0x00
	.type		__unnamed_1,@object
	.size		__unnamed_1,(.L_0 - __unnamed_1)
__unnamed_1:
        /* <DEDUP_REMOVED lines=28> */
        /*0659*/ 	.byte	0x31, 0x39, 0x32, 0x3e, 0x3e, 0x3e, 0x3e, 0x3e, 0x20, 0x26, 0x5d, 0x00
.L_0:


//--------------------- .nv.shared._ZN7cutlass13device_kernelIN5flash11enable_sm90INS1_16FlashAttnBwdSm90INS1_25CollectiveMainloopBwdSm90ILi2ELi2ELi2EN4cute5tupleIJNS5_1CILi1EEES8_S8_EEENS6_IJNS7_ILi64EEENS7_ILi128EEESB_EEENS_6half_tEfNS_4arch4Sm90ELb0ELb0ELb1ELb0ELb0ELb1ELb0ELb0ELi2ELi1ELi2ELi1ELb0EEENS1_21CollectiveEpilogueBwdISC_SD_SF_Li256ELb0ELb0ELi1EEENS1_19SingleTileSchedulerILb0ELb0ELb0ELi128EEEEEEEEEvNT_6ParamsE --------------------------
	.section	.nv.shared._ZN7cutlass13device_kernelIN5flash11enable_sm90INS1_16FlashAttnBwdSm90INS1_25CollectiveMainloopBwdSm90ILi2ELi2ELi2EN4cute5tupleIJNS5_1CILi1EEES8_S8_EEENS6_IJNS7_ILi64EEENS7_ILi128EEESB_EEENS_6half_tEfNS_4arch4Sm90ELb0ELb0ELb1ELb0ELb0ELb1ELb0ELb0ELi2ELi1ELi2ELi1ELb0EEENS1_21CollectiveEpilogueBwdISC_SD_SF_Li256ELb0ELb0ELi1EEENS1_19SingleTileSchedulerILb0ELb0ELb0ELi128EEEEEEEEEvNT_6ParamsE,"aw",@nobits
	.sectionflags	@""
	.align	16
	.zero		1024


//--------------------- .nv.shared.reserved.0     --------------------------
	.section	.nv.shared.reserved.0,"aw",@nobits
	.weak		__nv_reservedSMEM_offset_0_alias
	.size		__nv_reservedSMEM_offset_0_alias, 0, 0
	.other		__nv_reservedSMEM_offset_0_alias,@"STO_CUDA_RESERVED_SHARED STV_DEFAULT"
__nv_reservedSMEM_offset_0_alias:
	.zero		0


//--------------------- .nv.global                --------------------------
	.section	.nv.global,"aw",@nobits
.nv.global:
	.type		_ZN74_INTERNAL_9fa27cf8_38_flash_bwd_hdim128_fp16_softcap_sm90_cu_9b94ef52_29494cute1_E,@object
	.size		_ZN74_INTERNAL_9fa27cf8_38_flash_bwd_hdim128_fp16_softcap_sm90_cu_9b94ef52_29494cute1_E,(_ZN74_INTERNAL_9fa27cf8_38_flash_bwd_hdim128_fp16_softcap_sm90_cu_9b94ef52_29494cuda3std3__45__cpo6cbeginE - _ZN74_INTERNAL_9fa27cf8_38_flash_bwd_hdim128_fp16_softcap_sm90_cu_9b94ef52_29494cute1_E)
_ZN74_INTERNAL_9fa27cf8_38_flash_bwd_hdim128_fp16_softcap_sm90_cu_9b94ef52_29494cute1_E:
	.zero		1
	.type		_ZN74_INTERNAL_9fa27cf8_38_flash_bwd_hdim128_fp16_softcap_sm90_cu_9b94ef52_29494cuda3std3__45__cpo6cbeginE,@object
	.size		_ZN74_INTERNAL_9fa27cf8_38_flash_bwd_hdim128_fp16_softcap_sm90_cu_9b94ef52_29494cuda3std3__45__cpo6cbeginE,(_ZN74_INTERNAL_9fa27cf8_38_flash_bwd_hdim128_fp16_softcap_sm90_cu_9b94ef52_29494cuda3std3__48in_placeE - _ZN74_INTERNAL_9fa27cf8_38_flash_bwd_hdim128_fp16_softcap_sm90_cu_9b94ef52_29494cuda3std3__45__cpo6cbeginE)
_ZN74_INTERNAL_9fa27cf8_38_flash_bwd_hdim128_fp16_softcap_sm90_cu_9b94ef52_29494cuda3std3__45__cpo6cbeginE:
	.zero		1
	.type		_ZN74_INTERNAL_9fa27cf8_38_flash_bwd_hdim128_fp16_softcap_sm90_cu_9b94ef52_29494cuda3std3__48in_placeE,@object
	.size		_ZN74_INTERNAL_9fa27cf8_38_flash_bwd_hdim128_fp16_softcap_sm90_cu_9b94ef52_29494cuda3std3__48in_placeE,(_ZN74_INTERNAL_9fa27cf8_38_flash_bwd_hdim128_fp16_softcap_sm90_cu_9b94ef52_29494cuda3std6ranges3__45__cpo9iter_moveE - _ZN74_INTERNAL_9fa27cf8_38_flash_bwd_hdim128_fp16_softcap_sm90_cu_9b94ef52_29494cuda3std3__48in_placeE)
_ZN74_INTERNAL_9fa27cf8_38_flash_bwd_hdim128_fp16_softcap_sm90_cu_9b94ef52_29494cuda3std3__48in_placeE:
	.zero		1
	.type		_ZN74_INTERNAL_9fa27cf8_38_flash_bwd_hdim128_fp16_softcap_sm90_cu_9b94ef52_29494cuda3std6ranges3__45__cpo9iter_moveE,@object
	.size		_ZN74_INTERNAL_9fa27cf8_38_flash_bwd_hdim128_fp16_softcap_sm90_cu_9b94ef52_29494cuda3std6ranges3__45__cpo9iter_moveE,(_ZN74_INTERNAL_9fa27cf8_38_flash_bwd_hdim128_fp16_softcap_sm90_cu_9b94ef52_29494cuda3std3__45__cpo5beginE - _ZN74_INTERNAL_9fa27cf8_38_flash_bwd_hdim128_fp16_softcap_sm90_cu_9b94ef52_29494cuda3std6ranges3__45__cpo9iter_moveE)
_ZN74_INTERNAL_9fa27cf8_38_flash_bwd_hdim128_fp16_softcap_sm90_cu_9b94ef52_29494cuda3std6ranges3__45__cpo9iter_moveE:
	.zero		1
	.type		_ZN74_INTERNAL_9fa27cf8_38_flash_bwd_hdim128_fp16_softcap_sm90_cu_9b94ef52_29494cuda3std3__45__cpo5beginE,@object
	.size		_ZN74_INTERNAL_9fa27cf8_38_flash_bwd_hdim128_fp16_softcap_sm90_cu_9b94ef52_29494cuda3std3__45__cpo5beginE,(_ZN74_INTERNAL_9fa27cf8_38_flash_bwd_hdim128_fp16_softcap_sm90_cu_9b94ef52_29494cuda3std3__476_GLOBAL__N__9fa27cf8_38_flash_bwd_hdim128_fp16_softcap_sm90_cu_9b94ef52_29496ignoreE - _ZN74_INTERNAL_9fa27cf8_38_flash_bwd_hdim128_fp16_softcap_sm90_cu_9b94ef52_29494cuda3std3__45__cpo5beginE)
_ZN74_INTERNAL_9fa27cf8_38_flash_bwd_hdim128_fp16_softcap_sm90_cu_9b94ef52_29494cuda3std3__45__cpo5beginE:
	.zero		1
	.type		_ZN74_INTERNAL_9fa27cf8_38_flash_bwd_hdim128_fp16_softcap_sm90_cu_9b94ef52_29494cuda3std3__476_GLOBAL__N__9fa27cf8_38_flash_bwd_hdim128_fp16_softcap_sm90_cu_9b94ef52_29496ignoreE,@object
	.size		_ZN74_INTERNAL_9fa27cf8_38_flash_bwd_hdim128_fp16_softcap_sm90_cu_9b94ef52_29494cuda3std3__476_GLOBAL__N__9fa27cf8_38_flash_bwd_hdim128_fp16_softcap_sm90_cu_9b94ef52_29496ignoreE,(_ZN74_INTERNAL_9fa27cf8_38_flash_bwd_hdim128_fp16_softcap_sm90_cu_9b94ef52_29494cute7productE - _ZN74_INTERNAL_9fa27cf8_38_flash_bwd_hdim128_fp16_softcap_sm90_cu_9b94ef52_29494cuda3std3__476_GLOBAL__N__9fa27cf8_38_flash_bwd_hdim128_fp16_softcap_sm90_cu_9b94ef52_29496ignoreE)
_ZN74_INTERNAL_9fa27cf8_38_flash_bwd_hdim128_fp16_softcap_sm90_cu_9b94ef52_29494cuda3std3__476_GLOBAL__N__9fa27cf8_38_flash_bwd_hdim128_fp16_softcap_sm90_cu_9b94ef52_29496ignoreE:
	.zero		1
	.type		_ZN74_INTERNAL_9fa27cf8_38_flash_bwd_hdim128_fp16_softcap_sm90_cu_9b94ef52_29494cute7productE,@object
	.size		_ZN74_INTERNAL_9fa27cf8_38_flash_bwd_hdim128_fp16_softcap_sm90_cu_9b94ef52_29494cute7productE,(_ZN74_INTERNAL_9fa27cf8_38_flash_bwd_hdim128_fp16_softcap_sm90_cu_9b94ef52_29494cuda3std3__45__cpo3endE - _ZN74_INTERNAL_9fa27cf8_38_flash_bwd_hdim128_fp16_softcap_sm90_cu_9b94ef52_29494cute7productE)
_ZN74_INTERNAL_9fa27cf8_38_flash_bwd_hdim128_fp16_softcap_sm90_cu_9b94ef52_29494cute7productE:
	.zero		1
	.type		_ZN74_INTERNAL_9fa27cf8_38_flash_bwd_hdim128_fp16_softcap_sm90_cu_9b94ef52_29494cuda3std3__45__cpo3endE,@object
	.size		_ZN74_INTERNAL_9fa27cf8_38_flash_bwd_hdim128_fp16_softcap_sm90_cu_9b94ef52_29494cuda3std3__45__cpo3endE,(_ZN74_INTERNAL_9fa27cf8_38_flash_bwd_hdim128_fp16_softcap_sm90_cu_9b94ef52_29494cuda3std3__419piecewise_constructE - _ZN74_INTERNAL_9fa27cf8_38_flash_bwd_hdim128_fp16_softcap_sm90_cu_9b94ef52_29494cuda3std3__45__cpo3endE)
_ZN74_INTERNAL_9fa27cf8_38_flash_bwd_hdim128_fp16_softcap_sm90_cu_9b94ef52_29494cuda3std3__45__cpo3endE:
	.zero		1
	.type		_ZN74_INTERNAL_9fa27cf8_38_flash_bwd_hdim128_fp16_softcap_sm90_cu_9b94ef52_29494cuda3std3__419piecewise_constructE,@object
	.size		_ZN74_INTERNAL_9fa27cf8_38_flash_bwd_hdim128_fp16_softcap_sm90_cu_9b94ef52_29494cuda3std3__419piecewise_constructE,(_ZN74_INTERNAL_9fa27cf8_38_flash_bwd_hdim128_fp16_softcap_sm90_cu_9b94ef52_29494cuda3std3__45__cpo4cendE - _ZN74_INTERNAL_9fa27cf8_38_flash_bwd_hdim128_fp16_softcap_sm90_cu_9b94ef52_29494cuda3std3__419piecewise_constructE)
_ZN74_INTERNAL_9fa27cf8_38_flash_bwd_hdim128_fp16_softcap_sm90_cu_9b94ef52_29494cuda3std3__419piecewise_constructE:
	.zero		1
	.type		_ZN74_INTERNAL_9fa27cf8_38_flash_bwd_hdim128_fp16_softcap_sm90_cu_9b94ef52_29494cuda3std3__45__cpo4cendE,@object
	.size		_ZN74_INTERNAL_9fa27cf8_38_flash_bwd_hdim128_fp16_softcap_sm90_cu_9b94ef52_29494cuda3std3__45__cpo4cendE,(_ZN74_INTERNAL_9fa27cf8_38_flash_bwd_hdim128_fp16_softcap_sm90_cu_9b94ef52_29494cuda3std6ranges3__45__cpo4swapE - _ZN74_INTERNAL_9fa27cf8_38_flash_bwd_hdim128_fp16_softcap_sm90_cu_9b94ef52_29494cuda3std3__45__cpo4cendE)
_ZN74_INTERNAL_9fa27cf8_38_flash_bwd_hdim128_fp16_softcap_sm90_cu_9b94ef52_29494cuda3std3__45__cpo4cendE:
	.zero		1
	.type		_ZN74_INTERNAL_9fa27cf8_38_flash_bwd_hdim128_fp16_softcap_sm90_cu_9b94ef52_29494cuda3std6ranges3__45__cpo4swapE,@object
	.size		_ZN74_INTERNAL_9fa27cf8_38_flash_bwd_hdim128_fp16_softcap_sm90_cu_9b94ef52_29494cuda3std6ranges3__45__cpo4swapE,(.L_11 - _ZN74_INTERNAL_9fa27cf8_38_flash_bwd_hdim128_fp16_softcap_sm90_cu_9b94ef52_29494cuda3std6ranges3__45__cpo4swapE)
_ZN74_INTERNAL_9fa27cf8_38_flash_bwd_hdim128_fp16_softcap_sm90_cu_9b94ef52_29494cuda3std6ranges3__45__cpo4swapE:
	.zero		1
.L_11:


//--------------------- .nv.shared._ZN7cutlass13device_kernelIN5flash11enable_sm90INS1_16FlashAttnBwdSm90INS1_25CollectiveMainloopBwdSm90ILi2ELi2ELi2EN4cute5tupleIJNS5_1CILi1EEES8_S8_EEENS6_IJNS7_ILi64EEENS7_ILi128EEESB_EEENS_6half_tEfNS_4arch4Sm90ELb0ELb0ELb1ELb0ELb1ELb1ELb0ELb0ELi2ELi1ELi2ELi1ELb0EEENS1_21CollectiveEpilogueBwdISC_SD_SF_Li256ELb0ELb0ELi1EEENS1_19SingleTileSchedulerILb0ELb0ELb0ELi128EEEEEEEEEvNT_6ParamsE --------------------------
	.section	.nv.shared._ZN7cutlass13device_kernelIN5flash11enable_sm90INS1_16FlashAttnBwdSm90INS1_25CollectiveMainloopBwdSm90ILi2ELi2ELi2EN4cute5tupleIJNS5_1CILi1EEES8_S8_EEENS6_IJNS7_ILi64EEENS7_ILi128EEESB_EEENS_6half_tEfNS_4arch4Sm90ELb0ELb0ELb1ELb0ELb1ELb1ELb0ELb0ELi2ELi1ELi2ELi1ELb0EEENS1_21CollectiveEpilogueBwdISC_SD_SF_Li256ELb0ELb0ELi1EEENS1_19SingleTileSchedulerILb0ELb0ELb0ELi128EEEEEEEEEvNT_6ParamsE,"aw",@nobits
	.sectionflags	@""
	.align	16
	.zero		1024


//--------------------- .nv.shared._ZN7cutlass13device_kernelIN5flash11enable_sm90INS1_16FlashAttnBwdSm90INS1_25CollectiveMainloopBwdSm90ILi2ELi2ELi2EN4cute5tupleIJNS5_1CILi1EEES8_S8_EEENS6_IJNS7_ILi64EEENS7_ILi128EEESB_EEENS_6half_tEfNS_4arch4Sm90ELb0ELb0ELb1ELb0ELb0ELb1ELb0ELb0ELi2ELi1ELi2ELi1ELb0EEENS1_24CollectiveEpilogueBwdGQAISC_fSF_Li256ELb0ELb0EEENS1_19SingleTileSchedulerILb0ELb0ELb0ELi128EEEEEEEEEvNT_6ParamsE --------------------------
	.section	.nv.shared._ZN7cutlass13device_kernelIN5flash11enable_sm90INS1_16FlashAttnBwdSm90INS1_25CollectiveMainloopBwdSm90ILi2ELi2ELi2EN4cute5tupleIJNS5_1CILi1EEES8_S8_EEENS6_IJNS7_ILi64EEENS7_ILi128EEESB_EEENS_6half_tEfNS_4arch4Sm90ELb0ELb0ELb1ELb0ELb0ELb1ELb0ELb0ELi2ELi1ELi2ELi1ELb0EEENS1_24CollectiveEpilogueBwdGQAISC_fSF_Li256ELb0ELb0EEENS1_19SingleTileSchedulerILb0ELb0ELb0ELi128EEEEEEEEEvNT_6ParamsE,"aw",@nobits
	.sectionflags	@""
	.align	16
	.zero		1024


//--------------------- .nv.shared._ZN7cutlass13device_kernelIN5flash11enable_sm90INS1_16FlashAttnBwdSm90INS1_25CollectiveMainloopBwdSm90ILi2ELi2ELi2EN4cute5tupleIJNS5_1CILi1EEES8_S8_EEENS6_IJNS7_ILi64EEENS7_ILi128EEESB_EEENS_6half_tEfNS_4arch4Sm90ELb0ELb0ELb1ELb0ELb1ELb1ELb0ELb0ELi2ELi1ELi2ELi1ELb0EEENS1_24CollectiveEpilogueBwdGQAISC_fSF_Li256ELb0ELb1EEENS1_19SingleTileSchedulerILb0ELb0ELb0ELi128EEEEEEEEEvNT_6ParamsE --------------------------
	.section	.nv.shared._ZN7cutlass13device_kernelIN5flash11enable_sm90INS1_16FlashAttnBwdSm90INS1_25CollectiveMainloopBwdSm90ILi2ELi2ELi2EN4cute5tupleIJNS5_1CILi1EEES8_S8_EEENS6_IJNS7_ILi64EEENS7_ILi128EEESB_EEENS_6half_tEfNS_4arch4Sm90ELb0ELb0ELb1ELb0ELb1ELb1ELb0ELb0ELi2ELi1ELi2ELi1ELb0EEENS1_24CollectiveEpilogueBwdGQAISC_fSF_Li256ELb0ELb1EEENS1_19SingleTileSchedulerILb0ELb0ELb0ELi128EEEEEEEEEvNT_6ParamsE,"aw",@nobits
	.sectionflags	@""
	.align	16
	.zero		1024


//--------------------- .nv.shared._ZN7cutlass13device_kernelIN5flash11enable_sm90INS1_16FlashAttnBwdSm90INS1_25CollectiveMainloopBwdSm90ILi2ELi2ELi2EN4cute5tupleIJNS5_1CILi1EEES8_S8_EEENS6_IJNS7_ILi64EEENS7_ILi128EEESB_EEENS_6half_tEfNS_4arch4Sm90ELb0ELb0ELb1ELb1ELb0ELb1ELb0ELb0ELi2ELi1ELi2ELi1ELb0EEENS1_21CollectiveEpilogueBwdISC_SD_SF_Li256ELb1ELb0ELi1EEENS1_19SingleTileSchedulerILb1ELb0ELb0ELi128EEEEEEEEEvNT_6ParamsE --------------------------
	.section	.nv.shared._ZN7cutlass13device_kernelIN5flash11enable_sm90INS1_16FlashAttnBwdSm90INS1_25CollectiveMainloopBwdSm90ILi2ELi2ELi2EN4cute5tupleIJNS5_1CILi1EEES8_S8_EEENS6_IJNS7_ILi64EEENS7_ILi128EEESB_EEENS_6half_tEfNS_4arch4Sm90ELb0ELb0ELb1ELb1ELb0ELb1ELb0ELb0ELi2ELi1ELi2ELi1ELb0EEENS1_21CollectiveEpilogueBwdISC_SD_SF_Li256ELb1ELb0ELi1EEENS1_19SingleTileSchedulerILb1ELb0ELb0ELi128EEEEEEEEEvNT_6ParamsE,"aw",@nobits
	.sectionflags	@""
	.align	16
	.zero		1024


//--------------------- .nv.shared._ZN7cutlass13device_kernelIN5flash11enable_sm90INS1_16FlashAttnBwdSm90INS1_25CollectiveMainloopBwdSm90ILi2ELi2ELi2EN4cute5tupleIJNS5_1CILi1EEES8_S8_EEENS6_IJNS7_ILi64EEENS7_ILi128EEESB_EEENS_6half_tEfNS_4arch4Sm90ELb0ELb0ELb1ELb1ELb1ELb1ELb0ELb0ELi2ELi1ELi2ELi1ELb0EEENS1_21CollectiveEpilogueBwdISC_SD_SF_Li256ELb1ELb0ELi1EEENS1_19SingleTileSchedulerILb1ELb0ELb0ELi128EEEEEEEEEvNT_6ParamsE --------------------------
	.section	.nv.shared._ZN7cutlass13device_kernelIN5flash11enable_sm90INS1_16FlashAttnBwdSm90INS1_25CollectiveMainloopBwdSm90ILi2ELi2ELi2EN4cute5tupleIJNS5_1CILi1EEES8_S8_EEENS6_IJNS7_ILi64EEENS7_ILi128EEESB_EEENS_6half_tEfNS_4arch4Sm90ELb0ELb0ELb1ELb1ELb1ELb1ELb0ELb0ELi2ELi1ELi2ELi1ELb0EEENS1_21CollectiveEpilogueBwdISC_SD_SF_Li256ELb1ELb0ELi1EEENS1_19SingleTileSchedulerILb1ELb0ELb0ELi128EEEEEEEEEvNT_6ParamsE,"aw",@nobits
	.sectionflags	@""
	.align	16
	.zero		1024


//--------------------- .nv.shared._ZN7cutlass13device_kernelIN5flash11enable_sm90INS1_16FlashAttnBwdSm90INS1_25CollectiveMainloopBwdSm90ILi2ELi2ELi2EN4cute5tupleIJNS5_1CILi1EEES8_S8_EEENS6_IJNS7_ILi64EEENS7_ILi128EEESB_EEENS_6half_tEfNS_4arch4Sm90ELb0ELb0ELb1ELb1ELb0ELb1ELb0ELb0ELi2ELi1ELi2ELi1ELb0EEENS1_24CollectiveEpilogueBwdGQAISC_fSF_Li256ELb1ELb0EEENS1_19SingleTileSchedulerILb1ELb0ELb0ELi128EEEEEEEEEvNT_6ParamsE --------------------------
	.section	.nv.shared._ZN7cutlass13device_kernelIN5flash11enable_sm90INS1_16FlashAttnBwdSm90INS1_25CollectiveMainloopBwdSm90ILi2ELi2ELi2EN4cute5tupleIJNS5_1CILi1EEES8_S8_EEENS6_IJNS7_ILi64EEENS7_ILi128EEESB_EEENS_6half_tEfNS_4arch4Sm90ELb0ELb0ELb1ELb1ELb0ELb1ELb0ELb0ELi2ELi1ELi2ELi1ELb0EEENS1_24CollectiveEpilogueBwdGQAISC_fSF_Li256ELb1ELb0EEENS1_19SingleTileSchedulerILb1ELb0ELb0ELi128EEEEEEEEEvNT_6ParamsE,"aw",@nobits
	.sectionflags	@""
	.align	16
	.zero		1024


//--------------------- .nv.shared._ZN7cutlass13device_kernelIN5flash11enable_sm90INS1_16FlashAttnBwdSm90INS1_25CollectiveMainloopBwdSm90ILi2ELi2ELi2EN4cute5tupleIJNS5_1CILi1EEES8_S8_EEENS6_IJNS7_ILi64EEENS7_ILi128EEESB_EEENS_6half_tEfNS_4arch4Sm90ELb0ELb0ELb1ELb1ELb1ELb1ELb0ELb0ELi2ELi1ELi2ELi1ELb0EEENS1_24CollectiveEpilogueBwdGQAISC_fSF_Li256ELb1ELb1EEENS1_19SingleTileSchedulerILb1ELb0ELb0ELi128EEEEEEEEEvNT_6ParamsE --------------------------
	.section	.nv.shared._ZN7cutlass13device_kernelIN5flash11enable_sm90INS1_16FlashAttnBwdSm90INS1_25CollectiveMainloopBwdSm90ILi2ELi2ELi2EN4cute5tupleIJNS5_1CILi1EEES8_S8_EEENS6_IJNS7_ILi64EEENS7_ILi128EEESB_EEENS_6half_tEfNS_4arch4Sm90ELb0ELb0ELb1ELb1ELb1ELb1ELb0ELb0ELi2ELi1ELi2ELi1ELb0EEENS1_24CollectiveEpilogueBwdGQAISC_fSF_Li256ELb1ELb1EEENS1_19SingleTileSchedulerILb1ELb0ELb0ELi128EEEEEEEEEvNT_6ParamsE,"aw",@nobits
	.sectionflags	@""
	.align	16
	.zero		1024


//--------------------- .nv.shared._ZN7cutlass13device_kernelIN5flash11enable_sm90INS1_16FlashAttnBwdSm90INS1_25CollectiveMainloopBwdSm90ILi2ELi2ELi2EN4cute5tupleIJNS5_1CILi1EEES8_S8_EEENS6_IJNS7_ILi64EEENS7_ILi128EEESB_EEENS_6half_tEfNS_4arch4Sm90ELb0ELb1ELb1ELb0ELb0ELb1ELb0ELb0ELi2ELi1ELi2ELi1ELb0EEENS1_21CollectiveEpilogueBwdISC_SD_SF_Li256ELb0ELb0ELi1EEENS1_19SingleTileSchedulerILb0ELb0ELb0ELi128EEEEEEEEEvNT_6ParamsE --------------------------
	.section	.nv.shared._ZN7cutlass13device_kernelIN5flash11enable_sm90INS1_16FlashAttnBwdSm90INS1_25CollectiveMainloopBwdSm90ILi2ELi2ELi2EN4cute5tupleIJNS5_1CILi1EEES8_S8_EEENS6_IJNS7_ILi64EEENS7_ILi128EEESB_EEENS_6half_tEfNS_4arch4Sm90ELb0ELb1ELb1ELb0ELb0ELb1ELb0ELb0ELi2ELi1ELi2ELi1ELb0EEENS1_21CollectiveEpilogueBwdISC_SD_SF_Li256ELb0ELb0ELi1EEENS1_19SingleTileSchedulerILb0ELb0ELb0ELi128EEEEEEEEEvNT_6ParamsE,"aw",@nobits
	.sectionflags	@""
	.align	16
	.zero		1024


//--------------------- .nv.shared._ZN7cutlass13device_kernelIN5flash11enable_sm90INS1_16FlashAttnBwdSm90INS1_25CollectiveMainloopBwdSm90ILi2ELi2ELi2EN4cute5tupleIJNS5_1CILi1EEES8_S8_EEENS6_IJNS7_ILi64EEENS7_ILi128EEESB_EEENS_6half_tEfNS_4arch4Sm90ELb0ELb1ELb1ELb0ELb1ELb1ELb0ELb0ELi2ELi1ELi2ELi1ELb0EEENS1_21CollectiveEpilogueBwdISC_SD_SF_Li256ELb0ELb0ELi1EEENS1_19SingleTileSchedulerILb0ELb0ELb0ELi128EEEEEEEEEvNT_6ParamsE --------------------------
	.section	.nv.shared._ZN7cutlass13device_kernelIN5flash11enable_sm90INS1_16FlashAttnBwdSm90INS1_25CollectiveMainloopBwdSm90ILi2ELi2ELi2EN4cute5tupleIJNS5_1CILi1EEES8_S8_EEENS6_IJNS7_ILi64EEENS7_ILi128EEESB_EEENS_6half_tEfNS_4arch4Sm90ELb0ELb1ELb1ELb0ELb1ELb1ELb0ELb0ELi2ELi1ELi2ELi1ELb0EEENS1_21CollectiveEpilogueBwdISC_SD_SF_Li256ELb0ELb0ELi1EEENS1_19SingleTileSchedulerILb0ELb0ELb0ELi128EEEEEEEEEvNT_6ParamsE,"aw",@nobits
	.sectionflags	@""
	.align	16
	.zero		1024


//--------------------- .nv.shared._ZN7cutlass13device_kernelIN5flash11enable_sm90INS1_16FlashAttnBwdSm90INS1_25CollectiveMainloopBwdSm90ILi2ELi2ELi2EN4cute5tupleIJNS5_1CILi1EEES8_S8_EEENS6_IJNS7_ILi64EEENS7_ILi128EEESB_EEENS_6half_tEfNS_4arch4Sm90ELb0ELb1ELb1ELb0ELb0ELb1ELb0ELb0ELi2ELi1ELi2ELi1ELb0EEENS1_24CollectiveEpilogueBwdGQAISC_fSF_Li256ELb0ELb0EEENS1_19SingleTileSchedulerILb0ELb0ELb0ELi128EEEEEEEEEvNT_6ParamsE --------------------------
	.section	.nv.shared._ZN7cutlass13device_kernelIN5flash11enable_sm90INS1_16FlashAttnBwdSm90INS1_25CollectiveMainloopBwdSm90ILi2ELi2ELi2EN4cute5tupleIJNS5_1CILi1EEES8_S8_EEENS6_IJNS7_ILi64EEENS7_ILi128EEESB_EEENS_6half_tEfNS_4arch4Sm90ELb0ELb1ELb1ELb0ELb0ELb1ELb0ELb0ELi2ELi1ELi2ELi1ELb0EEENS1_24CollectiveEpilogueBwdGQAISC_fSF_Li256ELb0ELb0EEENS1_19SingleTileSchedulerILb0ELb0ELb0ELi128EEEEEEEEEvNT_6ParamsE,"aw",@nobits
	.sectionflags	@""
	.align	16
	.zero		1024


//--------------------- .nv.shared._ZN7cutlass13device_kernelIN5flash11enable_sm90INS1_16FlashAttnBwdSm90INS1_25CollectiveMainloopBwdSm90ILi2ELi2ELi2EN4cute5tupleIJNS5_1CILi1EEES8_S8_EEENS6_IJNS7_ILi64EEENS7_ILi128EEESB_EEENS_6half_tEfNS_4arch4Sm90ELb0ELb1ELb1ELb0ELb1ELb1ELb0ELb0ELi2ELi1ELi2ELi1ELb0EEENS1_24CollectiveEpilogueBwdGQAISC_fSF_Li256ELb0ELb1EEENS1_19SingleTileSchedulerILb0ELb0ELb0ELi128EEEEEEEEEvNT_6ParamsE --------------------------
	.section	.nv.shared._ZN7cutlass13device_kernelIN5flash11enable_sm90INS1_16FlashAttnBwdSm90INS1_25CollectiveMainloopBwdSm90ILi2ELi2ELi2EN4cute5tupleIJNS5_1CILi1EEES8_S8_EEENS6_IJNS7_ILi64EEENS7_ILi128EEESB_EEENS_6half_tEfNS_4arch4Sm90ELb0ELb1ELb1ELb0ELb1ELb1ELb0ELb0ELi2ELi1ELi2ELi1ELb0EEENS1_24CollectiveEpilogueBwdGQAISC_fSF_Li256ELb0ELb1EEENS1_19SingleTileSchedulerILb0ELb0ELb0ELi128EEEEEEEEEvNT_6ParamsE,"aw",@nobits
	.sectionflags	@""
	.align	16
	.zero		1024


//--------------------- .nv.shared._ZN7cutlass13device_kernelIN5flash11enable_sm90INS1_16FlashAttnBwdSm90INS1_25CollectiveMainloopBwdSm90ILi2ELi2ELi2EN4cute5tupleIJNS5_1CILi1EEES8_S8_EEENS6_IJNS7_ILi64EEENS7_ILi128EEESB_EEENS_6half_tEfNS_4arch4Sm90ELb0ELb1ELb1ELb1ELb0ELb1ELb0ELb0ELi2ELi1ELi2ELi1ELb0EEENS1_21CollectiveEpilogueBwdISC_SD_SF_Li256ELb1ELb0ELi1EEENS1_19SingleTileSchedulerILb1ELb0ELb0ELi128EEEEEEEEEvNT_6ParamsE --------------------------
	.section	.nv.shared._ZN7cutlass13device_kernelIN5flash11enable_sm90INS1_16FlashAttnBwdSm90INS1_25CollectiveMainloopBwdSm90ILi2ELi2ELi2EN4cute5tupleIJNS5_1CILi1EEES8_S8_EEENS6_IJNS7_ILi64EEENS7_ILi128EEESB_EEENS_6half_tEfNS_4arch4Sm90ELb0ELb1ELb1ELb1ELb0ELb1ELb0ELb0ELi2ELi1ELi2ELi1ELb0EEENS1_21CollectiveEpilogueBwdISC_SD_SF_Li256ELb1ELb0ELi1EEENS1_19SingleTileSchedulerILb1ELb0ELb0ELi128EEEEEEEEEvNT_6ParamsE,"aw",@nobits
	.sectionflags	@""
	.align	16
	.zero		1024


//--------------------- .nv.shared._ZN7cutlass13device_kernelIN5flash11enable_sm90INS1_16FlashAttnBwdSm90INS1_25CollectiveMainloopBwdSm90ILi2ELi2ELi2EN4cute5tupleIJNS5_1CILi1EEES8_S8_EEENS6_IJNS7_ILi64EEENS7_ILi128EEESB_EEENS_6half_tEfNS_4arch4Sm90ELb0ELb1ELb1ELb1ELb1ELb1ELb0ELb0ELi2ELi1ELi2ELi1ELb0EEENS1_21CollectiveEpilogueBwdISC_SD_SF_Li256ELb1ELb0ELi1EEENS1_19SingleTileSchedulerILb1ELb0ELb0ELi128EEEEEEEEEvNT_6ParamsE --------------------------
	.section	.nv.shared._ZN7cutlass13device_kernelIN5flash11enable_sm90INS1_16FlashAttnBwdSm90INS1_25CollectiveMainloopBwdSm90ILi2ELi2ELi2EN4cute5tupleIJNS5_1CILi1EEES8_S8_EEENS6_IJNS7_ILi64EEENS7_ILi128EEESB_EEENS_6half_tEfNS_4arch4Sm90ELb0ELb1ELb1ELb1ELb1ELb1ELb0ELb0ELi2ELi1ELi2ELi1ELb0EEENS1_21CollectiveEpilogueBwdISC_SD_SF_Li256ELb1ELb0ELi1EEENS1_19SingleTileSchedulerILb1ELb0ELb0ELi128EEEEEEEEEvNT_6ParamsE,"aw",@nobits
	.sectionflags	@""
	.align	16
	.zero		1024


//--------------------- .nv.shared._ZN7cutlass13device_kernelIN5flash11enable_sm90INS1_16FlashAttnBwdSm90INS1_25CollectiveMainloopBwdSm90ILi2ELi2ELi2EN4cute5tupleIJNS5_1CILi1EEES8_S8_EEENS6_IJNS7_ILi64EEENS7_ILi128EEESB_EEENS_6half_tEfNS_4arch4Sm90ELb0ELb1ELb1ELb1ELb0ELb1ELb0ELb0ELi2ELi1ELi2ELi1ELb0EEENS1_24CollectiveEpilogueBwdGQAISC_fSF_Li256ELb1ELb0EEENS1_19SingleTileSchedulerILb1ELb0ELb0ELi128EEEEEEEEEvNT_6ParamsE --------------------------
	.section	.nv.shared._ZN7cutlass13device_kernelIN5flash11enable_sm90INS1_16FlashAttnBwdSm90INS1_25CollectiveMainloopBwdSm90ILi2ELi2ELi2EN4cute5tupleIJNS5_1CILi1EEES8_S8_EEENS6_IJNS7_ILi64EEENS7_ILi128EEESB_EEENS_6half_tEfNS_4arch4Sm90ELb0ELb1ELb1ELb1ELb0ELb1ELb0ELb0ELi2ELi1ELi2ELi1ELb0EEENS1_24CollectiveEpilogueBwdGQAISC_fSF_Li256ELb1ELb0EEENS1_19SingleTileSchedulerILb1ELb0ELb0ELi128EEEEEEEEEvNT_6ParamsE,"aw",@nobits
	.sectionflags	@""
	.align	16
	.zero		1024


//--------------------- .nv.shared._ZN7cutlass13device_kernelIN5flash11enable_sm90INS1_16FlashAttnBwdSm90INS1_25CollectiveMainloopBwdSm90ILi2ELi2ELi2EN4cute5tupleIJNS5_1CILi1EEES8_S8_EEENS6_IJNS7_ILi64EEENS7_ILi128EEESB_EEENS_6half_tEfNS_4arch4Sm90ELb0ELb1ELb1ELb1ELb1ELb1ELb0ELb0ELi2ELi1ELi2ELi1ELb0EEENS1_24CollectiveEpilogueBwdGQAISC_fSF_Li256ELb1ELb1EEENS1_19SingleTileSchedulerILb1ELb0ELb0ELi128EEEEEEEEEvNT_6ParamsE --------------------------
	.section	.nv.shared._ZN7cutlass13device_kernelIN5flash11enable_sm90INS1_16FlashAttnBwdSm90INS1_25CollectiveMainloopBwdSm90ILi2ELi2ELi2EN4cute5tupleIJNS5_1CILi1EEES8_S8_EEENS6_IJNS7_ILi64EEENS7_ILi128EEESB_EEENS_6half_tEfNS_4arch4Sm90ELb0ELb1ELb1ELb1ELb1ELb1ELb0ELb0ELi2ELi1ELi2ELi1ELb0EEENS1_24CollectiveEpilogueBwdGQAISC_fSF_Li256ELb1ELb1EEENS1_19SingleTileSchedulerILb1ELb0ELb0ELi128EEEEEEEEEvNT_6ParamsE,"aw",@nobits
	.sectionflags	@""
	.align	16
	.zero		1024


//--------------------- .nv.shared._ZN7cutlass13device_kernelIN5flash11enable_sm90INS1_16FlashAttnBwdSm90INS1_25CollectiveMainloopBwdSm90ILi2ELi2ELi2EN4cute5tupleIJNS5_1CILi1EEES8_S8_EEENS6_IJNS7_ILi64EEENS7_ILi128EEESB_EEENS_6half_tEfNS_4arch4Sm90ELb1ELb0ELb1ELb0ELb0ELb1ELb0ELb0ELi2ELi1ELi2ELi1ELb0EEENS1_21CollectiveEpilogueBwdISC_SD_SF_Li256ELb0ELb0ELi1EEENS1_25SingleTileBwdLPTSchedulerILb0ELi128ELb0EEEEEEEEEvNT_6ParamsE --------------------------
	.section	.nv.shared._ZN7cutlass13device_kernelIN5flash11enable_sm90INS1_16FlashAttnBwdSm90INS1_25CollectiveMainloopBwdSm90ILi2ELi2ELi2EN4cute5tupleIJNS5_1CILi1EEES8_S8_EEENS6_IJNS7_ILi64EEENS7_ILi128EEESB_EEENS_6half_tEfNS_4arch4Sm90ELb1ELb0ELb1ELb0ELb0ELb1ELb0ELb0ELi2ELi1ELi2ELi1ELb0EEENS1_21CollectiveEpilogueBwdISC_SD_SF_Li256ELb0ELb0ELi1EEENS1_25SingleTileBwdLPTSchedulerILb0ELi128ELb0EEEEEEEEEvNT_6ParamsE,"aw",@nobits
	.sectionflags	@""
	.align	16
	.zero		1024


//--------------------- .nv.shared._ZN7cutlass13device_kernelIN5flash11enable_sm90INS1_16FlashAttnBwdSm90INS1_25CollectiveMainloopBwdSm90ILi2ELi2ELi2EN4cute5tupleIJNS5_1CILi1EEES8_S8_EEENS6_IJNS7_ILi64EEENS7_ILi128EEESB_EEENS_6half_tEfNS_4arch4Sm90ELb1ELb0ELb1ELb0ELb1ELb1ELb0ELb0ELi2ELi1ELi2ELi1ELb0EEENS1_21CollectiveEpilogueBwdISC_SD_SF_Li256ELb0ELb0ELi1EEENS1_25SingleTileBwdLPTSchedulerILb0ELi128ELb1EEEEEEEEEvNT_6ParamsE --------------------------
	.section	.nv.shared._ZN7cutlass13device_kernelIN5flash11enable_sm90INS1_16FlashAttnBwdSm90INS1_25CollectiveMainloopBwdSm90ILi2ELi2ELi2EN4cute5tupleIJNS5_1CILi1EEES8_S8_EEENS6_IJNS7_ILi64EEENS7_ILi128EEESB_EEENS_6half_tEfNS_4arch4Sm90ELb1ELb0ELb1ELb0ELb1ELb1ELb0ELb0ELi2ELi1ELi2ELi1ELb0EEENS1_21CollectiveEpilogueBwdISC_SD_SF_Li256ELb0ELb0ELi1EEENS1_25SingleTileBwdLPTSchedulerILb0ELi128ELb1EEEEEEEEEvNT_6ParamsE,"aw",@nobits
	.sectionflags	@""
	.align	16
	.zero		1024


//--------------------- .nv.shared._ZN7cutlass13device_kernelIN5flash11enable_sm90INS1_16FlashAttnBwdSm90INS1_25CollectiveMainloopBwdSm90ILi2ELi2ELi2EN4cute5tupleIJNS5_1CILi1EEES8_S8_EEENS6_IJNS7_ILi64EEENS7_ILi128EEESB_EEENS_6half_tEfNS_4arch4Sm90ELb1ELb0ELb1ELb0ELb0ELb1ELb0ELb0ELi2ELi1ELi2ELi1ELb0EEENS1_24CollectiveEpilogueBwdGQAISC_fSF_Li256ELb0ELb0EEENS1_25SingleTileBwdLPTSchedulerILb0ELi128ELb0EEEEEEEEEvNT_6ParamsE --------------------------
	.section	.nv.shared._ZN7cutlass13device_kernelIN5flash11enable_sm90INS1_16FlashAttnBwdSm90INS1_25CollectiveMainloopBwdSm90ILi2ELi2ELi2EN4cute5tupleIJNS5_1CILi1EEES8_S8_EEENS6_IJNS7_ILi64EEENS7_ILi128EEESB_EEENS_6half_tEfNS_4arch4Sm90ELb1ELb0ELb1ELb0ELb0ELb1ELb0ELb0ELi2ELi1ELi2ELi1ELb0EEENS1_24CollectiveEpilogueBwdGQAISC_fSF_Li256ELb0ELb0EEENS1_25SingleTileBwdLPTSchedulerILb0ELi128ELb0EEEEEEEEEvNT_6ParamsE,"aw",@nobits
	.sectionflags	@""
	.align	16
	.zero		1024


//--------------------- .nv.shared._ZN7cutlass13device_kernelIN5flash11enable_sm90INS1_16FlashAttnBwdSm90INS1_25CollectiveMainloopBwdSm90ILi2ELi2ELi2EN4cute5tupleIJNS5_1CILi1EEES8_S8_EEENS6_IJNS7_ILi64EEENS7_ILi128EEESB_EEENS_6half_tEfNS_4arch4Sm90ELb1ELb0ELb1ELb0ELb1ELb1ELb0ELb0ELi2ELi1ELi2ELi1ELb0EEENS1_24CollectiveEpilogueBwdGQAISC_fSF_Li256ELb0ELb1EEENS1_25SingleTileBwdLPTSchedulerILb0ELi128ELb1EEEEEEEEEvNT_6ParamsE --------------------------
	.section	.nv.shared._ZN7cutlass13device_kernelIN5flash11enable_sm90INS1_16FlashAttnBwdSm90INS1_25CollectiveMainloopBwdSm90ILi2ELi2ELi2EN4cute5tupleIJNS5_1CILi1EEES8_S8_EEENS6_IJNS7_ILi64EEENS7_ILi128EEESB_EEENS_6half_tEfNS_4arch4Sm90ELb1ELb0ELb1ELb0ELb1ELb1ELb0ELb0ELi2ELi1ELi2ELi1ELb0EEENS1_24CollectiveEpilogueBwdGQAISC_fSF_Li256ELb0ELb1EEENS1_25SingleTileBwdLPTSchedulerILb0ELi128ELb1EEEEEEEEEvNT_6ParamsE,"aw",@nobits
	.sectionflags	@""
	.align	16
	.zero		1024


//--------------------- .nv.shared._ZN7cutlass13device_kernelIN5flash22FlashAttnBwdPreprocessIN4cute5tupleIJNS3_1CILi64EEENS5_ILi128EEEEEENS_6half_tEfNS_4arch4Sm90ELb1ELb0EEEEEvNT_6ParamsE --------------------------
	.section	.nv.shared._ZN7cutlass13device_kernelIN5flash22FlashAttnBwdPreprocessIN4cute5tupleIJNS3_1CILi64EEENS5_ILi128EEEEEENS_6half_tEfNS_4arch4Sm90ELb1ELb0EEEEEvNT_6ParamsE,"aw",@nobits
	.sectionflags	@""
	.align	16
	.zero		1024


//--------------------- .nv.shared._ZN7cutlass13device_kernelIN5flash11enable_sm90INS1_16FlashAttnBwdSm90INS1_25CollectiveMainloopBwdSm90ILi2ELi2ELi2EN4cute5tupleIJNS5_1CILi1EEES8_S8_EEENS6_IJNS7_ILi64EEENS7_ILi128EEESB_EEENS_6half_tEfNS_4arch4Sm90ELb1ELb0ELb1ELb1ELb0ELb1ELb0ELb0ELi2ELi1ELi2ELi1ELb0EEENS1_21CollectiveEpilogueBwdISC_SD_SF_Li256ELb1ELb0ELi1EEENS1_25SingleTileBwdLPTSchedulerILb1ELi128ELb0EEEEEEEEEvNT_6ParamsE --------------------------
	.section	.nv.shared._ZN7cutlass13device_kernelIN5flash11enable_sm90INS1_16FlashAttnBwdSm90INS1_25CollectiveMainloopBwdSm90ILi2ELi2ELi2EN4cute5tupleIJNS5_1CILi1EEES8_S8_EEENS6_IJNS7_ILi64EEENS7_ILi128EEESB_EEENS_6half_tEfNS_4arch4Sm90ELb1ELb0ELb1ELb1ELb0ELb1ELb0ELb0ELi2ELi1ELi2ELi1ELb0EEENS1_21CollectiveEpilogueBwdISC_SD_SF_Li256ELb1ELb0ELi1EEENS1_25SingleTileBwdLPTSchedulerILb1ELi128ELb0EEEEEEEEEvNT_6ParamsE,"aw",@nobits
	.sectionflags	@""
	.align	16
	.zero		1024


//--------------------- .nv.shared._ZN7cutlass13device_kernelIN5flash11enable_sm90INS1_16FlashAttnBwdSm90INS1_25CollectiveMainloopBwdSm90ILi2ELi2ELi2EN4cute5tupleIJNS5_1CILi1EEES8_S8_EEENS6_IJNS7_ILi64EEENS7_ILi128EEESB_EEENS_6half_tEfNS_4arch4Sm90ELb1ELb0ELb1ELb1ELb1ELb1ELb0ELb0ELi2ELi1ELi2ELi1ELb0EEENS1_21CollectiveEpilogueBwdISC_SD_SF_Li256ELb1ELb0ELi1EEENS1_25SingleTileBwdLPTSchedulerILb1ELi128ELb1EEEEEEEEEvNT_6ParamsE --------------------------
	.section	.nv.shared._ZN7cutlass13device_kernelIN5flash11enable_sm90INS1_16FlashAttnBwdSm90INS1_25CollectiveMainloopBwdSm90ILi2ELi2ELi2EN4cute5tupleIJNS5_1CILi1EEES8_S8_EEENS6_IJNS7_ILi64EEENS7_ILi128EEESB_EEENS_6half_tEfNS_4arch4Sm90ELb1ELb0ELb1ELb1ELb1ELb1ELb0ELb0ELi2ELi1ELi2ELi1ELb0EEENS1_21CollectiveEpilogueBwdISC_SD_SF_Li256ELb1ELb0ELi1EEENS1_25SingleTileBwdLPTSchedulerILb1ELi128ELb1EEEEEEEEEvNT_6ParamsE,"aw",@nobits
	.sectionflags	@""
	.align	16
	.zero		1024


//--------------------- .nv.shared._ZN7cutlass13device_kernelIN5flash11enable_sm90INS1_16FlashAttnBwdSm90INS1_25CollectiveMainloopBwdSm90ILi2ELi2ELi2EN4cute5tupleIJNS5_1CILi1EEES8_S8_EEENS6_IJNS7_ILi64EEENS7_ILi128EEESB_EEENS_6half_tEfNS_4arch4Sm90ELb1ELb0ELb1ELb1ELb0ELb1ELb0ELb0ELi2ELi1ELi2ELi1ELb0EEENS1_24CollectiveEpilogueBwdGQAISC_fSF_Li256ELb1ELb0EEENS1_25SingleTileBwdLPTSchedulerILb1ELi128ELb0EEEEEEEEEvNT_6ParamsE --------------------------
	.section	.nv.shared._ZN7cutlass13device_kernelIN5flash11enable_sm90INS1_16FlashAttnBwdSm90INS1_25CollectiveMainloopBwdSm90ILi2ELi2ELi2EN4cute5tupleIJNS5_1CILi1EEES8_S8_EEENS6_IJNS7_ILi64EEENS7_ILi128EEESB_EEENS_6half_tEfNS_4arch4Sm90ELb1ELb0ELb1ELb1ELb0ELb1ELb0ELb0ELi2ELi1ELi2ELi1ELb0EEENS1_24CollectiveEpilogueBwdGQAISC_fSF_Li256ELb1ELb0EEENS1_25SingleTileBwdLPTSchedulerILb1ELi128ELb0EEEEEEEEEvNT_6ParamsE,"aw",@nobits
	.sectionflags	@""
	.align	16
	.zero		1024


//--------------------- .nv.shared._ZN7cutlass13device_kernelIN5flash32FlashAttnBwdPostprocessConvertdQIN4cute5tupleIJNS3_1CILi128EEES6_EEENS_6half_tEfNS_4arch4Sm90ELi256ENS3_8TiledMMAINS3_8MMA_AtomIJNS3_4SM904GMMA26MMA_64x128x16_F32F16F16_RSILNSE_5MajorE0ELSG_1ELNSE_7ScaleInE1ELSH_1EEEEEENS3_6LayoutINS4_IJNS5_ILi2EEENS5_ILi1EEESM_EEENS4_IJSM_NS5_ILi0EEESO_EEEEENS4_IJNS3_10UnderscoreESR_SR_EEEEELb0EEEEEvNT_6ParamsE --------------------------
	.section	.nv.shared._ZN7cutlass13device_kernelIN5flash32FlashAttnBwdPostprocessConvertdQIN4cute5tupleIJNS3_1CILi128EEES6_EEENS_6half_tEfNS_4arch4Sm90ELi256ENS3_8TiledMMAINS3_8MMA_AtomIJNS3_4SM904GMMA26MMA_64x128x16_F32F16F16_RSILNSE_5MajorE0ELSG_1ELNSE_7ScaleInE1ELSH_1EEEEEENS3_6LayoutINS4_IJNS5_ILi2EEENS5_ILi1EEESM_EEENS4_IJSM_NS5_ILi0EEESO_EEEEENS4_IJNS3_10UnderscoreESR_SR_EEEEELb0EEEEEvNT_6ParamsE,"aw",@nobits
	.sectionflags	@""
	.align	16
	.zero		1024


//--------------------- .nv.shared._ZN7cutlass13device_kernelIN5flash32FlashAttnBwdPostprocessConvertdQIN4cute5tupleIJNS3_1CILi64EEENS5_ILi128EEEEEENS_6half_tEfNS_4arch4Sm90ELi256ENS3_8TiledMMAINS3_8MMA_AtomIJNS3_4SM904GMMA25MMA_64x64x16_F32F16F16_SSILNSF_5MajorE0ELSH_1ELNSF_7ScaleInE1ELSI_1EEEEEENS3_6LayoutINS4_IJNS5_ILi1EEENS5_ILi2EEESM_EEENS4_IJNS5_ILi0EEESM_SP_EEEEENS4_IJNS3_10UnderscoreESS_SS_EEEEELb0EEEEEvNT_6ParamsE --------------------------
	.section	.nv.shared._ZN7cutlass13device_kernelIN5flash32FlashAttnBwdPostprocessConvertdQIN4cute5tupleIJNS3_1CILi64EEENS5_ILi128EEEEEENS_6half_tEfNS_4arch4Sm90ELi256ENS3_8TiledMMAINS3_8MMA_AtomIJNS3_4SM904GMMA25MMA_64x64x16_F32F16F16_SSILNSF_5MajorE0ELSH_1ELNSF_7ScaleInE1ELSI_1EEEEEENS3_6LayoutINS4_IJNS5_ILi1EEENS5_ILi2EEESM_EEENS4_IJNS5_ILi0EEESM_SP_EEEEENS4_IJNS3_10UnderscoreESS_SS_EEEEELb0EEEEEvNT_6ParamsE,"aw",@nobits
	.sectionflags	@""
	.align	16
	.zero		1024


//--------------------- .nv.shared._ZN7cutlass13device_kernelIN5flash11enable_sm90INS1_16FlashAttnBwdSm90INS1_25CollectiveMainloopBwdSm90ILi2ELi2ELi2EN4cute5tupleIJNS5_1CILi1EEES8_S8_EEENS6_IJNS7_ILi64EEENS7_ILi128EEESB_EEENS_6half_tEfNS_4arch4Sm90ELb1ELb0ELb1ELb1ELb1ELb1ELb0ELb0ELi2ELi1ELi2ELi1ELb0EEENS1_24CollectiveEpilogueBwdGQAISC_fSF_Li256ELb1ELb1EEENS1_25SingleTileBwdLPTSchedulerILb1ELi128ELb1EEEEEEEEEvNT_6ParamsE --------------------------
	.section	.nv.shared._ZN7cutlass13device_kernelIN5flash11enable_sm90INS1_16FlashAttnBwdSm90INS1_25CollectiveMainloopBwdSm90ILi2ELi2ELi2EN4cute5tupleIJNS5_1CILi1EEES8_S8_EEENS6_IJNS7_ILi64EEENS7_ILi128EEESB_EEENS_6half_tEfNS_4arch4Sm90ELb1ELb0ELb1ELb1ELb1ELb1ELb0ELb0ELi2ELi1ELi2ELi1ELb0EEENS1_24CollectiveEpilogueBwdGQAISC_fSF_Li256ELb1ELb1EEENS1_25SingleTileBwdLPTSchedulerILb1ELi128ELb1EEEEEEEEEvNT_6ParamsE,"aw",@nobits
	.sectionflags	@""
	.align	16
	.zero		1024


//--------------------- .nv.shared._ZN7cutlass13device_kernelIN5flash22FlashAttnBwdPreprocessIN4cute5tupleIJNS3_1CILi64EEENS5_ILi128EEEEEENS_6half_tEfNS_4arch4Sm90ELb1ELb1EEEEEvNT_6ParamsE --------------------------
	.section	.nv.shared._ZN7cutlass13device_kernelIN5flash22FlashAttnBwdPreprocessIN4cute5tupleIJNS3_1CILi64EEENS5_ILi128EEEEEENS_6half_tEfNS_4arch4Sm90ELb1ELb1EEEEEvNT_6ParamsE,"aw",@nobits
	.sectionflags	@""
	.align	16
	.zero		1024


//--------------------- .nv.constant0._ZN7cutlass13device_kernelIN5flash11enable_sm90INS1_16FlashAttnBwdSm90INS1_25CollectiveMainloopBwdSm90ILi2ELi2ELi2EN4cute5tupleIJNS5_1CILi1EEES8_S8_EEENS6_IJNS7_ILi64EEENS7_ILi128EEESB_EEENS_6half_tEfNS_4arch4Sm90ELb0ELb0ELb1ELb0ELb0ELb1ELb0ELb0ELi2ELi1ELi2ELi1ELb0EEENS1_21CollectiveEpilogueBwdISC_SD_SF_Li256ELb0ELb0ELi1EEENS1_19SingleTileSchedulerILb0ELb0ELb0ELi128EEEEEEEEEvNT_6ParamsE --------------------------
	.section	.nv.constant0._ZN7cutlass13device_kernelIN5flash11enable_sm90INS1_16FlashAttnBwdSm90INS1_25CollectiveMainloopBwdSm90ILi2ELi2ELi2EN4cute5tupleIJNS5_1CILi1EEES8_S8_EEENS6_IJNS7_ILi64EEENS7_ILi128EEESB_EEENS_6half_tEfNS_4arch4Sm90ELb0ELb0ELb1ELb0ELb0ELb1ELb0ELb0ELi2ELi1ELi2ELi1ELb0EEENS1_21CollectiveEpilogueBwdISC_SD_SF_Li256ELb0ELb0ELi1EEENS1_19SingleTileSchedulerILb0ELb0ELb0ELi128EEEEEEEEEvNT_6ParamsE,"a",@progbits
	.sectionflags	@""
	.align	4
.nv.constant0._ZN7cutlass13device_kernelIN5flash11enable_sm90INS1_16FlashAttnBwdSm90INS1_25CollectiveMainloopBwdSm90ILi2ELi2ELi2EN4cute5tupleIJNS5_1CILi1EEES8_S8_EEENS6_IJNS7_ILi64EEENS7_ILi128EEESB_EEENS_6half_tEfNS_4arch4Sm90ELb0ELb0ELb1ELb0ELb0ELb1ELb0ELb0ELi2ELi1ELi2ELi1ELb0EEENS1_21CollectiveEpilogueBwdISC_SD_SF_Li256ELb0ELb0ELi1EEENS1_19SingleTileSchedulerILb0ELb0ELb0ELi128EEEEEEEEEvNT_6ParamsE:
	.zero		2944


//--------------------- .nv.constant0._ZN7cutlass13device_kernelIN5flash11enable_sm90INS1_16FlashAttnBwdSm90INS1_25CollectiveMainloopBwdSm90ILi2ELi2ELi2EN4cute5tupleIJNS5_1CILi1EEES8_S8_EEENS6_IJNS7_ILi64EEENS7_ILi128EEESB_EEENS_6half_tEfNS_4arch4Sm90ELb0ELb0ELb1ELb0ELb1ELb1ELb0ELb0ELi2ELi1ELi2ELi1ELb0EEENS1_21CollectiveEpilogueBwdISC_SD_SF_Li256ELb0ELb0ELi1EEENS1_19SingleTileSchedulerILb0ELb0ELb0ELi128EEEEEEEEEvNT_6ParamsE --------------------------
	.section	.nv.constant0._ZN7cutlass13device_kernelIN5flash11enable_sm90INS1_16FlashAttnBwdSm90INS1_25CollectiveMainloopBwdSm90ILi2ELi2ELi2EN4cute5tupleIJNS5_1CILi1EEES8_S8_EEENS6_IJNS7_ILi64EEENS7_ILi128EEESB_EEENS_6half_tEfNS_4arch4Sm90ELb0ELb0ELb1ELb0ELb1ELb1ELb0ELb0ELi2ELi1ELi2ELi1ELb0EEENS1_21CollectiveEpilogueBwdISC_SD_SF_Li256ELb0ELb0ELi1EEENS1_19SingleTileSchedulerILb0ELb0ELb0ELi128EEEEEEEEEvNT_6ParamsE,"a",@progbits
	.sectionflags	@""
	.align	4
.nv.constant0._ZN7cutlass13device_kernelIN5flash11enable_sm90INS1_16FlashAttnBwdSm90INS1_25CollectiveMainloopBwdSm90ILi2ELi2ELi2EN4cute5tupleIJNS5_1CILi1EEES8_S8_EEENS6_IJNS7_ILi64EEENS7_ILi128EEESB_EEENS_6half_tEfNS_4arch4Sm90ELb0ELb0ELb1ELb0ELb1ELb1ELb0ELb0ELi2ELi1ELi2ELi1ELb0EEENS1_21CollectiveEpilogueBwdISC_SD_SF_Li256ELb0ELb0ELi1EEENS1_19SingleTileSchedulerILb0ELb0ELb0ELi128EEEEEEEEEvNT_6ParamsE:
	.zero		2944


//--------------------- .nv.constant0._ZN7cutlass13device_kernelIN5flash11enable_sm90INS1_16FlashAttnBwdSm90INS1_25CollectiveMainloopBwdSm90ILi2ELi2ELi2EN4cute5tupleIJNS5_1CILi1EEES8_S8_EEENS6_IJNS7_ILi64EEENS7_ILi128EEESB_EEENS_6half_tEfNS_4arch4Sm90ELb0ELb0ELb1ELb0ELb0ELb1ELb0ELb0ELi2ELi1ELi2ELi1ELb0EEENS1_24CollectiveEpilogueBwdGQAISC_fSF_Li256ELb0ELb0EEENS1_19SingleTileSchedulerILb0ELb0ELb0ELi128EEEEEEEEEvNT_6ParamsE --------------------------
	.section	.nv.constant0._ZN7cutlass13device_kernelIN5flash11enable_sm90INS1_16FlashAttnBwdSm90INS1_25CollectiveMainloopBwdSm90ILi2ELi2ELi2EN4cute5tupleIJNS5_1CILi1EEES8_S8_EEENS6_IJNS7_ILi64EEENS7_ILi128EEESB_EEENS_6half_tEfNS_4arch4Sm90ELb0ELb0ELb1ELb0ELb0ELb1ELb0ELb0ELi2ELi1ELi2ELi1ELb0EEENS1_24CollectiveEpilogueBwdGQAISC_fSF_Li256ELb0ELb0EEENS1_19SingleTileSchedulerILb0ELb0ELb0ELi128EEEEEEEEEvNT_6ParamsE,"a",@progbits
	.sectionflags	@""
	.align	4
.nv.constant0._ZN7cutlass13device_kernelIN5flash11enable_sm90INS1_16FlashAttnBwdSm90INS1_25CollectiveMainloopBwdSm90ILi2ELi2ELi2EN4cute5tupleIJNS5_1CILi1EEES8_S8_EEENS6_IJNS7_ILi64EEENS7_ILi128EEESB_EEENS_6half_tEfNS_4arch4Sm90ELb0ELb0ELb1ELb0ELb0ELb1ELb0ELb0ELi2ELi1ELi2ELi1ELb0EEENS1_24CollectiveEpilogueBwdGQAISC_fSF_Li256ELb0ELb0EEENS1_19SingleTileSchedulerILb0ELb0ELb0ELi128EEEEEEEEEvNT_6ParamsE:
	.zero		2304


//--------------------- .nv.constant0._ZN7cutlass13device_kernelIN5flash11enable_sm90INS1_16FlashAttnBwdSm90INS1_25CollectiveMainloopBwdSm90ILi2ELi2ELi2EN4cute5tupleIJNS5_1CILi1EEES8_S8_EEENS6_IJNS7_ILi64EEENS7_ILi128EEESB_EEENS_6half_tEfNS_4arch4Sm90ELb0ELb0ELb1ELb0ELb1ELb1ELb0ELb0ELi2ELi1ELi2ELi1ELb0EEENS1_24CollectiveEpilogueBwdGQAISC_fSF_Li256ELb0ELb1EEENS1_19SingleTileSchedulerILb0ELb0ELb0ELi128EEEEEEEEEvNT_6ParamsE --------------------------
	.section	.nv.constant0._ZN7cutlass13device_kernelIN5flash11enable_sm90INS1_16FlashAttnBwdSm90INS1_25CollectiveMainloopBwdSm90ILi2ELi2ELi2EN4cute5tupleIJNS5_1CILi1EEES8_S8_EEENS6_IJNS7_ILi64EEENS7_ILi128EEESB_EEENS_6half_tEfNS_4arch4Sm90ELb0ELb0ELb1ELb0ELb1ELb1ELb0ELb0ELi2ELi1ELi2ELi1ELb0EEENS1_24CollectiveEpilogueBwdGQAISC_fSF_Li256ELb0ELb1EEENS1_19SingleTileSchedulerILb0ELb0ELb0ELi128EEEEEEEEEvNT_6ParamsE,"a",@progbits
	.sectionflags	@""
	.align	4
.nv.constant0._ZN7cutlass13device_kernelIN5flash11enable_sm90INS1_16FlashAttnBwdSm90INS1_25CollectiveMainloopBwdSm90ILi2ELi2ELi2EN4cute5tupleIJNS5_1CILi1EEES8_S8_EEENS6_IJNS7_ILi64EEENS7_ILi128EEESB_EEENS_6half_tEfNS_4arch4Sm90ELb0ELb0ELb1ELb0ELb1ELb1ELb0ELb0ELi2ELi1ELi2ELi1ELb0EEENS1_24CollectiveEpilogueBwdGQAISC_fSF_Li256ELb0ELb1EEENS1_19SingleTileSchedulerILb0ELb0ELb0ELi128EEEEEEEEEvNT_6ParamsE:
	.zero		2304


//--------------------- .nv.constant0._ZN7cutlass13device_kernelIN5flash11enable_sm90INS1_16FlashAttnBwdSm90INS1_25CollectiveMainloopBwdSm90ILi2ELi2ELi2EN4cute5tupleIJNS5_1CILi1EEES8_S8_EEENS6_IJNS7_ILi64EEENS7_ILi128EEESB_EEENS_6half_tEfNS_4arch4Sm90ELb0ELb0ELb1ELb1ELb0ELb1ELb0ELb0ELi2ELi1ELi2ELi1ELb0EEENS1_21CollectiveEpilogueBwdISC_SD_SF_Li256ELb1ELb0ELi1EEENS1_19SingleTileSchedulerILb1ELb0ELb0ELi128EEEEEEEEEvNT_6ParamsE --------------------------
	.section	.nv.constant0._ZN7cutlass13device_kernelIN5flash11enable_sm90INS1_16FlashAttnBwdSm90INS1_25CollectiveMainloopBwdSm90ILi2ELi2ELi2EN4cute5tupleIJNS5_1CILi1EEES8_S8_EEENS6_IJNS7_ILi64EEENS7_ILi128EEESB_EEENS_6half_tEfNS_4arch4Sm90ELb0ELb0ELb1ELb1ELb0ELb1ELb0ELb0ELi2ELi1ELi2ELi1ELb0EEENS1_21CollectiveEpilogueBwdISC_SD_SF_Li256ELb1ELb0ELi1EEENS1_19SingleTileSchedulerILb1ELb0ELb0ELi128EEEEEEEEEvNT_6ParamsE,"a",@progbits
	.sectionflags	@""
	.align	4
.nv.constant0._ZN7cutlass13device_kernelIN5flash11enable_sm90INS1_16FlashAttnBwdSm90INS1_25CollectiveMainloopBwdSm90ILi2ELi2ELi2EN4cute5tupleIJNS5_1CILi1EEES8_S8_EEENS6_IJNS7_ILi64EEENS7_ILi128EEESB_EEENS_6half_tEfNS_4arch4Sm90ELb0ELb0ELb1ELb1ELb0ELb1ELb0ELb0ELi2ELi1ELi2ELi1ELb0EEENS1_21CollectiveEpilogueBwdISC_SD_SF_Li256ELb1ELb0ELi1EEENS1_19SingleTileSchedulerILb1ELb0ELb0ELi128EEEEEEEEEvNT_6ParamsE:
	.zero		2304


//--------------------- .nv.constant0._ZN7cutlass13device_kernelIN5flash11enable_sm90INS1_16FlashAttnBwdSm90INS1_25CollectiveMainloopBwdSm90ILi2ELi2ELi2EN4cute5tupleIJNS5_1CILi1EEES8_S8_EEENS6_IJNS7_ILi64EEENS7_ILi128EEESB_EEENS_6half_tEfNS_4arch4Sm90ELb0ELb0ELb1ELb1ELb1ELb1ELb0ELb0ELi2ELi1ELi2ELi1ELb0EEENS1_21CollectiveEpilogueBwdISC_SD_SF_Li256ELb1ELb0ELi1EEENS1_19SingleTileSchedulerILb1ELb0ELb0ELi128EEEEEEEEEvNT_6ParamsE --------------------------
	.section	.nv.constant0._ZN7cutlass13device_kernelIN5flash11enable_sm90INS1_16FlashAttnBwdSm90INS1_25CollectiveMainloopBwdSm90ILi2ELi2ELi2EN4cute5tupleIJNS5_1CILi1EEES8_S8_EEENS6_IJNS7_ILi64EEENS7_ILi128EEESB_EEENS_6half_tEfNS_4arch4Sm90ELb0ELb0ELb1ELb1ELb1ELb1ELb0ELb0ELi2ELi1ELi2ELi1ELb0EEENS1_21CollectiveEpilogueBwdISC_SD_SF_Li256ELb1ELb0ELi1EEENS1_19SingleTileSchedulerILb1ELb0ELb0ELi128EEEEEEEEEvNT_6ParamsE,"a",@progbits
	.sectionflags	@""
	.align	4
.nv.constant0._ZN7cutlass13device_kernelIN5flash11enable_sm90INS1_16FlashAttnBwdSm90INS1_25CollectiveMainloopBwdSm90ILi2ELi2ELi2EN4cute5tupleIJNS5_1CILi1EEES8_S8_EEENS6_IJNS7_ILi64EEENS7_ILi128EEESB_EEENS_6half_tEfNS_4arch4Sm90ELb0ELb0ELb1ELb1ELb1ELb1ELb0ELb0ELi2ELi1ELi2ELi1ELb0EEENS1_21CollectiveEpilogueBwdISC_SD_SF_Li256ELb1ELb0ELi1EEENS1_19SingleTileSchedulerILb1ELb0ELb0ELi128EEEEEEEEEvNT_6ParamsE:
	.zero		2304


//--------------------- .nv.constant0._ZN7cutlass13device_kernelIN5flash11enable_sm90INS1_16FlashAttnBwdSm90INS1_25CollectiveMainloopBwdSm90ILi2ELi2ELi2EN4cute5tupleIJNS5_1CILi1EEES8_S8_EEENS6_IJNS7_ILi64EEENS7_ILi128EEESB_EEENS_6half_tEfNS_4arch4Sm90ELb0ELb0ELb1ELb1ELb0ELb1ELb0ELb0ELi2ELi1ELi2ELi1ELb0EEENS1_24CollectiveEpilogueBwdGQAISC_fSF_Li256ELb1ELb0EEENS1_19SingleTileSchedulerILb1ELb0ELb0ELi128EEEEEEEEEvNT_6ParamsE --------------------------
	.section	.nv.constant0._ZN7cutlass13device_kernelIN5flash11enable_sm90INS1_16FlashAttnBwdSm90INS1_25CollectiveMainloopBwdSm90ILi2ELi2ELi2EN4cute5tupleIJNS5_1CILi1EEES8_S8_EEENS6_IJNS7_ILi64EEENS7_ILi128EEESB_EEENS_6half_tEfNS_4arch4Sm90ELb0ELb0ELb1ELb1ELb0ELb1ELb0ELb0ELi2ELi1ELi2ELi1ELb0EEENS1_24CollectiveEpilogueBwdGQAISC_fSF_Li256ELb1ELb0EEENS1_19SingleTileSchedulerILb1ELb0ELb0ELi128EEEEEEEEEvNT_6ParamsE,"a",@progbits
	.sectionflags	@""
	.align	4
.nv.constant0._ZN7cutlass13device_kernelIN5flash11enable_sm90INS1_16FlashAttnBwdSm90INS1_25CollectiveMainloopBwdSm90ILi2ELi2ELi2EN4cute5tupleIJNS5_1CILi1EEES8_S8_EEENS6_IJNS7_ILi64EEENS7_ILi128EEESB_EEENS_6half_tEfNS_4arch4Sm90ELb0ELb0ELb1ELb1ELb0ELb1ELb0ELb0ELi2ELi1ELi2ELi1ELb0EEENS1_24CollectiveEpilogueBwdGQAISC_fSF_Li256ELb1ELb0EEENS1_19SingleTileSchedulerILb1ELb0ELb0ELi128EEEEEEEEEvNT_6ParamsE:
	.zero		2304


//--------------------- .nv.constant0._ZN7cutlass13device_kernelIN5flash11enable_sm90INS1_16FlashAttnBwdSm90INS1_25CollectiveMainloopBwdSm90ILi2ELi2ELi2EN4cute5tupleIJNS5_1CILi1EEES8_S8_EEENS6_IJNS7_ILi64EEENS7_ILi128EEESB_EEENS_6half_tEfNS_4arch4Sm90ELb0ELb0ELb1ELb1ELb1ELb1ELb0ELb0ELi2ELi1ELi2ELi1ELb0EEENS1_24CollectiveEpilogueBwdGQAISC_fSF_Li256ELb1ELb1EEENS1_19SingleTileSchedulerILb1ELb0ELb0ELi128EEEEEEEEEvNT_6ParamsE --------------------------
	.section	.nv.constant0._ZN7cutlass13device_kernelIN5flash11enable_sm90INS1_16FlashAttnBwdSm90INS1_25CollectiveMainloopBwdSm90ILi2ELi2ELi2EN4cute5tupleIJNS5_1CILi1EEES8_S8_EEENS6_IJNS7_ILi64EEENS7_ILi128EEESB_EEENS_6half_tEfNS_4arch4Sm90ELb0ELb0ELb1ELb1ELb1ELb1ELb0ELb0ELi2ELi1ELi2ELi1ELb0EEENS1_24CollectiveEpilogueBwdGQAISC_fSF_Li256ELb1ELb1EEENS1_19SingleTileSchedulerILb1ELb0ELb0ELi128EEEEEEEEEvNT_6ParamsE,"a",@progbits
	.sectionflags	@""
	.align	4
.nv.constant0._ZN7cutlass13device_kernelIN5flash11enable_sm90INS1_16FlashAttnBwdSm90INS1_25CollectiveMainloopBwdSm90ILi2ELi2ELi2EN4cute5tupleIJNS5_1CILi1EEES8_S8_EEENS6_IJNS7_ILi64EEENS7_ILi128EEESB_EEENS_6half_tEfNS_4arch4Sm90ELb0ELb0ELb1ELb1ELb1ELb1ELb0ELb0ELi2ELi1ELi2ELi1ELb0EEENS1_24CollectiveEpilogueBwdGQAISC_fSF_Li256ELb1ELb1EEENS1_19SingleTileSchedulerILb1ELb0ELb0ELi128EEEEEEEEEvNT_6ParamsE:
	.zero		2304


//--------------------- .nv.constant0._ZN7cutlass13device_kernelIN5flash11enable_sm90INS1_16FlashAttnBwdSm90INS1_25CollectiveMainloopBwdSm90ILi2ELi2ELi2EN4cute5tupleIJNS5_1CILi1EEES8_S8_EEENS6_IJNS7_ILi64EEENS7_ILi128EEESB_EEENS_6half_tEfNS_4arch4Sm90ELb0ELb1ELb1ELb0ELb0ELb1ELb0ELb0ELi2ELi1ELi2ELi1ELb0EEENS1_21CollectiveEpilogueBwdISC_SD_SF_Li256ELb0ELb0ELi1EEENS1_19SingleTileSchedulerILb0ELb0ELb0ELi128EEEEEEEEEvNT_6ParamsE --------------------------
	.section	.nv.constant0._ZN7cutlass13device_kernelIN5flash11enable_sm90INS1_16FlashAttnBwdSm90INS1_25CollectiveMainloopBwdSm90ILi2ELi2ELi2EN4cute5tupleIJNS5_1CILi1EEES8_S8_EEENS6_IJNS7_ILi64EEENS7_ILi128EEESB_EEENS_6half_tEfNS_4arch4Sm90ELb0ELb1ELb1ELb0ELb0ELb1ELb0ELb0ELi2ELi1ELi2ELi1ELb0EEENS1_21CollectiveEpilogueBwdISC_SD_SF_Li256ELb0ELb0ELi1EEENS1_19SingleTileSchedulerILb0ELb0ELb0ELi128EEEEEEEEEvNT_6ParamsE,"a",@progbits
	.sectionflags	@""
	.align	4
.nv.constant0._ZN7cutlass13device_kernelIN5flash11enable_sm90INS1_16FlashAttnBwdSm90INS1_25CollectiveMainloopBwdSm90ILi2ELi2ELi2EN4cute5tupleIJNS5_1CILi1EEES8_S8_EEENS6_IJNS7_ILi64EEENS7_ILi128EEESB_EEENS_6half_tEfNS_4arch4Sm90ELb0ELb1ELb1ELb0ELb0ELb1ELb0ELb0ELi2ELi1ELi2ELi1ELb0EEENS1_21CollectiveEpilogueBwdISC_SD_SF_Li256ELb0ELb0ELi1EEENS1_19SingleTileSchedulerILb0ELb0ELb0ELi128EEEEEEEEEvNT_6ParamsE:
	.zero		2944


//--------------------- .nv.constant0._ZN7cutlass13device_kernelIN5flash11enable_sm90INS1_16FlashAttnBwdSm90INS1_25CollectiveMainloopBwdSm90ILi2ELi2ELi2EN4cute5tupleIJNS5_1CILi1EEES8_S8_EEENS6_IJNS7_ILi64EEENS7_ILi128EEESB_EEENS_6half_tEfNS_4arch4Sm90ELb0ELb1ELb1ELb0ELb1ELb1ELb0ELb0ELi2ELi1ELi2ELi1ELb0EEENS1_21CollectiveEpilogueBwdISC_SD_SF_Li256ELb0ELb0ELi1EEENS1_19SingleTileSchedulerILb0ELb0ELb0ELi128EEEEEEEEEvNT_6ParamsE --------------------------
	.section	.nv.constant0._ZN7cutlass13device_kernelIN5flash11enable_sm90INS1_16FlashAttnBwdSm90INS1_25CollectiveMainloopBwdSm90ILi2ELi2ELi2EN4cute5tupleIJNS5_1CILi1EEES8_S8_EEENS6_IJNS7_ILi64EEENS7_ILi128EEESB_EEENS_6half_tEfNS_4arch4Sm90ELb0ELb1ELb1ELb0ELb1ELb1ELb0ELb0ELi2ELi1ELi2ELi1ELb0EEENS1_21CollectiveEpilogueBwdISC_SD_SF_Li256ELb0ELb0ELi1EEENS1_19SingleTileSchedulerILb0ELb0ELb0ELi128EEEEEEEEEvNT_6ParamsE,"a",@progbits
	.sectionflags	@""
	.align	4
.nv.constant0._ZN7cutlass13device_kernelIN5flash11enable_sm90INS1_16FlashAttnBwdSm90INS1_25CollectiveMainloopBwdSm90ILi2ELi2ELi2EN4cute5tupleIJNS5_1CILi1EEES8_S8_EEENS6_IJNS7_ILi64EEENS7_ILi128EEESB_EEENS_6half_tEfNS_4arch4Sm90ELb0ELb1ELb1ELb0ELb1ELb1ELb0ELb0ELi2ELi1ELi2ELi1ELb0EEENS1_21CollectiveEpilogueBwdISC_SD_SF_Li256ELb0ELb0ELi1EEENS1_19SingleTileSchedulerILb0ELb0ELb0ELi128EEEEEEEEEvNT_6ParamsE:
	.zero		2944


//--------------------- .nv.constant0._ZN7cutlass13device_kernelIN5flash11enable_sm90INS1_16FlashAttnBwdSm90INS1_25CollectiveMainloopBwdSm90ILi2ELi2ELi2EN4cute5tupleIJNS5_1CILi1EEES8_S8_EEENS6_IJNS7_ILi64EEENS7_ILi128EEESB_EEENS_6half_tEfNS_4arch4Sm90ELb0ELb1ELb1ELb0ELb0ELb1ELb0ELb0ELi2ELi1ELi2ELi1ELb0EEENS1_24CollectiveEpilogueBwdGQAISC_fSF_Li256ELb0ELb0EEENS1_19SingleTileSchedulerILb0ELb0ELb0ELi128EEEEEEEEEvNT_6ParamsE --------------------------
	.section	.nv.constant0._ZN7cutlass13device_kernelIN5flash11enable_sm90INS1_16FlashAttnBwdSm90INS1_25CollectiveMainloopBwdSm90ILi2ELi2ELi2EN4cute5tupleIJNS5_1CILi1EEES8_S8_EEENS6_IJNS7_ILi64EEENS7_ILi128EEESB_EEENS_6half_tEfNS_4arch4Sm90ELb0ELb1ELb1ELb0ELb0ELb1ELb0ELb0ELi2ELi1ELi2ELi1ELb0EEENS1_24CollectiveEpilogueBwdGQAISC_fSF_Li256ELb0ELb0EEENS1_19SingleTileSchedulerILb0ELb0ELb0ELi128EEEEEEEEEvNT_6ParamsE,"a",@progbits
	.sectionflags	@""
	.align	4
.nv.constant0._ZN7cutlass13device_kernelIN5flash11enable_sm90INS1_16FlashAttnBwdSm90INS1_25CollectiveMainloopBwdSm90ILi2ELi2ELi2EN4cute5tupleIJNS5_1CILi1EEES8_S8_EEENS6_IJNS7_ILi64EEENS7_ILi128EEESB_EEENS_6half_tEfNS_4arch4Sm90ELb0ELb1ELb1ELb0ELb0ELb1ELb0ELb0ELi2ELi1ELi2ELi1ELb0EEENS1_24CollectiveEpilogueBwdGQAISC_fSF_Li256ELb0ELb0EEENS1_19SingleTileSchedulerILb0ELb0ELb0ELi128EEEEEEEEEvNT_6ParamsE:
	.zero		2304


//--------------------- .nv.constant0._ZN7cutlass13device_kernelIN5flash11enable_sm90INS1_16FlashAttnBwdSm90INS1_25CollectiveMainloopBwdSm90ILi2ELi2ELi2EN4cute5tupleIJNS5_1CILi1EEES8_S8_EEENS6_IJNS7_ILi64EEENS7_ILi128EEESB_EEENS_6half_tEfNS_4arch4Sm90ELb0ELb1ELb1ELb0ELb1ELb1ELb0ELb0ELi2ELi1ELi2ELi1ELb0EEENS1_24CollectiveEpilogueBwdGQAISC_fSF_Li256ELb0ELb1EEENS1_19SingleTileSchedulerILb0ELb0ELb0ELi128EEEEEEEEEvNT_6ParamsE --------------------------
	.section	.nv.constant0._ZN7cutlass13device_kernelIN5flash11enable_sm90INS1_16FlashAttnBwdSm90INS1_25CollectiveMainloopBwdSm90ILi2ELi2ELi2EN4cute5tupleIJNS5_1CILi1EEES8_S8_EEENS6_IJNS7_ILi64EEENS7_ILi128EEESB_EEENS_6half_tEfNS_4arch4Sm90ELb0ELb1ELb1ELb0ELb1ELb1ELb0ELb0ELi2ELi1ELi2ELi1ELb0EEENS1_24CollectiveEpilogueBwdGQAISC_fSF_Li256ELb0ELb1EEENS1_19SingleTileSchedulerILb0ELb0ELb0ELi128EEEEEEEEEvNT_6ParamsE,"a",@progbits
	.sectionflags	@""
	.align	4
.nv.constant0._ZN7cutlass13device_kernelIN5flash11enable_sm90INS1_16FlashAttnBwdSm90INS1_25CollectiveMainloopBwdSm90ILi2ELi2ELi2EN4cute5tupleIJNS5_1CILi1EEES8_S8_EEENS6_IJNS7_ILi64EEENS7_ILi128EEESB_EEENS_6half_tEfNS_4arch4Sm90ELb0ELb1ELb1ELb0ELb1ELb1ELb0ELb0ELi2ELi1ELi2ELi1ELb0EEENS1_24CollectiveEpilogueBwdGQAISC_fSF_Li256ELb0ELb1EEENS1_19SingleTileSchedulerILb0ELb0ELb0ELi128EEEEEEEEEvNT_6ParamsE:
	.zero		2304


//--------------------- .nv.constant0._ZN7cutlass13device_kernelIN5flash11enable_sm90INS1_16FlashAttnBwdSm90INS1_25CollectiveMainloopBwdSm90ILi2ELi2ELi2EN4cute5tupleIJNS5_1CILi1EEES8_S8_EEENS6_IJNS7_ILi64EEENS7_ILi128EEESB_EEENS_6half_tEfNS_4arch4Sm90ELb0ELb1ELb1ELb1ELb0ELb1ELb0ELb0ELi2ELi1ELi2ELi1ELb0EEENS1_21CollectiveEpilogueBwdISC_SD_SF_Li256ELb1ELb0ELi1EEENS1_19SingleTileSchedulerILb1ELb0ELb0ELi128EEEEEEEEEvNT_6ParamsE --------------------------
	.section	.nv.constant0._ZN7cutlass13device_kernelIN5flash11enable_sm90INS1_16FlashAttnBwdSm90INS1_25CollectiveMainloopBwdSm90ILi2ELi2ELi2EN4cute5tupleIJNS5_1CILi1EEES8_S8_EEENS6_IJNS7_ILi64EEENS7_ILi128EEESB_EEENS_6half_tEfNS_4arch4Sm90ELb0ELb1ELb1ELb1ELb0ELb1ELb0ELb0ELi2ELi1ELi2ELi1ELb0EEENS1_21CollectiveEpilogueBwdISC_SD_SF_Li256ELb1ELb0ELi1EEENS1_19SingleTileSchedulerILb1ELb0ELb0ELi128EEEEEEEEEvNT_6ParamsE,"a",@progbits
	.sectionflags	@""
	.align	4
.nv.constant0._ZN7cutlass13device_kernelIN5flash11enable_sm90INS1_16FlashAttnBwdSm90INS1_25CollectiveMainloopBwdSm90ILi2ELi2ELi2EN4cute5tupleIJNS5_1CILi1EEES8_S8_EEENS6_IJNS7_ILi64EEENS7_ILi128EEESB_EEENS_6half_tEfNS_4arch4Sm90ELb0ELb1ELb1ELb1ELb0ELb1ELb0ELb0ELi2ELi1ELi2ELi1ELb0EEENS1_21CollectiveEpilogueBwdISC_SD_SF_Li256ELb1ELb0ELi1EEENS1_19SingleTileSchedulerILb1ELb0ELb0ELi128EEEEEEEEEvNT_6ParamsE:
	.zero		2304


//--------------------- .nv.constant0._ZN7cutlass13device_kernelIN5flash11enable_sm90INS1_16FlashAttnBwdSm90INS1_25CollectiveMainloopBwdSm90ILi2ELi2ELi2EN4cute5tupleIJNS5_1CILi1EEES8_S8_EEENS6_IJNS7_ILi64EEENS7_ILi128EEESB_EEENS_6half_tEfNS_4arch4Sm90ELb0ELb1ELb1ELb1ELb1ELb1ELb0ELb0ELi2ELi1ELi2ELi1ELb0EEENS1_21CollectiveEpilogueBwdISC_SD_SF_Li256ELb1ELb0ELi1EEENS1_19SingleTileSchedulerILb1ELb0ELb0ELi128EEEEEEEEEvNT_6ParamsE --------------------------
	.section	.nv.constant0._ZN7cutlass13device_kernelIN5flash11enable_sm90INS1_16FlashAttnBwdSm90INS1_25CollectiveMainloopBwdSm90ILi2ELi2ELi2EN4cute5tupleIJNS5_1CILi1EEES8_S8_EEENS6_IJNS7_ILi64EEENS7_ILi128EEESB_EEENS_6half_tEfNS_4arch4Sm90ELb0ELb1ELb1ELb1ELb1ELb1ELb0ELb0ELi2ELi1ELi2ELi1ELb0EEENS1_21CollectiveEpilogueBwdISC_SD_SF_Li256ELb1ELb0ELi1EEENS1_19SingleTileSchedulerILb1ELb0ELb0ELi128EEEEEEEEEvNT_6ParamsE,"a",@progbits
	.sectionflags	@""
	.align	4
.nv.constant0._ZN7cutlass13device_kernelIN5flash11enable_sm90INS1_16FlashAttnBwdSm90INS1_25CollectiveMainloopBwdSm90ILi2ELi2ELi2EN4cute5tupleIJNS5_1CILi1EEES8_S8_EEENS6_IJNS7_ILi64EEENS7_ILi128EEESB_EEENS_6half_tEfNS_4arch4Sm90ELb0ELb1ELb1ELb1ELb1ELb1ELb0ELb0ELi2ELi1ELi2ELi1ELb0EEENS1_21CollectiveEpilogueBwdISC_SD_SF_Li256ELb1ELb0ELi1EEENS1_19SingleTileSchedulerILb1ELb0ELb0ELi128EEEEEEEEEvNT_6ParamsE:
	.zero		2304


//--------------------- .nv.constant0._ZN7cutlass13device_kernelIN5flash11enable_sm90INS1_16FlashAttnBwdSm90INS1_25CollectiveMainloopBwdSm90ILi2ELi2ELi2EN4cute5tupleIJNS5_1CILi1EEES8_S8_EEENS6_IJNS7_ILi64EEENS7_ILi128EEESB_EEENS_6half_tEfNS_4arch4Sm90ELb0ELb1ELb1ELb1ELb0ELb1ELb0ELb0ELi2ELi1ELi2ELi1ELb0EEENS1_24CollectiveEpilogueBwdGQAISC_fSF_Li256ELb1ELb0EEENS1_19SingleTileSchedulerILb1ELb0ELb0ELi128EEEEEEEEEvNT_6ParamsE --------------------------
	.section	.nv.constant0._ZN7cutlass13device_kernelIN5flash11enable_sm90INS1_16FlashAttnBwdSm90INS1_25CollectiveMainloopBwdSm90ILi2ELi2ELi2EN4cute5tupleIJNS5_1CILi1EEES8_S8_EEENS6_IJNS7_ILi64EEENS7_ILi128EEESB_EEENS_6half_tEfNS_4arch4Sm90ELb0ELb1ELb1ELb1ELb0ELb1ELb0ELb0ELi2ELi1ELi2ELi1ELb0EEENS1_24CollectiveEpilogueBwdGQAISC_fSF_Li256ELb1ELb0EEENS1_19SingleTileSchedulerILb1ELb0ELb0ELi128EEEEEEEEEvNT_6ParamsE,"a",@progbits
	.sectionflags	@""
	.align	4
.nv.constant0._ZN7cutlass13device_kernelIN5flash11enable_sm90INS1_16FlashAttnBwdSm90INS1_25CollectiveMainloopBwdSm90ILi2ELi2ELi2EN4cute5tupleIJNS5_1CILi1EEES8_S8_EEENS6_IJNS7_ILi64EEENS7_ILi128EEESB_EEENS_6half_tEfNS_4arch4Sm90ELb0ELb1ELb1ELb1ELb0ELb1ELb0ELb0ELi2ELi1ELi2ELi1ELb0EEENS1_24CollectiveEpilogueBwdGQAISC_fSF_Li256ELb1ELb0EEENS1_19SingleTileSchedulerILb1ELb0ELb0ELi128EEEEEEEEEvNT_6ParamsE:
	.zero		2304


//--------------------- .nv.constant0._ZN7cutlass13device_kernelIN5flash11enable_sm90INS1_16FlashAttnBwdSm90INS1_25CollectiveMainloopBwdSm90ILi2ELi2ELi2EN4cute5tupleIJNS5_1CILi1EEES8_S8_EEENS6_IJNS7_ILi64EEENS7_ILi128EEESB_EEENS_6half_tEfNS_4arch4Sm90ELb0ELb1ELb1ELb1ELb1ELb1ELb0ELb0ELi2ELi1ELi2ELi1ELb0EEENS1_24CollectiveEpilogueBwdGQAISC_fSF_Li256ELb1ELb1EEENS1_19SingleTileSchedulerILb1ELb0ELb0ELi128EEEEEEEEEvNT_6ParamsE --------------------------
	.section	.nv.constant0._ZN7cutlass13device_kernelIN5flash11enable_sm90INS1_16FlashAttnBwdSm90INS1_25CollectiveMainloopBwdSm90ILi2ELi2ELi2EN4cute5tupleIJNS5_1CILi1EEES8_S8_EEENS6_IJNS7_ILi64EEENS7_ILi128EEESB_EEENS_6half_tEfNS_4arch4Sm90ELb0ELb1ELb1ELb1ELb1ELb1ELb0ELb0ELi2ELi1ELi2ELi1ELb0EEENS1_24CollectiveEpilogueBwdGQAISC_fSF_Li256ELb1ELb1EEENS1_19SingleTileSchedulerILb1ELb0ELb0ELi128EEEEEEEEEvNT_6ParamsE,"a",@progbits
	.sectionflags	@""
	.align	4
.nv.constant0._ZN7cutlass13device_kernelIN5flash11enable_sm90INS1_16FlashAttnBwdSm90INS1_25CollectiveMainloopBwdSm90ILi2ELi2ELi2EN4cute5tupleIJNS5_1CILi1EEES8_S8_EEENS6_IJNS7_ILi64EEENS7_ILi128EEESB_EEENS_6half_tEfNS_4arch4Sm90ELb0ELb1ELb1ELb1ELb1ELb1ELb0ELb0ELi2ELi1ELi2ELi1ELb0EEENS1_24CollectiveEpilogueBwdGQAISC_fSF_Li256ELb1ELb1EEENS1_19SingleTileSchedulerILb1ELb0ELb0ELi128EEEEEEEEEvNT_6ParamsE:
	.zero		2304


//--------------------- .nv.constant0._ZN7cutlass13device_kernelIN5flash11enable_sm90INS1_16FlashAttnBwdSm90INS1_25CollectiveMainloopBwdSm90ILi2ELi2ELi2EN4cute5tupleIJNS5_1CILi1EEES8_S8_EEENS6_IJNS7_ILi64EEENS7_ILi128EEESB_EEENS_6half_tEfNS_4arch4Sm90ELb1ELb0ELb1ELb0ELb0ELb1ELb0ELb0ELi2ELi1ELi2ELi1ELb0EEENS1_21CollectiveEpilogueBwdISC_SD_SF_Li256ELb0ELb0ELi1EEENS1_25SingleTileBwdLPTSchedulerILb0ELi128ELb0EEEEEEEEEvNT_6ParamsE --------------------------
	.section	.nv.constant0._ZN7cutlass13device_kernelIN5flash11enable_sm90INS1_16FlashAttnBwdSm90INS1_25CollectiveMainloopBwdSm90ILi2ELi2ELi2EN4cute5tupleIJNS5_1CILi1EEES8_S8_EEENS6_IJNS7_ILi64EEENS7_ILi128EEESB_EEENS_6half_tEfNS_4arch4Sm90ELb1ELb0ELb1ELb0ELb0ELb1ELb0ELb0ELi2ELi1ELi2ELi1ELb0EEENS1_21CollectiveEpilogueBwdISC_SD_SF_Li256ELb0ELb0ELi1EEENS1_25SingleTileBwdLPTSchedulerILb0ELi128ELb0EEEEEEEEEvNT_6ParamsE,"a",@progbits
	.sectionflags	@""
	.align	4
.nv.constant0._ZN7cutlass13device_kernelIN5flash11enable_sm90INS1_16FlashAttnBwdSm90INS1_25CollectiveMainloopBwdSm90ILi2ELi2ELi2EN4cute5tupleIJNS5_1CILi1EEES8_S8_EEENS6_IJNS7_ILi64EEENS7_ILi128EEESB_EEENS_6half_tEfNS_4arch4Sm90ELb1ELb0ELb1ELb0ELb0ELb1ELb0ELb0ELi2ELi1ELi2ELi1ELb0EEENS1_21CollectiveEpilogueBwdISC_SD_SF_Li256ELb0ELb0ELi1EEENS1_25SingleTileBwdLPTSchedulerILb0ELi128ELb0EEEEEEEEEvNT_6ParamsE:
	.zero		2944


//--------------------- .nv.constant0._ZN7cutlass13device_kernelIN5flash11enable_sm90INS1_16FlashAttnBwdSm90INS1_25CollectiveMainloopBwdSm90ILi2ELi2ELi2EN4cute5tupleIJNS5_1CILi1EEES8_S8_EEENS6_IJNS7_ILi64EEENS7_ILi128EEESB_EEENS_6half_tEfNS_4arch4Sm90ELb1ELb0ELb1ELb0ELb1ELb1ELb0ELb0ELi2ELi1ELi2ELi1ELb0EEENS1_21CollectiveEpilogueBwdISC_SD_SF_Li256ELb0ELb0ELi1EEENS1_25SingleTileBwdLPTSchedulerILb0ELi128ELb1EEEEEEEEEvNT_6ParamsE --------------------------
	.section	.nv.constant0._ZN7cutlass13device_kernelIN5flash11enable_sm90INS1_16FlashAttnBwdSm90INS1_25CollectiveMainloopBwdSm90ILi2ELi2ELi2EN4cute5tupleIJNS5_1CILi1EEES8_S8_EEENS6_IJNS7_ILi64EEENS7_ILi128EEESB_EEENS_6half_tEfNS_4arch4Sm90ELb1ELb0ELb1ELb0ELb1ELb1ELb0ELb0ELi2ELi1ELi2ELi1ELb0EEENS1_21CollectiveEpilogueBwdISC_SD_SF_Li256ELb0ELb0ELi1EEENS1_25SingleTileBwdLPTSchedulerILb0ELi128ELb1EEEEEEEEEvNT_6ParamsE,"a",@progbits
	.sectionflags	@""
	.align	4
.nv.constant0._ZN7cutlass13device_kernelIN5flash11enable_sm90INS1_16FlashAttnBwdSm90INS1_25CollectiveMainloopBwdSm90ILi2ELi2ELi2EN4cute5tupleIJNS5_1CILi1EEES8_S8_EEENS6_IJNS7_ILi64EEENS7_ILi128EEESB_EEENS_6half_tEfNS_4arch4Sm90ELb1ELb0ELb1ELb0ELb1ELb1ELb0ELb0ELi2ELi1ELi2ELi1ELb0EEENS1_21CollectiveEpilogueBwdISC_SD_SF_Li256ELb0ELb0ELi1EEENS1_25SingleTileBwdLPTSchedulerILb0ELi128ELb1EEEEEEEEEvNT_6ParamsE:
	.zero		2944


//--------------------- .nv.constant0._ZN7cutlass13device_kernelIN5flash11enable_sm90INS1_16FlashAttnBwdSm90INS1_25CollectiveMainloopBwdSm90ILi2ELi2ELi2EN4cute5tupleIJNS5_1CILi1EEES8_S8_EEENS6_IJNS7_ILi64EEENS7_ILi128EEESB_EEENS_6half_tEfNS_4arch4Sm90ELb1ELb0ELb1ELb0ELb0ELb1ELb0ELb0ELi2ELi1ELi2ELi1ELb0EEENS1_24CollectiveEpilogueBwdGQAISC_fSF_Li256ELb0ELb0EEENS1_25SingleTileBwdLPTSchedulerILb0ELi128ELb0EEEEEEEEEvNT_6ParamsE --------------------------
	.section	.nv.constant0._ZN7cutlass13device_kernelIN5flash11enable_sm90INS1_16FlashAttnBwdSm90INS1_25CollectiveMainloopBwdSm90ILi2ELi2ELi2EN4cute5tupleIJNS5_1CILi1EEES8_S8_EEENS6_IJNS7_ILi64EEENS7_ILi128EEESB_EEENS_6half_tEfNS_4arch4Sm90ELb1ELb0ELb1ELb0ELb0ELb1ELb0ELb0ELi2ELi1ELi2ELi1ELb0EEENS1_24CollectiveEpilogueBwdGQAISC_fSF_Li256ELb0ELb0EEENS1_25SingleTileBwdLPTSchedulerILb0ELi128ELb0EEEEEEEEEvNT_6ParamsE,"a",@progbits
	.sectionflags	@""
	.align	4
.nv.constant0._ZN7cutlass13device_kernelIN5flash11enable_sm90INS1_16FlashAttnBwdSm90INS1_25CollectiveMainloopBwdSm90ILi2ELi2ELi2EN4cute5tupleIJNS5_1CILi1EEES8_S8_EEENS6_IJNS7_ILi64EEENS7_ILi128EEESB_EEENS_6half_tEfNS_4arch4Sm90ELb1ELb0ELb1ELb0ELb0ELb1ELb0ELb0ELi2ELi1ELi2ELi1ELb0EEENS1_24CollectiveEpilogueBwdGQAISC_fSF_Li256ELb0ELb0EEENS1_25SingleTileBwdLPTSchedulerILb0ELi128ELb0EEEEEEEEEvNT_6ParamsE:
	.zero		2432


//--------------------- .nv.constant0._ZN7cutlass13device_kernelIN5flash11enable_sm90INS1_16FlashAttnBwdSm90INS1_25CollectiveMainloopBwdSm90ILi2ELi2ELi2EN4cute5tupleIJNS5_1CILi1EEES8_S8_EEENS6_IJNS7_ILi64EEENS7_ILi128EEESB_EEENS_6half_tEfNS_4arch4Sm90ELb1ELb0ELb1ELb0ELb1ELb1ELb0ELb0ELi2ELi1ELi2ELi1ELb0EEENS1_24CollectiveEpilogueBwdGQAISC_fSF_Li256ELb0ELb1EEENS1_25SingleTileBwdLPTSchedulerILb0ELi128ELb1EEEEEEEEEvNT_6ParamsE --------------------------
	.section	.nv.constant0._ZN7cutlass13device_kernelIN5flash11enable_sm90INS1_16FlashAttnBwdSm90INS1_25CollectiveMainloopBwdSm90ILi2ELi2ELi2EN4cute5tupleIJNS5_1CILi1EEES8_S8_EEENS6_IJNS7_ILi64EEENS7_ILi128EEESB_EEENS_6half_tEfNS_4arch4Sm90ELb1ELb0ELb1ELb0ELb1ELb1ELb0ELb0ELi2ELi1ELi2ELi1ELb0EEENS1_24CollectiveEpilogueBwdGQAISC_fSF_Li256ELb0ELb1EEENS1_25SingleTileBwdLPTSchedulerILb0ELi128ELb1EEEEEEEEEvNT_6ParamsE,"a",@progbits
	.sectionflags	@""
	.align	4
.nv.constant0._ZN7cutlass13device_kernelIN5flash11enable_sm90INS1_16FlashAttnBwdSm90INS1_25CollectiveMainloopBwdSm90ILi2ELi2ELi2EN4cute5tupleIJNS5_1CILi1EEES8_S8_EEENS6_IJNS7_ILi64EEENS7_ILi128EEESB_EEENS_6half_tEfNS_4arch4Sm90ELb1ELb0ELb1ELb0ELb1ELb1ELb0ELb0ELi2ELi1ELi2ELi1ELb0EEENS1_24CollectiveEpilogueBwdGQAISC_fSF_Li256ELb0ELb1EEENS1_25SingleTileBwdLPTSchedulerILb0ELi128ELb1EEEEEEEEEvNT_6ParamsE:
	.zero		2432


//--------------------- .nv.constant0._ZN7cutlass13device_kernelIN5flash22FlashAttnBwdPreprocessIN4cute5tupleIJNS3_1CILi64EEENS5_ILi128EEEEEENS_6half_tEfNS_4arch4Sm90ELb1ELb0EEEEEvNT_6ParamsE --------------------------
	.section	.nv.constant0._ZN7cutlass13device_kernelIN5flash22FlashAttnBwdPreprocessIN4cute5tupleIJNS3_1CILi64EEENS5_ILi128EEEEEENS_6half_tEfNS_4arch4Sm90ELb1ELb0EEEEEvNT_6ParamsE,"a",@progbits
	.sectionflags	@""
	.align	4
.nv.constant0._ZN7cutlass13device_kernelIN5flash22FlashAttnBwdPreprocessIN4cute5tupleIJNS3_1CILi64EEENS5_ILi128EEEEEENS_6half_tEfNS_4arch4Sm90ELb1ELb0EEEEEvNT_6ParamsE:
	.zero		768


//--------------------- .nv.constant0._ZN7cutlass13device_kernelIN5flash11enable_sm90INS1_16FlashAttnBwdSm90INS1_25CollectiveMainloopBwdSm90ILi2ELi2ELi2EN4cute5tupleIJNS5_1CILi1EEES8_S8_EEENS6_IJNS7_ILi64EEENS7_ILi128EEESB_EEENS_6half_tEfNS_4arch4Sm90ELb1ELb0ELb1ELb1ELb0ELb1ELb0ELb0ELi2ELi1ELi2ELi1ELb0EEENS1_21CollectiveEpilogueBwdISC_SD_SF_Li256ELb1ELb0ELi1EEENS1_25SingleTileBwdLPTSchedulerILb1ELi128ELb0EEEEEEEEEvNT_6ParamsE --------------------------
	.section	.nv.constant0._ZN7cutlass13device_kernelIN5flash11enable_sm90INS1_16FlashAttnBwdSm90INS1_25CollectiveMainloopBwdSm90ILi2ELi2ELi2EN4cute5tupleIJNS5_1CILi1EEES8_S8_EEENS6_IJNS7_ILi64EEENS7_ILi128EEESB_EEENS_6half_tEfNS_4arch4Sm90ELb1ELb0ELb1ELb1ELb0ELb1ELb0ELb0ELi2ELi1ELi2ELi1ELb0EEENS1_21CollectiveEpilogueBwdISC_SD_SF_Li256ELb1ELb0ELi1EEENS1_25SingleTileBwdLPTSchedulerILb1ELi128ELb0EEEEEEEEEvNT_6ParamsE,"a",@progbits
	.sectionflags	@""
	.align	4
.nv.constant0._ZN7cutlass13device_kernelIN5flash11enable_sm90INS1_16FlashAttnBwdSm90INS1_25CollectiveMainloopBwdSm90ILi2ELi2ELi2EN4cute5tupleIJNS5_1CILi1EEES8_S8_EEENS6_IJNS7_ILi64EEENS7_ILi128EEESB_EEENS_6half_tEfNS_4arch4Sm90ELb1ELb0ELb1ELb1ELb0ELb1ELb0ELb0ELi2ELi1ELi2ELi1ELb0EEENS1_21CollectiveEpilogueBwdISC_SD_SF_Li256ELb1ELb0ELi1EEENS1_25SingleTileBwdLPTSchedulerILb1ELi128ELb0EEEEEEEEEvNT_6ParamsE:
	.zero		2304


//--------------------- .nv.constant0._ZN7cutlass13device_kernelIN5flash11enable_sm90INS1_16FlashAttnBwdSm90INS1_25CollectiveMainloopBwdSm90ILi2ELi2ELi2EN4cute5tupleIJNS5_1CILi1EEES8_S8_EEENS6_IJNS7_ILi64EEENS7_ILi128EEESB_EEENS_6half_tEfNS_4arch4Sm90ELb1ELb0ELb1ELb1ELb1ELb1ELb0ELb0ELi2ELi1ELi2ELi1ELb0EEENS1_21CollectiveEpilogueBwdISC_SD_SF_Li256ELb1ELb0ELi1EEENS1_25SingleTileBwdLPTSchedulerILb1ELi128ELb1EEEEEEEEEvNT_6ParamsE --------------------------
	.section	.nv.constant0._ZN7cutlass13device_kernelIN5flash11enable_sm90INS1_16FlashAttnBwdSm90INS1_25CollectiveMainloopBwdSm90ILi2ELi2ELi2EN4cute5tupleIJNS5_1CILi1EEES8_S8_EEENS6_IJNS7_ILi64EEENS7_ILi128EEESB_EEENS_6half_tEfNS_4arch4Sm90ELb1ELb0ELb1ELb1ELb1ELb1ELb0ELb0ELi2ELi1ELi2ELi1ELb0EEENS1_21CollectiveEpilogueBwdISC_SD_SF_Li256ELb1ELb0ELi1EEENS1_25SingleTileBwdLPTSchedulerILb1ELi128ELb1EEEEEEEEEvNT_6ParamsE,"a",@progbits
	.sectionflags	@""
	.align	4
.nv.constant0._ZN7cutlass13device_kernelIN5flash11enable_sm90INS1_16FlashAttnBwdSm90INS1_25CollectiveMainloopBwdSm90ILi2ELi2ELi2EN4cute5tupleIJNS5_1CILi1EEES8_S8_EEENS6_IJNS7_ILi64EEENS7_ILi128EEESB_EEENS_6half_tEfNS_4arch4Sm90ELb1ELb0ELb1ELb1ELb1ELb1ELb0ELb0ELi2ELi1ELi2ELi1ELb0EEENS1_21CollectiveEpilogueBwdISC_SD_SF_Li256ELb1ELb0ELi1EEENS1_25SingleTileBwdLPTSchedulerILb1ELi128ELb1EEEEEEEEEvNT_6ParamsE:
	.zero		2304


//--------------------- .nv.constant0._ZN7cutlass13device_kernelIN5flash11enable_sm90INS1_16FlashAttnBwdSm90INS1_25CollectiveMainloopBwdSm90ILi2ELi2ELi2EN4cute5tupleIJNS5_1CILi1EEES8_S8_EEENS6_IJNS7_ILi64EEENS7_ILi128EEESB_EEENS_6half_tEfNS_4arch4Sm90ELb1ELb0ELb1ELb1ELb0ELb1ELb0ELb0ELi2ELi1ELi2ELi1ELb0EEENS1_24CollectiveEpilogueBwdGQAISC_fSF_Li256ELb1ELb0EEENS1_25SingleTileBwdLPTSchedulerILb1ELi128ELb0EEEEEEEEEvNT_6ParamsE --------------------------
	.section	.nv.constant0._ZN7cutlass13device_kernelIN5flash11enable_sm90INS1_16FlashAttnBwdSm90INS1_25CollectiveMainloopBwdSm90ILi2ELi2ELi2EN4cute5tupleIJNS5_1CILi1EEES8_S8_EEENS6_IJNS7_ILi64EEENS7_ILi128EEESB_EEENS_6half_tEfNS_4arch4Sm90ELb1ELb0ELb1ELb1ELb0ELb1ELb0ELb0ELi2ELi1ELi2ELi1ELb0EEENS1_24CollectiveEpilogueBwdGQAISC_fSF_Li256ELb1ELb0EEENS1_25SingleTileBwdLPTSchedulerILb1ELi128ELb0EEEEEEEEEvNT_6ParamsE,"a",@progbits
	.sectionflags	@""
	.align	4
.nv.constant0._ZN7cutlass13device_kernelIN5flash11enable_sm90INS1_16FlashAttnBwdSm90INS1_25CollectiveMainloopBwdSm90ILi2ELi2ELi2EN4cute5tupleIJNS5_1CILi1EEES8_S8_EEENS6_IJNS7_ILi64EEENS7_ILi128EEESB_EEENS_6half_tEfNS_4arch4Sm90ELb1ELb0ELb1ELb1ELb0ELb1ELb0ELb0ELi2ELi1ELi2ELi1ELb0EEENS1_24CollectiveEpilogueBwdGQAISC_fSF_Li256ELb1ELb0EEENS1_25SingleTileBwdLPTSchedulerILb1ELi128ELb0EEEEEEEEEvNT_6ParamsE:
	.zero		2432


//--------------------- .nv.constant0._ZN7cutlass13device_kernelIN5flash32FlashAttnBwdPostprocessConvertdQIN4cute5tupleIJNS3_1CILi128EEES6_EEENS_6half_tEfNS_4arch4Sm90ELi256ENS3_8TiledMMAINS3_8MMA_AtomIJNS3_4SM904GMMA26MMA_64x128x16_F32F16F16_RSILNSE_5MajorE0ELSG_1ELNSE_7ScaleInE1ELSH_1EEEEEENS3_6LayoutINS4_IJNS5_ILi2EEENS5_ILi1EEESM_EEENS4_IJSM_NS5_ILi0EEESO_EEEEENS4_IJNS3_10UnderscoreESR_SR_EEEEELb0EEEEEvNT_6ParamsE --------------------------
	.section	.nv.constant0._ZN7cutlass13device_kernelIN5flash32FlashAttnBwdPostprocessConvertdQIN4cute5tupleIJNS3_1CILi128EEES6_EEENS_6half_tEfNS_4arch4Sm90ELi256ENS3_8TiledMMAINS3_8MMA_AtomIJNS3_4SM904GMMA26MMA_64x128x16_F32F16F16_RSILNSE_5MajorE0ELSG_1ELNSE_7ScaleInE1ELSH_1EEEEEENS3_6LayoutINS4_IJNS5_ILi2EEENS5_ILi1EEESM_EEENS4_IJSM_NS5_ILi0EEESO_EEEEENS4_IJNS3_10UnderscoreESR_SR_EEEEELb0EEEEEvNT_6ParamsE,"a",@progbits
	.sectionflags	@""
	.align	4
.nv.constant0._ZN7cutlass13device_kernelIN5flash32FlashAttnBwdPostprocessConvertdQIN4cute5tupleIJNS3_1CILi128EEES6_EEENS_6half_tEfNS_4arch4Sm90ELi256ENS3_8TiledMMAINS3_8MMA_AtomIJNS3_4SM904GMMA26MMA_64x128x16_F32F16F16_RSILNSE_5MajorE0ELSG_1ELNSE_7ScaleInE1ELSH_1EEEEEENS3_6LayoutINS4_IJNS5_ILi2EEENS5_ILi1EEESM_EEENS4_IJSM_NS5_ILi0EEESO_EEEEENS4_IJNS3_10UnderscoreESR_SR_EEEEELb0EEEEEvNT_6ParamsE:
	.zero		640


//--------------------- .nv.constant0._ZN7cutlass13device_kernelIN5flash32FlashAttnBwdPostprocessConvertdQIN4cute5tupleIJNS3_1CILi64EEENS5_ILi128EEEEEENS_6half_tEfNS_4arch4Sm90ELi256ENS3_8TiledMMAINS3_8MMA_AtomIJNS3_4SM904GMMA25MMA_64x64x16_F32F16F16_SSILNSF_5MajorE0ELSH_1ELNSF_7ScaleInE1ELSI_1EEEEEENS3_6LayoutINS4_IJNS5_ILi1EEENS5_ILi2EEESM_EEENS4_IJNS5_ILi0EEESM_SP_EEEEENS4_IJNS3_10UnderscoreESS_SS_EEEEELb0EEEEEvNT_6ParamsE --------------------------
	.section	.nv.constant0._ZN7cutlass13device_kernelIN5flash32FlashAttnBwdPostprocessConvertdQIN4cute5tupleIJNS3_1CILi64EEENS5_ILi128EEEEEENS_6half_tEfNS_4arch4Sm90ELi256ENS3_8TiledMMAINS3_8MMA_AtomIJNS3_4SM904GMMA25MMA_64x64x16_F32F16F16_SSILNSF_5MajorE0ELSH_1ELNSF_7ScaleInE1ELSI_1EEEEEENS3_6LayoutINS4_IJNS5_ILi1EEENS5_ILi2EEESM_EEENS4_IJNS5_ILi0EEESM_SP_EEEEENS4_IJNS3_10UnderscoreESS_SS_EEEEELb0EEEEEvNT_6ParamsE,"a",@progbits
	.sectionflags	@""
	.align	4
.nv.constant0._ZN7cutlass13device_kernelIN5flash32FlashAttnBwdPostprocessConvertdQIN4cute5tupleIJNS3_1CILi64EEENS5_ILi128EEEEEENS_6half_tEfNS_4arch4Sm90ELi256ENS3_8TiledMMAINS3_8MMA_AtomIJNS3_4SM904GMMA25MMA_64x64x16_F32F16F16_SSILNSF_5MajorE0ELSH_1ELNSF_7ScaleInE1ELSI_1EEEEEENS3_6LayoutINS4_IJNS5_ILi1EEENS5_ILi2EEESM_EEENS4_IJNS5_ILi0EEESM_SP_EEEEENS4_IJNS3_10UnderscoreESS_SS_EEEEELb0EEEEEvNT_6ParamsE:
	.zero		640


//--------------------- .nv.constant0._ZN7cutlass13device_kernelIN5flash11enable_sm90INS1_16FlashAttnBwdSm90INS1_25CollectiveMainloopBwdSm90ILi2ELi2ELi2EN4cute5tupleIJNS5_1CILi1EEES8_S8_EEENS6_IJNS7_ILi64EEENS7_ILi128EEESB_EEENS_6half_tEfNS_4arch4Sm90ELb1ELb0ELb1ELb1ELb1ELb1ELb0ELb0ELi2ELi1ELi2ELi1ELb0EEENS1_24CollectiveEpilogueBwdGQAISC_fSF_Li256ELb1ELb1EEENS1_25SingleTileBwdLPTSchedulerILb1ELi128ELb1EEEEEEEEEvNT_6ParamsE --------------------------
	.section	.nv.constant0._ZN7cutlass13device_kernelIN5flash11enable_sm90INS1_16FlashAttnBwdSm90INS1_25CollectiveMainloopBwdSm90ILi2ELi2ELi2EN4cute5tupleIJNS5_1CILi1EEES8_S8_EEENS6_IJNS7_ILi64EEENS7_ILi128EEESB_EEENS_6half_tEfNS_4arch4Sm90ELb1ELb0ELb1ELb1ELb1ELb1ELb0ELb0ELi2ELi1ELi2ELi1ELb0EEENS1_24CollectiveEpilogueBwdGQAISC_fSF_Li256ELb1ELb1EEENS1_25SingleTileBwdLPTSchedulerILb1ELi128ELb1EEEEEEEEEvNT_6ParamsE,"a",@progbits
	.sectionflags	@""
	.align	4
.nv.constant0._ZN7cutlass13device_kernelIN5flash11enable_sm90INS1_16FlashAttnBwdSm90INS1_25CollectiveMainloopBwdSm90ILi2ELi2ELi2EN4cute5tupleIJNS5_1CILi1EEES8_S8_EEENS6_IJNS7_ILi64EEENS7_ILi128EEESB_EEENS_6half_tEfNS_4arch4Sm90ELb1ELb0ELb1ELb1ELb1ELb1ELb0ELb0ELi2ELi1ELi2ELi1ELb0EEENS1_24CollectiveEpilogueBwdGQAISC_fSF_Li256ELb1ELb1EEENS1_25SingleTileBwdLPTSchedulerILb1ELi128ELb1EEEEEEEEEvNT_6ParamsE:
	.zero		2432


//--------------------- .nv.constant0._ZN7cutlass13device_kernelIN5flash22FlashAttnBwdPreprocessIN4cute5tupleIJNS3_1CILi64EEENS5_ILi128EEEEEENS_6half_tEfNS_4arch4Sm90ELb1ELb1EEEEEvNT_6ParamsE --------------------------
	.section	.nv.constant0._ZN7cutlass13device_kernelIN5flash22FlashAttnBwdPreprocessIN4cute5tupleIJNS3_1CILi64EEENS5_ILi128EEEEEENS_6half_tEfNS_4arch4Sm90ELb1ELb1EEEEEvNT_6ParamsE,"a",@progbits
	.sectionflags	@""
	.align	4
.nv.constant0._ZN7cutlass13device_kernelIN5flash22FlashAttnBwdPreprocessIN4cute5tupleIJNS3_1CILi64EEENS5_ILi128EEEEEENS_6half_tEfNS_4arch4Sm90ELb1ELb1EEEEEvNT_6ParamsE:
	.zero		768


//--------------------- SYMBOLS --------------------------

	.type		.nv.reservedSmem.offset0,@object
	.size		.nv.reservedSmem.offset0,0x4
	.type		__assertfail,@function
